	.target	sm_90a

	.elftype	@"ET_EXEC"


//--------------------- .note.nv.tkinfo           --------------------------
	.section	.note.nv.tkinfo,"",@"SHT_NOTE"
	.sectionflags	@"SHF_NOTE_NV_TKINFO"
	.tkinfo
        /*0018*/ 	.word	0x00000002
        /*0030*/ 	.string	""
        /*0030*/ 	.string	"ptxas"
        /*0030*/ 	.string	"Cuda compilation tools, release 13.0, V13.0.88"
        /*0030*/ 	.string	"Build cuda_13.0.r13.0/compiler.36424714_0"
        /*0030*/ 	.string	"-v  -suppress-debug-info  -lineinfo  -arch sm_90a "



//--------------------- .note.nv.cuinfo           --------------------------
	.section	.note.nv.cuinfo,"",@"SHT_NOTE"
	.sectionflags	@"SHF_NOTE_NV_CUINFO"
        /*0018*/ 	.short	0x0002
        /*001a*/ 	.short	0x005a
        /*001c*/ 	.short	0x0082
	.zero		2


//--------------------- .nv.info                  --------------------------
	.section	.nv.info,"",@"SHT_CUDA_INFO"
	.align	4


	//----- nvinfo : EIATTR_REGCOUNT
	.align		4
        /*0000*/ 	.byte	0x04, 0x2f
        /*0002*/ 	.short	(.L_1 - .L_0)
	.align		4
.L_0:
        /*0004*/ 	.word	index@(matmul_kernel)
        /*0008*/ 	.word	0x000000ff


	//----- nvinfo : EIATTR_FRAME_SIZE
	.align		4
.L_1:
        /*000c*/ 	.byte	0x04, 0x11
        /*000e*/ 	.short	(.L_3 - .L_2)
	.align		4
.L_2:
        /*0010*/ 	.word	index@(matmul_kernel)
        /*0014*/ 	.word	0x00001f28


	//----- nvinfo : EIATTR_MIN_STACK_SIZE
	.align		4
.L_3:
        /*0018*/ 	.byte	0x04, 0x12
        /*001a*/ 	.short	(.L_5 - .L_4)
	.align		4
.L_4:
        /*001c*/ 	.word	index@(matmul_kernel)
        /*0020*/ 	.word	0x00001f28
.L_5:


//--------------------- .nv.compat                --------------------------
	.section	.nv.compat,"",@"SHT_CUDA_COMPAT_INFO"
	.align	4
        /*0000*/ 	.byte	0x02, 0x09, 0x01, 0x00, 0x02, 0x02, 0x04, 0x00, 0x02, 0x05, 0x05, 0x00, 0x03, 0x07, 0x01, 0x01
        /*0010*/ 	.byte	0x02, 0x03, 0x00, 0x00, 0x02, 0x06, 0x01, 0x00, 0x04, 0x0b, 0x08, 0x00, 0x00, 0x00, 0x00, 0x00
        /*0020*/ 	.byte	0x00, 0x00, 0x00, 0x00


//--------------------- .nv.info.matmul_kernel    --------------------------
	.section	.nv.info.matmul_kernel,"",@"SHT_CUDA_INFO"
	.sectionflags	@""
	.align	4


	//----- nvinfo : EIATTR_CUDA_API_VERSION
	.align		4
        /*0000*/ 	.byte	0x04, 0x37
        /*0002*/ 	.short	(.L_7 - .L_6)
.L_6:
        /*0004*/ 	.word	0x00000082


	//----- nvinfo : EIATTR_KPARAM_INFO
	.align		4
.L_7:
        /*0008*/ 	.byte	0x04, 0x17
        /*000a*/ 	.short	(.L_9 - .L_8)
.L_8:
        /*000c*/ 	.word	0x00000000
        /*0010*/ 	.short	0x000d
        /*0012*/ 	.short	0x0048
        /*0014*/ 	.byte	0x00, 0xf4, 0x21, 0x00


	//----- nvinfo : EIATTR_KPARAM_INFO
	.align		4
.L_9:
        /*0018*/ 	.byte	0x04, 0x17
        /*001a*/ 	.short	(.L_11 - .L_10)
.L_10:
        /*001c*/ 	.word	0x00000000
        /*0020*/ 	.short	0x000c
        /*0022*/ 	.short	0x0040
        /*0024*/ 	.byte	0x00, 0xf4, 0x21, 0x00


	//----- nvinfo : EIATTR_KPARAM_INFO
	.align		4
.L_11:
        /*0028*/ 	.byte	0x04, 0x17
        /*002a*/ 	.short	(.L_13 - .L_12)
.L_12:
        /*002c*/ 	.word	0x00000000
        /*0030*/ 	.short	0x000b
        /*0032*/ 	.short	0x0038
        /*0034*/ 	.byte	0x00, 0xf0, 0x11, 0x00


	//----- nvinfo : EIATTR_KPARAM_INFO
	.align		4
.L_13:
        /*0038*/ 	.byte	0x04, 0x17
        /*003a*/ 	.short	(.L_15 - .L_14)
.L_14:
        /*003c*/ 	.word	0x00000000
        /*0040*/ 	.short	0x000a
        /*0042*/ 	.short	0x0034
        /*0044*/ 	.byte	0x00, 0xf0, 0x11, 0x00


	//----- nvinfo : EIATTR_KPARAM_INFO
	.align		4
.L_15:
        /*0048*/ 	.byte	0x04, 0x17
        /*004a*/ 	.short	(.L_17 - .L_16)
.L_16:
        /*004c*/ 	.word	0x00000000
        /*0050*/ 	.short	0x0009
        /*0052*/ 	.short	0x0030
        /*0054*/ 	.byte	0x00, 0xf0, 0x11, 0x00


	//----- nvinfo : EIATTR_KPARAM_INFO
	.align		4
.L_17:
        /*0058*/ 	.byte	0x04, 0x17
        /*005a*/ 	.short	(.L_19 - .L_18)
.L_18:
        /*005c*/ 	.word	0x00000000
        /*0060*/ 	.short	0x0008
        /*0062*/ 	.short	0x002c
        /*0064*/ 	.byte	0x00, 0xf0, 0x11, 0x00


	//----- nvinfo : EIATTR_KPARAM_INFO
	.align		4
.L_19:
        /*0068*/ 	.byte	0x04, 0x17
        /*006a*/ 	.short	(.L_21 - .L_20)
.L_20:
        /*006c*/ 	.word	0x00000000
        /*0070*/ 	.short	0x0007
        /*0072*/ 	.short	0x0028
        /*0074*/ 	.byte	0x00, 0xf0, 0x11, 0x00


	//----- nvinfo : EIATTR_KPARAM_INFO
	.align		4
.L_21:
        /*0078*/ 	.byte	0x04, 0x17
        /*007a*/ 	.short	(.L_23 - .L_22)
.L_22:
        /*007c*/ 	.word	0x00000000
        /*0080*/ 	.short	0x0006
        /*0082*/ 	.short	0x0024
        /*0084*/ 	.byte	0x00, 0xf0, 0x11, 0x00


	//----- nvinfo : EIATTR_KPARAM_INFO
	.align		4
.L_23:
        /*0088*/ 	.byte	0x04, 0x17
        /*008a*/ 	.short	(.L_25 - .L_24)
.L_24:
        /*008c*/ 	.word	0x00000000
        /*0090*/ 	.short	0x0005
        /*0092*/ 	.short	0x0020
        /*0094*/ 	.byte	0x00, 0xf0, 0x11, 0x00


	//----- nvinfo : EIATTR_KPARAM_INFO
	.align		4
.L_25:
        /*0098*/ 	.byte	0x04, 0x17
        /*009a*/ 	.short	(.L_27 - .L_26)
.L_26:
        /*009c*/ 	.word	0x00000000
        /*00a0*/ 	.short	0x0004
        /*00a2*/ 	.short	0x001c
        /*00a4*/ 	.byte	0x00, 0xf0, 0x11, 0x00


	//----- nvinfo : EIATTR_KPARAM_INFO
	.align		4
.L_27:
        /*00a8*/ 	.byte	0x04, 0x17
        /*00aa*/ 	.short	(.L_29 - .L_28)
.L_28:
        /*00ac*/ 	.word	0x00000000
        /*00b0*/ 	.short	0x0003
        /*00b2*/ 	.short	0x0018
        /*00b4*/ 	.byte	0x00, 0xf0, 0x11, 0x00


	//----- nvinfo : EIATTR_KPARAM_INFO
	.align		4
.L_29:
        /*00b8*/ 	.byte	0x04, 0x17
        /*00ba*/ 	.short	(.L_31 - .L_30)
.L_30:
        /*00bc*/ 	.word	0x00000000
        /*00c0*/ 	.short	0x0002
        /*00c2*/ 	.short	0x0010
        /*00c4*/ 	.byte	0x00, 0xf4, 0x21, 0x00


	//----- nvinfo : EIATTR_KPARAM_INFO
	.align		4
.L_31:
        /*00c8*/ 	.byte	0x04, 0x17
        /*00ca*/ 	.short	(.L_33 - .L_32)
.L_32:
        /*00cc*/ 	.word	0x00000000
        /*00d0*/ 	.short	0x0001
        /*00d2*/ 	.short	0x0008
        /*00d4*/ 	.byte	0x00, 0xf4, 0x21, 0x00


	//----- nvinfo : EIATTR_KPARAM_INFO
	.align		4
.L_33:
        /*00d8*/ 	.byte	0x04, 0x17
        /*00da*/ 	.short	(.L_35 - .L_34)
.L_34:
        /*00dc*/ 	.word	0x00000000
        /*00e0*/ 	.short	0x0000
        /*00e2*/ 	.short	0x0000
        /*00e4*/ 	.byte	0x00, 0xf4, 0x21, 0x00


	//----- nvinfo : EIATTR_SPARSE_MMA_MASK
	.align		4
.L_35:
        /*00e8*/ 	.byte	0x03, 0x50
        /*00ea*/ 	.short	0x0000


	//----- nvinfo : EIATTR_MAXREG_COUNT
	.align		4
        /*00ec*/ 	.byte	0x03, 0x1b
        /*00ee*/ 	.short	0x00ff


	//----- nvinfo : EIATTR_NUM_BARRIERS
	.align		4
        /*00f0*/ 	.byte	0x02, 0x4c
        /*00f2*/ 	.byte	0x01
	.zero		1


	//----- nvinfo : EIATTR_ANNOTATIONS
	.align		4
        /*00f4*/ 	.byte	0x04, 0x55
        /*00f6*/ 	.short	(.L_37 - .L_36)


	//   ....[0]....
.L_36:
        /*00f8*/ 	.word	0x00000001
        /*00fc*/ 	.byte	0xa0, 0x0b, 0x00, 0x00, 0x01, 0x00, 0x00, 0x00, 0xd0, 0x0b, 0x00, 0x00, 0x01, 0x00, 0x00, 0x00
        /* <DEDUP_REMOVED lines=3105> */
        /*c31c*/ 	.byte	0x50, 0xc2, 0x04, 0x00, 0x01, 0x00, 0x00, 0x00, 0xe0, 0xc2, 0x04, 0x00


	//----- nvinfo : EIATTR_MERCURY_ISA_VERSION
	.align		4
.L_37:
        /*c328*/ 	.byte	0x03, 0x5f
        /*c32a*/ 	.short	0x0101


	//----- nvinfo : EIATTR_EXIT_INSTR_OFFSETS
	.align		4
        /*c32c*/ 	.byte	0x04, 0x1c
        /*c32e*/ 	.short	(.L_39 - .L_38)


	//   ....[0]....
.L_38:
        /*c330*/ 	.word	0x0004c4e0


	//   ....[1]....
        /*c334*/ 	.word	0x0004c510


	//----- nvinfo : EIATTR_REQNTID
	.align		4
.L_39:
        /*c338*/ 	.byte	0x04, 0x10
        /*c33a*/ 	.short	(.L_41 - .L_40)
.L_40:
        /*c33c*/ 	.word	0x00000080
        /*c340*/ 	.word	0x00000001
        /*c344*/ 	.word	0x00000001


	//----- nvinfo : EIATTR_CBANK_PARAM_SIZE
	.align		4
.L_41:
        /*c348*/ 	.byte	0x03, 0x19
        /*c34a*/ 	.short	0x0050


	//----- nvinfo : EIATTR_PARAM_CBANK
	.align		4
        /*c34c*/ 	.byte	0x04, 0x0a
        /*c34e*/ 	.short	(.L_43 - .L_42)
	.align		4
.L_42:
        /*c350*/ 	.word	index@(.nv.constant0.matmul_kernel)
        /*c354*/ 	.short	0x0210
        /*c356*/ 	.short	0x0050


	//----- nvinfo : EIATTR_SW_WAR
	.align		4
.L_43:
        /*c358*/ 	.byte	0x04, 0x36
        /*c35a*/ 	.short	(.L_45 - .L_44)
.L_44:
        /*c35c*/ 	.word	0x00000008
.L_45:


//--------------------- .nv.callgraph             --------------------------
	.section	.nv.callgraph,"",@"SHT_CUDA_CALLGRAPH"
	.align	4
	.sectionentsize	8
	.align		4
        /*0000*/ 	.word	0x00000000
	.align		4
        /*0004*/ 	.word	0xffffffff
	.align		4
        /*0008*/ 	.word	0x00000000
	.align		4
        /*000c*/ 	.word	0xfffffffe
	.align		4
        /*0010*/ 	.word	0x00000000
	.align		4
        /*0014*/ 	.word	0xfffffffd
	.align		4
        /*0018*/ 	.word	0x00000000
	.align		4
        /*001c*/ 	.word	0xfffffffc


//--------------------- .text.matmul_kernel       --------------------------
	.section	.text.matmul_kernel,"ax",@progbits
	.align	128
        .global         matmul_kernel
        .type           matmul_kernel,@function
        .size           matmul_kernel,(.L_x_3 - matmul_kernel)
        .other          matmul_kernel,@"STO_CUDA_ENTRY STV_DEFAULT"
matmul_kernel:
.text.matmul_kernel:
[----:B------:R-:W0:Y:S08]  /*0000*/  LDC R1, c[0x0][0x28] ;  /* 0x00000a00ff017b82 */ /* 0x000e300000000800 */
[----:B------:R-:W1:Y:S01]  /*0010*/  LDC.64 R20, c[0x0][0x228] ;  /* 0x00008a00ff147b82 */ /* 0x000e620000000a00 */
[----:B------:R-:W2:Y:S01]  /*0020*/  S2R R5, SR_CTAID.X ;  /* 0x0000000000057919 */ /* 0x000ea20000002500 */
[----:B0-----:R-:W-:Y:S01]  /*0030*/  VIADD R1, R1, 0xffffe0d8 ;  /* 0xffffe0d801017836 */ /* 0x001fe20000000000 */
[----:B------:R-:W-:Y:S01]  /*0040*/  ULDC.64 UR60, c[0x0][0x208] ;  /* 0x00008200003c7ab9 */ /* 0x000fe20000000a00 */
[----:B------:R-:W-:Y:S01]  /*0050*/  CS2R R24, SRZ ;  /* 0x0000000000187805 */ /* 0x000fe2000001ff00 */
[----:B------:R-:W0:Y:S01]  /*0060*/  S2R R22, SR_TID.X ;  /* 0x0000000000167919 */ /* 0x000e220000002100 */
[----:B------:R-:W-:-:S02]  /*0070*/  CS2R R26, SRZ ;  /* 0x00000000001a7805 */ /* 0x000fc4000001ff00 */
[----:B------:R-:W-:Y:S02]  /*0080*/  CS2R R100, SRZ ;  /* 0x0000000000647805 */ /* 0x000fe4000001ff00 */
[----:B------:R-:W-:Y:S02]  /*0090*/  CS2R R102, SRZ ;  /* 0x0000000000667805 */ /* 0x000fe4000001ff00 */
[----:B------:R-:W-:Y:S02]  /*00a0*/  CS2R R28, SRZ ;  /* 0x00000000001c7805 */ /* 0x000fe4000001ff00 */
[----:B------:R-:W-:Y:S02]  /*00b0*/  CS2R R30, SRZ ;  /* 0x00000000001e7805 */ /* 0x000fe4000001ff00 */
[----:B------:R-:W-:Y:S02]  /*00c0*/  CS2R R96, SRZ ;  /* 0x0000000000607805 */ /* 0x000fe4000001ff00 */
        /* <DEDUP_REMOVED lines=11> */
[----:B------:R-:W-:Y:S01]  /*0180*/  CS2R R52, SRZ ;  /* 0x0000000000347805 */ /* 0x000fe2000001ff00 */
[----:B-1----:R-:W-:Y:S01]  /*0190*/  VIADD R0, R21, 0xff ;  /* 0x000000ff15007836 */ /* 0x002fe20000000000 */
[----:B------:R-:W-:-:S02]  /*01a0*/  CS2R R54, SRZ ;  /* 0x0000000000367805 */ /* 0x000fc4000001ff00 */
[----:B------:R-:W-:Y:S02]  /*01b0*/  CS2R R44, SRZ ;  /* 0x00000000002c7805 */ /* 0x000fe4000001ff00 */
[----:B------:R-:W-:Y:S02]  /*01c0*/  CS2R R46, SRZ ;  /* 0x00000000002e7805 */ /* 0x000fe4000001ff00 */
[----:B------:R-:W-:Y:S02]  /*01d0*/  CS2R R140, SRZ ;  /* 0x00000000008c7805 */ /* 0x000fe4000001ff00 */
[----:B------:R-:W-:Y:S02]  /*01e0*/  SHF.R.S32.HI R3, RZ, 0x1f, R0 ;  /* 0x0000001fff037819 */ /* 0x000fe40000011400 */
[----:B------:R-:W-:Y:S02]  /*01f0*/  CS2R R142, SRZ ;  /* 0x00000000008e7805 */ /* 0x000fe4000001ff00 */
[----:B------:R-:W-:-:S02]  /*0200*/  CS2R R128, SRZ ;  /* 0x0000000000807805 */ /* 0x000fc4000001ff00 */
[----:B------:R-:W-:Y:S02]  /*0210*/  CS2R R130, SRZ ;  /* 0x0000000000827805 */ /* 0x000fe4000001ff00 */
[----:B------:R-:W-:Y:S02]  /*0220*/  LEA.HI R3, R3, R0, RZ, 0x8 ;  /* 0x0000000003037211 */ /* 0x000fe400078f40ff */
[----:B------:R-:W-:Y:S02]  /*0230*/  CS2R R120, SRZ ;  /* 0x0000000000787805 */ /* 0x000fe4000001ff00 */
[----:B--2---:R-:W-:Y:S02]  /*0240*/  IABS R8, R5 ;  /* 0x0000000500087213 */ /* 0x004fe40000000000 */
[----:B------:R-:W-:Y:S02]  /*0250*/  CS2R R122, SRZ ;  /* 0x00000000007a7805 */ /* 0x000fe4000001ff00 */
[----:B------:R-:W-:-:S02]  /*0260*/  SHF.R.S32.HI R3, RZ, 0x8, R3 ;  /* 0x00000008ff037819 */ /* 0x000fc40000011403 */
[----:B------:R-:W-:Y:S02]  /*0270*/  CS2R R116, SRZ ;  /* 0x0000000000747805 */ /* 0x000fe4000001ff00 */
[----:B------:R-:W-:Y:S02]  /*0280*/  CS2R R118, SRZ ;  /* 0x0000000000767805 */ /* 0x000fe4000001ff00 */
[----:B------:R-:W-:Y:S02]  /*0290*/  CS2R R108, SRZ ;  /* 0x00000000006c7805 */ /* 0x000fe4000001ff00 */
[----:B------:R-:W-:Y:S01]  /*02a0*/  CS2R R110, SRZ ;  /* 0x00000000006e7805 */ /* 0x000fe2000001ff00 */
[----:B------:R-:W-:Y:S01]  /*02b0*/  IMAD.SHL.U32 R4, R3, 0x8, RZ ;  /* 0x0000000803047824 */ /* 0x000fe200078e00ff */
[----:B------:R-:W-:Y:S02]  /*02c0*/  CS2R R56, SRZ ;  /* 0x0000000000387805 */ /* 0x000fe4000001ff00 */
[----:B------:R-:W-:-:S02]  /*02d0*/  CS2R R58, SRZ ;  /* 0x00000000003a7805 */ /* 0x000fc4000001ff00 */
[----:B------:R-:W-:Y:S02]  /*02e0*/  CS2R R88, SRZ ;  /* 0x0000000000587805 */ /* 0x000fe4000001ff00 */
[----:B------:R-:W-:Y:S02]  /*02f0*/  CS2R R90, SRZ ;  /* 0x00000000005a7805 */ /* 0x000fe4000001ff00 */
[-C--:B------:R-:W-:Y:S02]  /*0300*/  IABS R7, R4.reuse ;  /* 0x0000000400077213 */ /* 0x080fe40000000000 */
[----:B------:R-:W-:Y:S02]  /*0310*/  CS2R R60, SRZ ;  /* 0x00000000003c7805 */ /* 0x000fe4000001ff00 */
[----:B------:R-:W-:Y:S02]  /*0320*/  IABS R10, R4 ;  /* 0x00000004000a7213 */ /* 0x000fe40000000000 */
[----:B------:R-:W-:Y:S01]  /*0330*/  CS2R R62, SRZ ;  /* 0x00000000003e7805 */ /* 0x000fe2000001ff00 */
[----:B------:R-:W1:Y:S01]  /*0340*/  I2F.RP R0, R7 ;  /* 0x0000000700007306 */ /* 0x000e620000209400 */
        /* <DEDUP_REMOVED lines=13> */
[----:B------:R-:W-:Y:S01]  /*0420*/  CS2R R18, SRZ ;  /* 0x0000000000127805 */ /* 0x000fe2000001ff00 */
[----:B-1----:R-:W1:Y:S01]  /*0430*/  MUFU.RCP R0, R0 ;  /* 0x0000000000007308 */ /* 0x002e620000001000 */
        /* <DEDUP_REMOVED lines=17> */
[----:B------:R-:W-:Y:S01]  /*0550*/  CS2R R152, SRZ ;  /* 0x0000000000987805 */ /* 0x000fe2000001ff00 */
[----:B------:R-:W-:Y:S01]  /*0560*/  IMAD.MOV R0, RZ, RZ, -R10 ;  /* 0x000000ffff007224 */ /* 0x000fe200078e0a0a */
[----:B------:R-:W-:Y:S01]  /*0570*/  CS2R R154, SRZ ;  /* 0x00000000009a7805 */ /* 0x000fe2000001ff00 */
[----:B------:R1:W2:Y:S01]  /*0580*/  F2I.FTZ.U32.TRUNC.NTZ R3, R2 ;  /* 0x0000000200037305 */ /* 0x0002a2000021f000 */
        /* <DEDUP_REMOVED lines=8> */
[----:B-1----:R-:W-:Y:S01]  /*0610*/  IMAD.MOV.U32 R2, RZ, RZ, RZ ;  /* 0x000000ffff027224 */ /* 0x002fe200078e00ff */
[----:B------:R-:W-:Y:S02]  /*0620*/  CS2R R176, SRZ ;  /* 0x0000000000b07805 */ /* 0x000fe4000001ff00 */
[----:B------:R-:W-:Y:S02]  /*0630*/  CS2R R178, SRZ ;  /* 0x0000000000b27805 */ /* 0x000fe4000001ff00 */
[----:B------:R-:W-:Y:S02]  /*0640*/  CS2R R180, SRZ ;  /* 0x0000000000b47805 */ /* 0x000fe4000001ff00 */
[----:B------:R-:W-:Y:S02]  /*0650*/  CS2R R182, SRZ ;  /* 0x0000000000b67805 */ /* 0x000fe4000001ff00 */
[----:B------:R-:W-:Y:S01]  /*0660*/  CS2R R184, SRZ ;  /* 0x0000000000b87805 */ /* 0x000fe2000001ff00 */
[----:B--2---:R-:W-:Y:S01]  /*0670*/  IMAD.MOV R6, RZ, RZ, -R3 ;  /* 0x000000ffff067224 */ /* 0x004fe200078e0a03 */
[----:B------:R-:W-:-:S02]  /*0680*/  CS2R R186, SRZ ;  /* 0x0000000000ba7805 */ /* 0x000fc4000001ff00 */
[----:B------:R-:W-:Y:S02]  /*0690*/  CS2R R188, SRZ ;  /* 0x0000000000bc7805 */ /* 0x000fe4000001ff00 */
[----:B------:R-:W-:Y:S01]  /*06a0*/  CS2R R190, SRZ ;  /* 0x0000000000be7805 */ /* 0x000fe2000001ff00 */
[----:B------:R-:W-:Y:S01]  /*06b0*/  IMAD R9, R6, R7, RZ ;  /* 0x0000000706097224 */ /* 0x000fe200078e02ff */
[----:B------:R-:W-:Y:S01]  /*06c0*/  CS2R R192, SRZ ;  /* 0x0000000000c07805 */ /* 0x000fe2000001ff00 */
[----:B------:R-:W-:Y:S01]  /*06d0*/  IMAD.MOV.U32 R6, RZ, RZ, R8 ;  /* 0x000000ffff067224 */ /* 0x000fe200078e0008 */
[----:B------:R-:W-:Y:S01]  /*06e0*/  CS2R R194, SRZ ;  /* 0x0000000000c27805 */ /* 0x000fe2000001ff00 */
[----:B------:R-:W-:Y:S01]  /*06f0*/  IMAD.HI.U32 R3, R3, R9, R2 ;  /* 0x0000000903037227 */ /* 0x000fe200078e0002 */
[----:B------:R-:W-:Y:S02]  /*0700*/  CS2R R196, SRZ ;  /* 0x0000000000c47805 */ /* 0x000fe4000001ff00 */
[----:B------:R-:W-:-:S02]  /*0710*/  CS2R R198, SRZ ;  /* 0x0000000000c67805 */ /* 0x000fc4000001ff00 */
[----:B------:R-:W-:Y:S02]  /*0720*/  CS2R R200, SRZ ;  /* 0x0000000000c87805 */ /* 0x000fe4000001ff00 */
[----:B------:R-:W-:Y:S02]  /*0730*/  CS2R R202, SRZ ;  /* 0x0000000000ca7805 */ /* 0x000fe4000001ff00 */
[----:B------:R-:W-:Y:S01]  /*0740*/  CS2R R204, SRZ ;  /* 0x0000000000cc7805 */ /* 0x000fe2000001ff00 */
[----:B------:R-:W-:Y:S01]  /*0750*/  IMAD.HI.U32 R3, R3, R6, RZ ;  /* 0x0000000603037227 */ /* 0x000fe200078e00ff */
[----:B------:R-:W-:Y:S02]  /*0760*/  CS2R R206, SRZ ;  /* 0x0000000000ce7805 */ /* 0x000fe4000001ff00 */
[----:B------:R-:W-:Y:S02]  /*0770*/  CS2R R208, SRZ ;  /* 0x0000000000d07805 */ /* 0x000fe4000001ff00 */
[----:B------:R-:W-:Y:S01]  /*0780*/  CS2R R210, SRZ ;  /* 0x0000000000d27805 */ /* 0x000fe2000001ff00 */
[----:B------:R-:W-:Y:S01]  /*0790*/  IMAD R0, R3, R0, R6 ;  /* 0x0000000003007224 */ /* 0x000fe200078e0206 */
[----:B------:R-:W-:-:S02]  /*07a0*/  CS2R R212, SRZ ;  /* 0x0000000000d47805 */ /* 0x000fc4000001ff00 */
[----:B------:R-:W-:Y:S02]  /*07b0*/  CS2R R214, SRZ ;  /* 0x0000000000d67805 */ /* 0x000fe4000001ff00 */
[----:B------:R-:W-:Y:S02]  /*07c0*/  CS2R R216, SRZ ;  /* 0x0000000000d87805 */ /* 0x000fe4000001ff00 */
[----:B------:R-:W-:Y:S02]  /*07d0*/  CS2R R218, SRZ ;  /* 0x0000000000da7805 */ /* 0x000fe4000001ff00 */
[----:B------:R-:W-:Y:S02]  /*07e0*/  ISETP.GT.U32.AND P1, PT, R7, R0, PT ;  /* 0x000000000700720c */ /* 0x000fe40003f24070 */
        /* <DEDUP_REMOVED lines=11> */
[----:B------:R-:W-:Y:S01]  /*08a0*/  CS2R R242, SRZ ;  /* 0x0000000000f27805 */ /* 0x000fe2000001ff00 */
[----:B------:R-:W-:Y:S02]  /*08b0*/  @!P1 IMAD.IADD R0, R0, 0x1, -R7 ;  /* 0x0000000100009824 */ /* 0x000fe400078e0a07 */
[----:B------:R-:W-:Y:S01]  /*08c0*/  @!P1 VIADD R3, R3, 0x1 ;  /* 0x0000000103039836 */ /* 0x000fe20000000000 */
[----:B------:R-:W-:-:S02]  /*08d0*/  ISETP.NE.AND P1, PT, R4, RZ, PT ;  /* 0x000000ff0400720c */ /* 0x000fc40003f25270 */
[----:B------:R-:W-:Y:S02]  /*08e0*/  ISETP.GE.U32.AND P0, PT, R0, R7, PT ;  /* 0x000000070000720c */ /* 0x000fe40003f06070 */
[----:B------:R-:W-:-:S04]  /*08f0*/  LOP3.LUT R0, R5, R4, RZ, 0x3c, !PT ;  /* 0x0000000405007212 */ /* 0x000fc800078e3cff */
[----:B------:R-:W-:Y:S01]  /*0900*/  ISETP.GE.AND P2, PT, R0, RZ, PT ;  /* 0x000000ff0000720c */ /* 0x000fe20003f46270 */
[----:B------:R-:W-:-:S06]  /*0910*/  VIADD R0, R20, 0xff ;  /* 0x000000ff14007836 */ /* 0x000fcc0000000000 */
[----:B------:R-:W-:-:S04]  /*0920*/  @P0 VIADD R3, R3, 0x1 ;  /* 0x0000000103030836 */ /* 0x000fc80000000000 */
[----:B------:R-:W-:Y:S01]  /*0930*/  IMAD.MOV.U32 R2, RZ, RZ, R3 ;  /* 0x000000ffff027224 */ /* 0x000fe200078e0003 */
[----:B------:R-:W-:-:S03]  /*0940*/  SHF.R.S32.HI R3, RZ, 0x1f, R0 ;  /* 0x0000001fff037819 */ /* 0x000fc60000011400 */
[----:B------:R-:W-:Y:S01]  /*0950*/  @!P2 IMAD.MOV R2, RZ, RZ, -R2 ;  /* 0x000000ffff02a224 */ /* 0x000fe200078e0a02 */
[----:B------:R-:W-:Y:S02]  /*0960*/  @!P1 LOP3.LUT R2, RZ, R4, RZ, 0x33, !PT ;  /* 0x00000004ff029212 */ /* 0x000fe400078e33ff */
[----:B------:R-:W-:-:S03]  /*0970*/  LEA.HI R3, R3, R0, RZ, 0x8 ;  /* 0x0000000003037211 */ /* 0x000fc600078f40ff */
[----:B------:R-:W-:Y:S02]  /*0980*/  IMAD.SHL.U32 R6, R2, 0x8, RZ ;  /* 0x0000000802067824 */ /* 0x000fe400078e00ff */
[----:B------:R-:W-:-:S03]  /*0990*/  IMAD.MOV R2, RZ, RZ, -R2 ;  /* 0x000000ffff027224 */ /* 0x000fc600078e0a02 */
[----:B------:R-:W-:Y:S01]  /*09a0*/  LEA.HI.SX32 R3, R3, -R6, 0x18 ;  /* 0x8000000603037211 */ /* 0x000fe200078fc2ff */
[----:B------:R-:W-:-:S03]  /*09b0*/  IMAD R9, R4, R2, R5 ;  /* 0x0000000204097224 */ /* 0x000fc600078e0205 */
[----:B------:R-:W-:Y:S02]  /*09c0*/  VIMNMX R8, R3, 0x8, PT ;  /* 0x0000000803087848 */ /* 0x000fe40003fe0100 */
[----:B------:R-:W-:Y:S02]  /*09d0*/  IABS R4, R9 ;  /* 0x0000000900047213 */ /* 0x000fe40000000000 */
[----:B------:R-:W-:-:S04]  /*09e0*/  IABS R7, R8 ;  /* 0x0000000800077213 */ /* 0x000fc80000000000 */
[----:B------:R-:W1:Y:S08]  /*09f0*/  I2F.RP R0, R7 ;  /* 0x0000000700007306 */ /* 0x000e700000209400 */
[----:B-1----:R-:W1:Y:S02]  /*0a00*/  MUFU.RCP R0, R0 ;  /* 0x0000000000007308 */ /* 0x002e640000001000 */
[----:B-1----:R-:W-:-:S06]  /*0a10*/  VIADD R3, R0, 0xffffffe ;  /* 0x0ffffffe00037836 */ /* 0x002fcc0000000000 */
[----:B------:R-:W1:Y:S02]  /*0a20*/  F2I.FTZ.U32.TRUNC.NTZ R3, R3 ;  /* 0x0000000300037305 */ /* 0x000e64000021f000 */
[----:B-1----:R-:W-:-:S04]  /*0a30*/  IMAD.MOV R10, RZ, RZ, -R3 ;  /* 0x000000ffff0a7224 */ /* 0x002fc800078e0a03 */
[----:B------:R-:W-:Y:S01]  /*0a40*/  IMAD.MOV.U32 R2, RZ, RZ, R10 ;  /* 0x000000ffff027224 */ /* 0x000fe200078e000a */
[----:B------:R-:W-:-:S03]  /*0a50*/  IABS R10, R8 ;  /* 0x00000008000a7213 */ /* 0x000fc60000000000 */
[----:B------:R-:W-:Y:S02]  /*0a60*/  IMAD R5, R2, R7, RZ ;  /* 0x0000000702057224 */ /* 0x000fe400078e02ff */
[----:B------:R-:W-:Y:S02]  /*0a70*/  IMAD.MOV.U32 R2, RZ, RZ, RZ ;  /* 0x000000ffff027224 */ /* 0x000fe400078e00ff */
[----:B------:R-:W-:Y:S01]  /*0a80*/  IMAD.MOV R0, RZ, RZ, -R10 ;  /* 0x000000ffff007224 */ /* 0x000fe200078e0a0a */
[----:B------:R-:W-:Y:S01]  /*0a90*/  CS2R R10, SRZ ;  /* 0x00000000000a7805 */ /* 0x000fe2000001ff00 */
[----:B------:R-:W-:Y:S02]  /*0aa0*/  IMAD.HI.U32 R2, R3, R5, R2 ;  /* 0x0000000503027227 */ /* 0x000fe400078e0002 */
[----:B------:R-:W1:Y:S04]  /*0ab0*/  S2R R5, SR_CgaCtaId ;  /* 0x0000000000057919 */ /* 0x000e680000008800 */
[----:B------:R-:W-:-:S04]  /*0ac0*/  IMAD.HI.U32 R3, R2, R4, RZ ;  /* 0x0000000402037227 */ /* 0x000fc800078e00ff */
[----:B------:R-:W-:-:S05]  /*0ad0*/  IMAD R0, R3, R0, R4 ;  /* 0x0000000003007224 */ /* 0x000fca00078e0204 */
[----:B------:R-:W-:-:S13]  /*0ae0*/  ISETP.GT.U32.AND P1, PT, R7, R0, PT ;  /* 0x000000000700720c */ /* 0x000fda0003f24070 */
[----:B------:R-:W-:Y:S02]  /*0af0*/  @!P1 IMAD.IADD R0, R0, 0x1, -R7 ;  /* 0x0000000100009824 */ /* 0x000fe400078e0a07 */
[----:B------:R-:W-:Y:S01]  /*0b00*/  @!P1 VIADD R3, R3, 0x1 ;  /* 0x0000000103039836 */ /* 0x000fe20000000000 */
[----:B------:R-:W-:Y:S02]  /*0b10*/  ISETP.NE.AND P1, PT, R8, RZ, PT ;  /* 0x000000ff0800720c */ /* 0x000fe40003f25270 */
[----:B------:R-:W-:Y:S02]  /*0b20*/  ISETP.GE.U32.AND P0, PT, R0, R7, PT ;  /* 0x000000070000720c */ /* 0x000fe40003f06070 */
[----:B------:R-:W-:-:S04]  /*0b30*/  LOP3.LUT R0, R9, R8, RZ, 0x3c, !PT ;  /* 0x0000000809007212 */ /* 0x000fc800078e3cff */
[----:B------:R-:W-:Y:S02]  /*0b40*/  ISETP.GE.AND P2, PT, R0, RZ, PT ;  /* 0x000000ff0000720c */ /* 0x000fe40003f46270 */
[----:B------:R-:W-:-:S04]  /*0b50*/  MOV R0, 0x400 ;  /* 0x0000040000007802 */ /* 0x000fc80000000f00 */
[----:B-1----:R-:W-:Y:S01]  /*0b60*/  LEA R2, R5, R0, 0x18 ;  /* 0x0000000005027211 */ /* 0x002fe200078ec0ff */
[----:B------:R-:W-:Y:S01]  /*0b70*/  @P0 VIADD R3, R3, 0x1 ;  /* 0x0000000103030836 */ /* 0x000fe20000000000 */
[----:B------:R-:W1:Y:S01]  /*0b80*/  LDC R0, c[0x0][0x230] ;  /* 0x00008c00ff007b82 */ /* 0x000e620000000800 */
[----:B------:R-:W-:Y:S02]  /*0b90*/  CS2R R4, SRZ ;  /* 0x0000000000047805 */ /* 0x000fe4000001ff00 */
[----:B------:R1:W-:Y:S02]  /*0ba0*/  STL [R1+0x189c], R2 ;  /* 0x00189c0201007387 */ /* 0x0003e40000100800 */
[----:B------:R-:W-:Y:S01]  /*0bb0*/  @!P2 IMAD.MOV R3, RZ, RZ, -R3 ;  /* 0x000000ffff03a224 */ /* 0x000fe200078e0a03 */
[----:B------:R-:W-:Y:S01]  /*0bc0*/  @!P1 LOP3.LUT R3, RZ, R8, RZ, 0x33, !PT ;  /* 0x00000008ff039212 */ /* 0x000fe200078e33ff */
[----:B------:R2:W-:Y:S04]  /*0bd0*/  STL [R1+0x1e0], RZ ;  /* 0x0001e0ff01007387 */ /* 0x0005e80000100800 */
[----:B------:R-:W-:Y:S01]  /*0be0*/  IMAD.MOV R23, RZ, RZ, -R3 ;  /* 0x000000ffff177224 */ /* 0x000fe200078e0a03 */
[----:B------:R2:W-:Y:S01]  /*0bf0*/  STL [R1+0x1e4], RZ ;  /* 0x0001e4ff01007387 */ /* 0x0005e20000100800 */
[----:B------:R-:W-:-:S02]  /*0c00*/  IMAD.SHL.U32 R3, R3, 0x100, RZ ;  /* 0x0000010003037824 */ /* 0x000fc400078e00ff */
[----:B------:R-:W-:Y:S01]  /*0c10*/  IMAD R23, R8, R23, R9 ;  /* 0x0000001708177224 */ /* 0x000fe200078e0209 */
[----:B------:R2:W-:Y:S01]  /*0c20*/  STL [R1+0x1e8], RZ ;  /* 0x0001e8ff01007387 */ /* 0x0005e20000100800 */
[C---:B------:R-:W-:Y:S01]  /*0c30*/  VIADD R156, R3.reuse, 0x3 ;  /* 0x00000003039c7836 */ /* 0x040fe20000000000 */
[----:B------:R-:W-:Y:S01]  /*0c40*/  CS2R R8, SRZ ;  /* 0x0000000000087805 */ /* 0x000fe2000001ff00 */
[C---:B------:R-:W-:Y:S01]  /*0c50*/  VIADD R156, R3.reuse, 0x6 ;  /* 0x00000006039c7836 */ /* 0x040fe20000000000 */
[----:B------:R2:W-:Y:S01]  /*0c60*/  STL [R1+0x1ec], RZ ;  /* 0x0001ecff01007387 */ /* 0x0005e20000100800 */
[C---:B------:R-:W-:Y:S02]  /*0c70*/  VIADD R156, R3.reuse, 0x9 ;  /* 0x00000009039c7836 */ /* 0x040fe40000000000 */
[C---:B------:R-:W-:Y:S01]  /*0c80*/  VIADD R156, R3.reuse, 0xc ;  /* 0x0000000c039c7836 */ /* 0x040fe20000000000 */
[----:B------:R2:W-:Y:S01]  /*0c90*/  STL [R1+0x1f0], RZ ;  /* 0x0001f0ff01007387 */ /* 0x0005e20000100800 */
[----:B-1----:R-:W-:Y:S01]  /*0ca0*/  VIADD R2, R0, 0x7f ;  /* 0x0000007f00027836 */ /* 0x002fe20000000000 */
[----:B0-----:R-:W-:Y:S01]  /*0cb0*/  LOP3.LUT R0, R22, 0x7f, RZ, 0xc0, !PT ;  /* 0x0000007f16007812 */ /* 0x001fe200078ec0ff */
[C---:B------:R-:W-:Y:S01]  /*0cc0*/  VIADD R22, R3.reuse, 0x1 ;  /* 0x0000000103167836 */ /* 0x040fe20000000000 */
[----:B------:R2:W-:Y:S01]  /*0cd0*/  STL [R1+0x1f4], RZ ;  /* 0x0001f4ff01007387 */ /* 0x0005e20000100800 */
[C---:B------:R-:W-:Y:S01]  /*0ce0*/  VIADD R22, R3.reuse, 0x4 ;  /* 0x0000000403167836 */ /* 0x040fe20000000000 */
[----:B------:R-:W-:Y:S01]  /*0cf0*/  ISETP.GE.AND P0, PT, R2, 0x80, PT ;  /* 0x000000800200780c */ /* 0x000fe20003f06270 */
[C---:B------:R-:W-:Y:S01]  /*0d00*/  VIADD R2, R3.reuse, 0x2 ;  /* 0x0000000203027836 */ /* 0x040fe20000000000 */
[----:B------:R2:W-:Y:S01]  /*0d10*/  STL [R1+0x1f8], RZ ;  /* 0x0001f8ff01007387 */ /* 0x0005e20000100800 */
[----:B------:R-:W-:-:S02]  /*0d20*/  VIADD R2, R3, 0x5 ;  /* 0x0000000503027836 */ /* 0x000fc40000000000 */
[C---:B------:R-:W-:Y:S01]  /*0d30*/  VIADD R22, R3.reuse, 0x7 ;  /* 0x0000000703167836 */ /* 0x040fe20000000000 */
[----:B------:R2:W-:Y:S01]  /*0d40*/  STL [R1+0x1fc], RZ ;  /* 0x0001fcff01007387 */ /* 0x0005e20000100800 */
[C---:B------:R-:W-:Y:S02]  /*0d50*/  VIADD R2, R3.reuse, 0x8 ;  /* 0x0000000803027836 */ /* 0x040fe40000000000 */
[C---:B------:R-:W-:Y:S01]  /*0d60*/  VIADD R22, R3.reuse, 0xa ;  /* 0x0000000a03167836 */ /* 0x040fe20000000000 */
[----:B------:R2:W-:Y:S01]  /*0d70*/  STL [R1+0x3e0], RZ ;  /* 0x0003e0ff01007387 */ /* 0x0005e20000100800 */
[C---:B------:R-:W-:Y:S02]  /*0d80*/  VIADD R2, R3.reuse, 0xb ;  /* 0x0000000b03027836 */ /* 0x040fe40000000000 */
        /* <DEDUP_REMOVED lines=11> */
[C---:B------:R-:W-:Y:S01]  /*0e40*/  VIADD R2, R3.reuse, 0x17 ;  /* 0x0000001703027836 */ /* 0x040fe20000000000 */
[C---:B------:R-:W-:Y:S01]  /*0e50*/  IADD3 R2, R3.reuse, 0x1a, RZ ;  /* 0x0000001a03027810 */ /* 0x040fe20007ffe0ff */
        /* <DEDUP_REMOVED lines=33> */
[C---:B------:R-:W-:Y:S02]  /*1070*/  VIADD R156, R3.reuse, 0x21 ;  /* 0x00000021039c7836 */ /* 0x040fe40000000000 */
[C---:B------:R-:W-:Y:S02]  /*1080*/  VIADD R2, R3.reuse, 0x32 ;  /* 0x0000003203027836 */ /* 0x040fe40000000000 */
[C---:B------:R-:W-:Y:S02]  /*1090*/  VIADD R22, R3.reuse, 0x34 ;  /* 0x0000003403167836 */ /* 0x040fe40000000000 */
[----:B------:R-:W-:-:S02]  /*10a0*/  VIADD R156, R3, 0x24 ;  /* 0x00000024039c7836 */ /* 0x000fc40000000000 */
[C---:B------:R-:W-:Y:S02]  /*10b0*/  VIADD R2, R3.reuse, 0x35 ;  /* 0x0000003503027836 */ /* 0x040fe40000000000 */
        /* <DEDUP_REMOVED lines=23> */
[C---:B------:R-:W-:Y:S01]  /*1230*/  VIADD R2, R3.reuse, 0x4d ;  /* 0x0000004d03027836 */ /* 0x040fe20000000000 */
[C---:B------:R-:W-:Y:S01]  /*1240*/  IADD3 R2, R3.reuse, 0x50, RZ ;  /* 0x0000005003027810 */ /* 0x040fe20007ffe0ff */
        /* <DEDUP_REMOVED lines=52> */
[C---:B------:R-:W-:Y:S01]  /*1590*/  VIADD R2, R3.reuse, 0x83 ;  /* 0x0000008303027836 */ /* 0x040fe20000000000 */
[C---:B------:R-:W-:Y:S01]  /*15a0*/  IADD3 R2, R3.reuse, 0x86, RZ ;  /* 0x0000008603027810 */ /* 0x040fe20007ffe0ff */
        /* <DEDUP_REMOVED lines=52> */
[C---:B------:R-:W-:Y:S01]  /*18f0*/  VIADD R2, R3.reuse, 0xb9 ;  /* 0x000000b903027836 */ /* 0x040fe20000000000 */
[C---:B------:R-:W-:Y:S01]  /*1900*/  IADD3 R2, R3.reuse, 0xbc, RZ ;  /* 0x000000bc03027810 */ /* 0x040fe20007ffe0ff */
        /* <DEDUP_REMOVED lines=24> */
[----:B------:R-:W-:Y:S01]  /*1a90*/  IMAD.IADD R23, R6, 0x1, R23 ;  /* 0x0000000106177824 */ /* 0x000fe200078e0217 */
[----:B------:R-:W-:Y:S01]  /*1aa0*/  CS2R R6, SRZ ;  /* 0x0000000000067805 */ /* 0x000fe2000001ff00 */
        /* <DEDUP_REMOVED lines=13> */
[----:B------:R-:W-:Y:S02]  /*1b80*/  VIADD R2, R3, 0xe0 ;  /* 0x000000e003027836 */ /* 0x000fe40000000000 */
[----:B------:R-:W-:Y:S02]  /*1b90*/  IMAD R23, R23, 0x100, R0 ;  /* 0x0000010017177824 */ /* 0x000fe400078e0200 */
        /* <DEDUP_REMOVED lines=18> */
[C---:B------:R-:W-:Y:S01]  /*1cc0*/  VIADD R2, R3.reuse, 0xee ;  /* 0x000000ee03027836 */ /* 0x040fe20000000000 */
[C---:B------:R-:W-:Y:S01]  /*1cd0*/  IADD3 R2, R3.reuse, 0xf1, RZ ;  /* 0x000000f103027810 */ /* 0x040fe20007ffe0ff */
        /* <DEDUP_REMOVED lines=16> */
[----:B------:R-:W-:Y:S01]  /*1de0*/  VIADD R156, R23, 0x80 ;  /* 0x00000080179c7836 */ /* 0x000fe20000000000 */
[----:B--2---:R-:W-:Y:S06]  /*1df0*/  @!P0 BRA `(.L_x_0) ;  /* 0x000003b000508947 */ /* 0x004fec0003800000 */
[----:B------:R-:W-:Y:S01]  /*1e00*/  IABS R6, R20 ;  /* 0x0000001400067213 */ /* 0x000fe20000000000 */
[----:B------:R0:W-:Y:S01]  /*1e10*/  STL [R1+0x18f8], R21 ;  /* 0x0018f81501007387 */ /* 0x0001e20000100800 */
[----:B------:R-:W-:Y:S01]  /*1e20*/  IABS R2, R21 ;  /* 0x0000001500027213 */ /* 0x000fe20000000000 */
[C---:B------:R-:W-:Y:S01]  /*1e30*/  VIADD R241, R3.reuse, 0xf2 ;  /* 0x000000f203f17836 */ /* 0x040fe20000000000 */
[----:B------:R-:W1:Y:S01]  /*1e40*/  I2F.RP R4, R6 ;  /* 0x0000000600047306 */ /* 0x000e620000209400 */
[----:B------:R-:W-:Y:S01]  /*1e50*/  IABS R7, R23 ;  /* 0x0000001700077213 */ /* 0x000fe20000000000 */
[----:B------:R-:W-:Y:S01]  /*1e60*/  STL [R1+0x18a0], R23 ;  /* 0x0018a01701007387 */ /* 0x000fe20000100800 */
[----:B------:R-:W-:Y:S01]  /*1e70*/  ISETP.GE.AND P2, PT, R156, RZ, PT ;  /* 0x000000ff9c00720c */ /* 0x000fe20003f46270 */
[C---:B------:R-:W-:Y:S01]  /*1e80*/  VIADD R243, R3.reuse, 0xf0 ;  /* 0x000000f003f37836 */ /* 0x040fe20000000000 */
[----:B------:R-:W-:Y:S01]  /*1e90*/  IABS R13, R157 ;  /* 0x0000009d000d7213 */ /* 0x000fe20000000000 */
[----:B------:R-:W-:Y:S01]  /*1ea0*/  STL [R1+0x18a4], R156 ;  /* 0x0018a49c01007387 */ /* 0x000fe20000100800 */
[----:B------:R-:W-:Y:S01]  /*1eb0*/  ISETP.GE.AND P4, PT, R22, RZ, PT ;  /* 0x000000ff1600720c */ /* 0x000fe20003f86270 */
[----:B------:R-:W2:Y:S01]  /*1ec0*/  I2F.RP R0, R2 ;  /* 0x0000000200007306 */ /* 0x000ea20000209400 */
[----:B------:R-:W-:Y:S01]  /*1ed0*/  IABS R12, R244 ;  /* 0x000000f4000c7213 */ /* 0x000fe20000000000 */
[----:B------:R-:W-:Y:S01]  /*1ee0*/  VIADD R242, R3, 0xf1 ;  /* 0x000000f103f27836 */ /* 0x000fe20000000000 */
[----:B------:R-:W-:Y:S01]  /*1ef0*/  ISETP.GE.AND P3, PT, R157, RZ, PT ;  /* 0x000000ff9d00720c */ /* 0x000fe20003f66270 */
[----:B------:R-:W-:-:S02]  /*1f00*/  VIADD R237, R3, 0xec ;  /* 0x000000ec03ed7836 */ /* 0x000fc40000000000 */
[C---:B------:R-:W-:Y:S02]  /*1f10*/  VIADD R238, R3.reuse, 0xeb ;  /* 0x000000eb03ee7836 */ /* 0x040fe40000000000 */
[----:B-1----:R-:W1:Y:S01]  /*1f20*/  MUFU.RCP R4, R4 ;  /* 0x0000000400047308 */ /* 0x002e620000001000 */
[C---:B------:R-:W-:Y:S02]  /*1f30*/  VIADD R239, R3.reuse, 0xea ;  /* 0x000000ea03ef7836 */ /* 0x040fe40000000000 */
[C---:B------:R-:W-:Y:S02]  /*1f40*/  VIADD R240, R3.reuse, 0xe7 ;  /* 0x000000e703f07836 */ /* 0x040fe40000000000 */
[C---:B------:R-:W-:Y:S01]  /*1f50*/  VIADD R235, R3.reuse, 0x4f ;  /* 0x0000004f03eb7836 */ /* 0x040fe20000000000 */
[----:B------:R-:W-:Y:S01]  /*1f60*/  IABS R17, R239 ;  /* 0x000000ef00117213 */ /* 0x000fe20000000000 */
[----:B------:R-:W-:Y:S01]  /*1f70*/  VIADD R236, R3, 0x4e ;  /* 0x0000004e03ec7836 */ /* 0x000fe20000000000 */
[----:B--2---:R-:W2:Y:S02]  /*1f80*/  MUFU.RCP R0, R0 ;  /* 0x0000000000007308 */ /* 0x004ea40000001000 */
[----:B------:R-:W-:-:S02]  /*1f90*/  IABS R177, R235 ;  /* 0x000000eb00b17213 */ /* 0x000fc40000000000 */
[----:B------:R-:W-:Y:S01]  /*1fa0*/  IABS R178, R236 ;  /* 0x000000ec00b27213 */ /* 0x000fe20000000000 */
[----:B-1----:R-:W-:-:S04]  /*1fb0*/  VIADD R4, R4, 0xffffffe ;  /* 0x0ffffffe04047836 */ /* 0x002fc80000000000 */
[----:B------:R-:W1:Y:S01]  /*1fc0*/  F2I.FTZ.U32.TRUNC.NTZ R5, R4 ;  /* 0x0000000400057305 */ /* 0x000e62000021f000 */
[----:B--2---:R-:W-:Y:S02]  /*1fd0*/  VIADD R0, R0, 0xffffffe ;  /* 0x0ffffffe00007836 */ /* 0x004fe40000000000 */
[----:B-1----:R-:W-:-:S04]  /*1fe0*/  IMAD.MOV R4, RZ, RZ, -R5 ;  /* 0x000000ffff047224 */ /* 0x002fc800078e0a05 */
[----:B------:R-:W-:Y:S02]  /*1ff0*/  IMAD R8, R4, R6, RZ ;  /* 0x0000000604087224 */ /* 0x000fe400078e02ff */
[----:B------:R-:W-:-:S04]  /*2000*/  IMAD.MOV.U32 R4, RZ, RZ, RZ ;  /* 0x000000ffff047224 */ /* 0x000fc800078e00ff */
[----:B------:R-:W-:Y:S01]  /*2010*/  IMAD.HI.U32 R4, R5, R8, R4 ;  /* 0x0000000805047227 */ /* 0x000fe200078e0004 */
[----:B------:R-:W-:Y:S01]  /*2020*/  IABS R8, R156 ;  /* 0x0000009c00087213 */ /* 0x000fe20000000000 */
[----:B------:R-:W1:Y:S04]  /*2030*/  F2I.FTZ.U32.TRUNC.NTZ R5, R0 ;  /* 0x0000000000057305 */ /* 0x000e68000021f000 */
[----:B------:R-:W-:-:S04]  /*2040*/  IMAD.HI.U32 R9, R4, R7, RZ ;  /* 0x0000000704097227 */ /* 0x000fc800078e00ff */
[----:B------:R-:W-:-:S04]  /*2050*/  IMAD.HI.U32 R4, R4, R8, RZ ;  /* 0x0000000804047227 */ /* 0x000fc800078e00ff */
[----:B------:R-:W-:Y:S02]  /*2060*/  IMAD.MOV R9, RZ, RZ, -R9 ;  /* 0x000000ffff097224 */ /* 0x000fe400078e0a09 */
[----:B------:R-:W-:Y:S02]  /*2070*/  IMAD.MOV R4, RZ, RZ, -R4 ;  /* 0x000000ffff047224 */ /* 0x000fe400078e0a04 */
[----:B-1----:R-:W-:Y:S02]  /*2080*/  IMAD.MOV R0, RZ, RZ, -R5 ;  /* 0x000000ffff007224 */ /* 0x002fe400078e0a05 */
[C---:B------:R-:W-:Y:S01]  /*2090*/  IMAD R7, R6.reuse, R9, R7 ;  /* 0x0000000906077224 */ /* 0x040fe200078e0207 */
[----:B------:R-:W-:Y:S01]  /*20a0*/  IABS R9, R22 ;  /* 0x0000001600097213 */ /* 0x000fe20000000000 */
[----:B------:R-:W-:Y:S02]  /*20b0*/  IMAD R8, R6, R4, R8 ;  /* 0x0000000406087224 */ /* 0x000fe400078e0208 */
[----:B------:R-:W-:Y:S01]  /*20c0*/  IMAD R0, R0, R2, RZ ;  /* 0x0000000200007224 */ /* 0x000fe200078e02ff */
[C---:B------:R-:W-:Y:S01]  /*20d0*/  ISETP.GT.U32.AND P0, PT, R6.reuse, R7, PT ;  /* 0x000000070600720c */ /* 0x040fe20003f04070 */
[----:B------:R-:W-:Y:S01]  /*20e0*/  IMAD.MOV.U32 R4, RZ, RZ, RZ ;  /* 0x000000ffff047224 */ /* 0x000fe200078e00ff */
[----:B------:R-:W-:-:S03]  /*20f0*/  ISETP.GT.U32.AND P1, PT, R6, R8, PT ;  /* 0x000000080600720c */ /* 0x000fc60003f24070 */
[----:B------:R-:W-:Y:S01]  /*2100*/  IMAD.HI.U32 R0, R5, R0, R4 ;  /* 0x0000000005007227 */ /* 0x000fe200078e0004 */
[----:B------:R-:W-:-:S03]  /*2110*/  IABS R5, R158 ;  /* 0x0000009e00057213 */ /* 0x000fc60000000000 */
[----:B------:R-:W-:Y:S02]  /*2120*/  IMAD.MOV.U32 R4, RZ, RZ, R9 ;  /* 0x000000ffff047224 */ /* 0x000fe400078e0009 */
[----:B------:R-:W-:-:S04]  /*2130*/  IMAD.HI.U32 R10, R0, R13, RZ ;  /* 0x0000000d000a7227 */ /* 0x000fc800078e00ff */
[----:B------:R-:W-:-:S04]  /*2140*/  IMAD.HI.U32 R9, R0, R4, RZ ;  /* 0x0000000400097227 */ /* 0x000fc800078e00ff */
[----:B------:R-:W-:Y:S02]  /*2150*/  IMAD.MOV R9, RZ, RZ, -R9 ;  /* 0x000000ffff097224 */ /* 0x000fe400078e0a09 */
[----:B------:R-:W-:Y:S01]  /*2160*/  @!P0 IMAD.IADD R7, R7, 0x1, -R6 ;  /* 0x0000000107078824 */ /* 0x000fe200078e0a06 */
[----:B------:R-:W-:Y:S01]  /*2170*/  ISETP.GE.AND P0, PT, R23, RZ, PT ;  /* 0x000000ff1700720c */ /* 0x000fe20003f06270 */
[----:B------:R-:W-:Y:S01]  /*2180*/  IMAD R4, R2, R9, R4 ;  /* 0x0000000902047224 */ /* 0x000fe200078e0204 */
[----:B------:R-:W-:Y:S01]  /*2190*/  IABS R9, R246 ;  /* 0x000000f600097213 */ /* 0x000fe20000000000 */
[----:B------:R-:W-:Y:S01]  /*21a0*/  @!P1 IMAD.IADD R8, R8, 0x1, -R6 ;  /* 0x0000000108089824 */ /* 0x000fe200078e0a06 */
[----:B------:R-:W-:Y:S01]  /*21b0*/  ISETP.GT.U32.AND P5, PT, R6, R7, PT ;  /* 0x000000070600720c */ /* 0x000fe20003fa4070 */
[----:B------:R-:W-:Y:S01]  /*21c0*/  IMAD.HI.U32 R11, R0, R5, RZ ;  /* 0x00000005000b7227 */ /* 0x000fe200078e00ff */
[----:B------:R-:W-:Y:S02]  /*21d0*/  ISETP.GT.U32.AND P1, PT, R2, R4, PT ;  /* 0x000000040200720c */ /* 0x000fe40003f24070 */
[----:B------:R-:W-:Y:S01]  /*21e0*/  ISETP.GT.U32.AND P6, PT, R6, R8, PT ;  /* 0x000000080600720c */ /* 0x000fe20003fc4070 */
[----:B------:R-:W-:-:S02]  /*21f0*/  IMAD.MOV R10, RZ, RZ, -R10 ;  /* 0x000000ffff0a7224 */ /* 0x000fc400078e0a0a */
[----:B------:R-:W-:Y:S02]  /*2200*/  IMAD.MOV R11, RZ, RZ, -R11 ;  /* 0x000000ffff0b7224 */ /* 0x000fe400078e0a0b */
[----:B------:R-:W-:Y:S01]  /*2210*/  IMAD R13, R2, R10, R13 ;  /* 0x0000000a020d7224 */ /* 0x000fe200078e020d */
[----:B------:R-:W-:-:S03]  /*2220*/  IABS R10, R159 ;  /* 0x0000009f000a7213 */ /* 0x000fc60000000000 */
[----:B------:R-:W-:Y:S01]  /*2230*/  @!P5 IMAD.IADD R7, R7, 0x1, -R6 ;  /* 0x000000010707d824 */ /* 0x000fe200078e0a06 */
[----:B------:R-:W-:Y:S01]  /*2240*/  ISETP.GE.AND P5, PT, R158, RZ, PT ;  /* 0x000000ff9e00720c */ /* 0x000fe20003fa6270 */
[----:B------:R-:W-:Y:S02]  /*2250*/  @!P1 IMAD.IADD R4, R4, 0x1, -R2 ;  /* 0x0000000104049824 */ /* 0x000fe400078e0a02 */
[----:B------:R-:W-:Y:S01]  /*2260*/  @!P6 IMAD.IADD R8, R8, 0x1, -R6 ;  /* 0x000000010808e824 */ /* 0x000fe200078e0a06 */
[----:B------:R-:W-:Y:S01]  /*2270*/  ISETP.NE.AND P6, PT, R20, RZ, PT ;  /* 0x000000ff1400720c */ /* 0x000fe20003fc5270 */
[----:B------:R-:W-:Y:S01]  /*2280*/  IMAD.MOV.U32 R6, RZ, RZ, R7 ;  /* 0x000000ffff067224 */ /* 0x000fe200078e0007 */
[C---:B------:R-:W-:Y:S01]  /*2290*/  ISETP.GT.U32.AND P1, PT, R2.reuse, R4, PT ;  /* 0x000000040200720c */ /* 0x040fe20003f24070 */
[----:B------:R-:W-:Y:S01]  /*22a0*/  @!P2 IMAD.MOV R8, RZ, RZ, -R8 ;  /* 0x000000ffff08a224 */ /* 0x000fe200078e0a08 */
[----:B------:R-:W-:Y:S01]  /*22b0*/  LOP3.LUT R20, RZ, R20, RZ, 0x33, !PT ;  /* 0x00000014ff147212 */ /* 0x000fe200078e33ff */
[----:B------:R-:W-:Y:S01]  /*22c0*/  @!P0 IMAD.MOV R6, RZ, RZ, -R6 ;  /* 0x000000ffff068224 */ /* 0x000fe200078e0a06 */
[----:B------:R-:W-:Y:S01]  /*22d0*/  ISETP.GE.AND P0, PT, R159, RZ, PT ;  /* 0x000000ff9f00720c */ /* 0x000fe20003f06270 */
[----:B------:R-:W-:Y:S01]  /*22e0*/  IMAD R7, R2, R11, R5 ;  /* 0x0000000b02077224 */ /* 0x000fe200078e0205 */
[----:B0-----:R-:W-:Y:S01]  /*22f0*/  SEL R21, R20, R8, !P6 ;  /* 0x0000000814157207 */ /* 0x001fe20007000000 */
[----:B------:R-:W-:Y:S01]  /*2300*/  IMAD.HI.U32 R8, R0, R10, RZ ;  /* 0x0000000a00087227 */ /* 0x000fe200078e00ff */
[----:B------:R-:W-:-:S02]  /*2310*/  SEL R5, R20, R6, !P6 ;  /* 0x0000000614057207 */ /* 0x000fc40007000000 */
[----:B------:R-:W-:Y:S01]  /*2320*/  ISETP.GT.U32.AND P6, PT, R2, R13, PT ;  /* 0x0000000d0200720c */ /* 0x000fe20003fc4070 */
[----:B------:R-:W-:Y:S01]  /*2330*/  IMAD.MOV R8, RZ, RZ, -R8 ;  /* 0x000000ffff087224 */ /* 0x000fe200078e0a08 */
[----:B------:R-:W-:Y:S01]  /*2340*/  IABS R11, R245 ;  /* 0x000000f5000b7213 */ /* 0x000fe20000000000 */
[----:B------:R-:W-:Y:S01]  /*2350*/  @!P1 IMAD.IADD R4, R4, 0x1, -R2 ;  /* 0x0000000104049824 */ /* 0x000fe200078e0a02 */
[C---:B------:R-:W-:Y:S01]  /*2360*/  ISETP.GT.U32.AND P1, PT, R2.reuse, R7, PT ;  /* 0x000000070200720c */ /* 0x040fe20003f24070 */
[----:B------:R-:W-:Y:S01]  /*2370*/  IMAD R10, R2, R8, R10 ;  /* 0x00000008020a7224 */ /* 0x000fe200078e020a */
[----:B------:R-:W-:Y:S01]  /*2380*/  STL [R1+0x18fc], R21 ;  /* 0x0018fc1501007387 */ /* 0x000fe20000100800 */
[----:B------:R-:W-:Y:S01]  /*2390*/  IMAD.HI.U32 R6, R0, R12, RZ ;  /* 0x0000000c00067227 */ /* 0x000fe200078e00ff */
[----:B------:R-:W-:Y:S02]  /*23a0*/  ISETP.GE.AND P2, PT, R244, RZ, PT ;  /* 0x000000fff400720c */ /* 0x000fe40003f46270 */
[----:B------:R0:W-:Y:S01]  /*23b0*/  STL [R1+0x1e4], R5 ;  /* 0x0001e40501007387 */ /* 0x0001e20000100800 */
[----:B------:R-:W-:Y:S01]  /*23c0*/  IMAD.MOV.U32 R15, RZ, RZ, R4 ;  /* 0x000000ffff0f7224 */ /* 0x000fe200078e0004 */
[----:B------:R-:W-:Y:S01]  /*23d0*/  IABS R4, R250 ;  /* 0x000000fa00047213 */ /* 0x000fe20000000000 */
[----:B------:R-:W-:Y:S01]  /*23e0*/  @!P6 IMAD.IADD R13, R13, 0x1, -R2 ;  /* 0x000000010d0de824 */ /* 0x000fe200078e0a02 */
[C---:B------:R-:W-:Y:S01]  /*23f0*/  ISETP.GT.U32.AND P6, PT, R2.reuse, R10, PT ;  /* 0x0000000a0200720c */ /* 0x040fe20003fc4070 */
[----:B------:R-:W-:Y:S01]  /*2400*/  IMAD.MOV R6, RZ, RZ, -R6 ;  /* 0x000000ffff067224 */ /* 0x000fe200078e0a06 */
[----:B------:R-:W-:Y:S01]  /*2410*/  IABS R20, R240 ;  /* 0x000000f000147213 */ /* 0x000fe20000000000 */
[----:B------:R-:W-:Y:S01]  /*2420*/  @!P1 IMAD.IADD R7, R7, 0x1, -R2 ;  /* 0x0000000107079824 */ /* 0x000fe200078e0a02 */
[----:B------:R-:W-:Y:S01]  /*2430*/  ISETP.GT.U32.AND P1, PT, R2, R13, PT ;  /* 0x0000000d0200720c */ /* 0x000fe20003f24070 */
[----:B------:R-:W-:Y:S01]  /*2440*/  IMAD.HI.U32 R14, R0, R11, RZ ;  /* 0x0000000b000e7227 */ /* 0x000fe200078e00ff */
[----:B0-----:R-:W-:-:S03]  /*2450*/  IABS R5, R247 ;  /* 0x000000f700057213 */ /* 0x001fc60000000000 */
[----:B------:R-:W-:Y:S01]  /*2460*/  @!P4 IMAD.MOV R15, RZ, RZ, -R15 ;  /* 0x000000ffff0fc224 */ /* 0x000fe200078e0a0f */
[C---:B------:R-:W-:Y:S01]  /*2470*/  ISETP.GT.U32.AND P4, PT, R2.reuse, R7, PT ;  /* 0x000000070200720c */ /* 0x040fe20003f84070 */
[----:B------:R-:W-:Y:S02]  /*2480*/  IMAD R12, R2, R6, R12 ;  /* 0x00000006020c7224 */ /* 0x000fe400078e020c */
[----:B------:R-:W-:Y:S01]  /*2490*/  @!P6 IMAD.IADD R10, R10, 0x1, -R2 ;  /* 0x000000010a0ae824 */ /* 0x000fe200078e0a02 */
[----:B------:R0:W-:Y:S01]  /*24a0*/  STL [R1+0x2c], R15 ;  /* 0x00002c0f01007387 */ /* 0x0001e20000100800 */
[----:B------:R-:W-:-:S03]  /*24b0*/  IMAD.HI.U32 R8, R0, R9, RZ ;  /* 0x0000000900087227 */ /* 0x000fc600078e00ff */
[----:B------:R-:W-:Y:S01]  /*24c0*/  ISETP.GT.U32.AND P6, PT, R2, R10, PT ;  /* 0x0000000a0200720c */ /* 0x000fe20003fc4070 */
[----:B------:R-:W-:-:S04]  /*24d0*/  IMAD.HI.U32 R6, R0, R5, RZ ;  /* 0x0000000500067227 */ /* 0x000fc800078e00ff */
[----:B------:R-:W-:Y:S02]  /*24e0*/  IMAD.MOV R14, RZ, RZ, -R14 ;  /* 0x000000ffff0e7224 */ /* 0x000fe400078e0a0e */
[----:B------:R-:W-:Y:S01]  /*24f0*/  @!P1 IMAD.IADD R13, R13, 0x1, -R2 ;  /* 0x000000010d0d9824 */ /* 0x000fe200078e0a02 */
[C---:B------:R-:W-:Y:S01]  /*2500*/  ISETP.GT.U32.AND P1, PT, R2.reuse, R12, PT ;  /* 0x0000000c0200720c */ /* 0x040fe20003f24070 */
[----:B------:R-:W-:Y:S02]  /*2510*/  IMAD.MOV R8, RZ, RZ, -R8 ;  /* 0x000000ffff087224 */ /* 0x000fe400078e0a08 */
[----:B------:R-:W-:Y:S02]  /*2520*/  IMAD.MOV R6, RZ, RZ, -R6 ;  /* 0x000000ffff067224 */ /* 0x000fe400078e0a06 */
[----:B------:R-:W-:Y:S02]  /*2530*/  IMAD R11, R2, R14, R11 ;  /* 0x0000000e020b7224 */ /* 0x000fe400078e020b */
[----:B------:R-:W-:-:S02]  /*2540*/  IMAD.MOV.U32 R16, RZ, RZ, R13 ;  /* 0x000000ffff107224 */ /* 0x000fc400078e000d */
[C---:B------:R-:W-:Y:S01]  /*2550*/  IMAD R9, R2.reuse, R8, R9 ;  /* 0x0000000802097224 */ /* 0x040fe200078e0209 */
[----:B------:R-:W-:Y:S01]  /*2560*/  IABS R8, R248 ;  /* 0x000000f800087213 */ /* 0x000fe20000000000 */
[C---:B------:R-:W-:Y:S01]  /*2570*/  IMAD R5, R2.reuse, R6, R5 ;  /* 0x0000000602057224 */ /* 0x040fe200078e0205 */
[----:B------:R-:W-:Y:S01]  /*2580*/  IABS R6, R249 ;  /* 0x000000f900067213 */ /* 0x000fe20000000000 */
[----:B------:R-:W-:Y:S01]  /*2590*/  @!P3 IMAD.MOV R16, RZ, RZ, -R16 ;  /* 0x000000ffff10b224 */ /* 0x000fe200078e0a10 */
[----:B------:R-:W-:Y:S01]  /*25a0*/  ISETP.GT.U32.AND P3, PT, R2, R11, PT ;  /* 0x0000000b0200720c */ /* 0x000fe20003f64070 */
[----:B------:R-:W-:-:S03]  /*25b0*/  IMAD.HI.U32 R13, R0, R4, RZ ;  /* 0x00000004000d7227 */ /* 0x000fc600078e00ff */
[----:B------:R1:W-:Y:S01]  /*25c0*/  STL [R1+0x28], R16 ;  /* 0x0000281001007387 */ /* 0x0003e20000100800 */
[--C-:B------:R-:W-:Y:S01]  /*25d0*/  @!P4 IMAD.IADD R7, R7, 0x1, -R2.reuse ;  /* 0x000000010707c824 */ /* 0x100fe200078e0a02 */
[----:B------:R-:W-:Y:S01]  /*25e0*/  ISETP.GT.U32.AND P4, PT, R2, R9, PT ;  /* 0x000000090200720c */ /* 0x000fe20003f84070 */
[----:B------:R-:W-:Y:S01]  /*25f0*/  @!P6 IMAD.IADD R10, R10, 0x1, -R2 ;  /* 0x000000010a0ae824 */ /* 0x000fe200078e0a02 */
[----:B------:R-:W-:Y:S01]  /*2600*/  ISETP.GT.U32.AND P6, PT, R2, R5, PT ;  /* 0x000000050200720c */ /* 0x000fe20003fc4070 */
[----:B0-----:R-:W-:Y:S01]  /*2610*/  IMAD.HI.U32 R15, R0, R8, RZ ;  /* 0x00000008000f7227 */ /* 0x001fe200078e00ff */
[----:B------:R-:W-:-:S03]  /*2620*/  IADD3 R13, -R13, RZ, RZ ;  /* 0x000000ff0d0d7210 */ /* 0x000fc60007ffe1ff */
[----:B------:R-:W-:Y:S02]  /*2630*/  IMAD.MOV R15, RZ, RZ, -R15 ;  /* 0x000000ffff0f7224 */ /* 0x000fe400078e0a0f */
[----:B------:R-:W-:Y:S01]  /*2640*/  @!P1 IMAD.IADD R12, R12, 0x1, -R2 ;  /* 0x000000010c0c9824 */ /* 0x000fe200078e0a02 */
[----:B------:R-:W-:Y:S01]  /*2650*/  ISETP.GE.AND P1, PT, R245, RZ, PT ;  /* 0x000000fff500720c */ /* 0x000fe20003f26270 */
[C---:B------:R-:W-:Y:S02]  /*2660*/  IMAD R4, R2.reuse, R13, R4 ;  /* 0x0000000d02047224 */ /* 0x040fe400078e0204 */
[C---:B------:R-:W-:Y:S02]  /*2670*/  IMAD R8, R2.reuse, R15, R8 ;  /* 0x0000000f02087224 */ /* 0x040fe400078e0208 */
[----:B------:R-:W-:Y:S01]  /*2680*/  @!P3 IMAD.IADD R11, R11, 0x1, -R2 ;  /* 0x000000010b0bb824 */ /* 0x000fe200078e0a02 */
[----:B------:R-:W-:Y:S01]  /*2690*/  ISETP.GT.U32.AND P3, PT, R2, R12, PT ;  /* 0x0000000c0200720c */ /* 0x000fe20003f64070 */
[----:B------:R-:W-:Y:S01]  /*26a0*/  IMAD.MOV.U32 R13, RZ, RZ, R10 ;  /* 0x000000ffff0d7224 */ /* 0x000fe200078e000a */
[----:B------:R-:W-:Y:S01]  /*26b0*/  IABS R10, R252 ;  /* 0x000000fc000a7213 */ /* 0x000fe20000000000 */
[----:B------:R-:W-:-:S04]  /*26c0*/  IMAD.HI.U32 R14, R0, R6, RZ ;  /* 0x00000006000e7227 */ /* 0x000fc800078e00ff */
[----:B-1----:R-:W-:Y:S01]  /*26d0*/  IMAD.MOV.U32 R16, RZ, RZ, R7 ;  /* 0x000000ffff107224 */ /* 0x002fe200078e0007 */
[----:B------:R-:W-:Y:S01]  /*26e0*/  IABS R7, R251 ;  /* 0x000000fb00077213 */ /* 0x000fe20000000000 */
[--C-:B------:R-:W-:Y:S01]  /*26f0*/  @!P4 IMAD.IADD R9, R9, 0x1, -R2.reuse ;  /* 0x000000010909c824 */ /* 0x100fe200078e0a02 */
[C---:B------:R-:W-:Y:S01]  /*2700*/  ISETP.GT.U32.AND P4, PT, R2.reuse, R11, PT ;  /* 0x0000000b0200720c */ /* 0x040fe20003f84070 */
[----:B------:R-:W-:Y:S02]  /*2710*/  @!P6 IMAD.IADD R5, R5, 0x1, -R2 ;  /* 0x000000010505e824 */ /* 0x000fe400078e0a02 */
[----:B------:R-:W-:Y:S01]  /*2720*/  @!P0 IMAD.MOV R13, RZ, RZ, -R13 ;  /* 0x000000ffff0d8224 */ /* 0x000fe200078e0a0d */
[C---:B------:R-:W-:Y:S01]  /*2730*/  ISETP.GT.U32.AND P0, PT, R2.reuse, R8, PT ;  /* 0x000000080200720c */ /* 0x040fe20003f04070 */
[----:B------:R-:W-:Y:S01]  /*2740*/  IMAD.MOV R14, RZ, RZ, -R14 ;  /* 0x000000ffff0e7224 */ /* 0x000fe200078e0a0e */
[C---:B------:R-:W-:Y:S01]  /*2750*/  ISETP.GT.U32.AND P6, PT, R2.reuse, R9, PT ;  /* 0x000000090200720c */ /* 0x040fe20003fc4070 */
[----:B------:R-:W-:Y:S01]  /*2760*/  @!P5 IMAD.MOV R16, RZ, RZ, -R16 ;  /* 0x000000ffff10d224 */ /* 0x000fe200078e0a10 */
[C---:B------:R-:W-:Y:S01]  /*2770*/  ISETP.GT.U32.AND P5, PT, R2.reuse, R5, PT ;  /* 0x000000050200720c */ /* 0x040fe20003fa4070 */
[----:B------:R-:W-:-:S02]  /*2780*/  IMAD R6, R2, R14, R6 ;  /* 0x0000000e02067224 */ /* 0x000fc400078e0206 */
[--C-:B------:R-:W-:Y:S01]  /*2790*/  @!P3 IMAD.IADD R12, R12, 0x1, -R2.reuse ;  /* 0x000000010c0cb824 */ /* 0x100fe200078e0a02 */
[----:B------:R0:W-:Y:S01]  /*27a0*/  STL [R1+0x24], R16 ;  /* 0x0000241001007387 */ /* 0x0001e20000100800 */
[--C-:B------:R-:W-:Y:S01]  /*27b0*/  @!P4 IMAD.IADD R11, R11, 0x1, -R2.reuse ;  /* 0x000000010b0bc824 */ /* 0x100fe200078e0a02 */
[----:B------:R-:W-:Y:S01]  /*27c0*/  ISETP.GT.U32.AND P3, PT, R2, R6, PT ;  /* 0x000000060200720c */ /* 0x000fe20003f64070 */
[----:B------:R-:W-:Y:S01]  /*27d0*/  VIADD R245, R3, 0x11 ;  /* 0x0000001103f57836 */ /* 0x000fe20000000000 */
[----:B------:R1:W-:Y:S01]  /*27e0*/  STL [R1+0x20], R13 ;  /* 0x0000200d01007387 */ /* 0x0003e20000100800 */
[--C-:B------:R-:W-:Y:S01]  /*27f0*/  @!P0 IMAD.IADD R8, R8, 0x1, -R2.reuse ;  /* 0x0000000108088824 */ /* 0x100fe200078e0a02 */
[----:B------:R-:W-:Y:S01]  /*2800*/  ISETP.GE.AND P4, PT, R246, RZ, PT ;  /* 0x000000fff600720c */ /* 0x000fe20003f86270 */
[--C-:B------:R-:W-:Y:S01]  /*2810*/  @!P6 IMAD.IADD R9, R9, 0x1, -R2.reuse ;  /* 0x000000010909e824 */ /* 0x100fe200078e0a02 */
[----:B------:R-:W-:Y:S01]  /*2820*/  ISETP.GT.U32.AND P6, PT, R2, R4, PT ;  /* 0x000000040200720c */ /* 0x000fe20003fc4070 */
[----:B------:R-:W-:Y:S01]  /*2830*/  @!P5 IMAD.IADD R5, R5, 0x1, -R2 ;  /* 0x000000010505d824 */ /* 0x000fe200078e0a02 */
[----:B------:R-:W-:Y:S01]  /*2840*/  ISETP.GE.AND P5, PT, R247, RZ, PT ;  /* 0x000000fff700720c */ /* 0x000fe20003fa6270 */
[----:B0-----:R-:W-:Y:S01]  /*2850*/  IMAD.MOV.U32 R16, RZ, RZ, R12 ;  /* 0x000000ffff107224 */ /* 0x001fe200078e000c */
[----:B------:R-:W-:Y:S01]  /*2860*/  ISETP.GE.AND P0, PT, R248, RZ, PT ;  /* 0x000000fff800720c */ /* 0x000fe20003f06270 */
[----:B------:R-:W-:-:S02]  /*2870*/  IMAD.MOV.U32 R15, RZ, RZ, R11 ;  /* 0x000000ffff0f7224 */ /* 0x000fc400078e000b */
[----:B-1----:R-:W-:-:S04]  /*2880*/  IMAD.HI.U32 R13, R0, R7, RZ ;  /* 0x00000007000d7227 */ /* 0x002fc800078e00ff */
[----:B------:R-:W-:Y:S01]  /*2890*/  @!P2 IMAD.MOV R16, RZ, RZ, -R16 ;  /* 0x000000ffff10a224 */ /* 0x000fe200078e0a10 */
[----:B------:R-:W-:Y:S01]  /*28a0*/  ISETP.GT.U32.AND P2, PT, R2, R8, PT ;  /* 0x000000080200720c */ /* 0x000fe20003f44070 */
[----:B------:R-:W-:Y:S02]  /*28b0*/  IMAD.MOV R14, RZ, RZ, -R13 ;  /* 0x000000ffff0e7224 */ /* 0x000fe400078e0a0d */
[----:B------:R-:W-:Y:S01]  /*28c0*/  IMAD.HI.U32 R13, R0, R10, RZ ;  /* 0x0000000a000d7227 */ /* 0x000fe200078e00ff */
[----:B------:R0:W-:Y:S03]  /*28d0*/  STL [R1+0x1c], R16 ;  /* 0x00001c1001007387 */ /* 0x0001e60000100800 */
[----:B------:R-:W-:Y:S01]  /*28e0*/  @!P3 IMAD.IADD R6, R6, 0x1, -R2 ;  /* 0x000000010606b824 */ /* 0x000fe200078e0a02 */
[----:B------:R-:W-:Y:S01]  /*28f0*/  ISETP.GE.AND P3, PT, R249, RZ, PT ;  /* 0x000000fff900720c */ /* 0x000fe20003f66270 */
[----:B------:R-:W-:-:S02]  /*2900*/  IMAD R7, R2, R14, R7 ;  /* 0x0000000e02077224 */ /* 0x000fc400078e0207 */
[----:B------:R-:W-:Y:S02]  /*2910*/  IMAD.MOV R13, RZ, RZ, -R13 ;  /* 0x000000ffff0d7224 */ /* 0x000fe400078e0a0d */
[----:B------:R-:W-:Y:S01]  /*2920*/  IMAD.MOV.U32 R12, RZ, RZ, R9 ;  /* 0x000000ffff0c7224 */ /* 0x000fe200078e0009 */
[----:B------:R-:W-:Y:S01]  /*2930*/  IABS R9, R241 ;  /* 0x000000f100097213 */ /* 0x000fe20000000000 */
[----:B------:R-:W-:Y:S01]  /*2940*/  IMAD.MOV.U32 R11, RZ, RZ, R5 ;  /* 0x000000ffff0b7224 */ /* 0x000fe200078e0005 */
[----:B0-----:R-:W-:Y:S01]  /*2950*/  IABS R16, R238 ;  /* 0x000000ee00107213 */ /* 0x001fe20000000000 */
[----:B------:R-:W-:Y:S01]  /*2960*/  @!P1 IMAD.MOV R15, RZ, RZ, -R15 ;  /* 0x000000ffff0f9224 */ /* 0x000fe200078e0a0f */
[C---:B------:R-:W-:Y:S01]  /*2970*/  ISETP.GT.U32.AND P1, PT, R2.reuse, R6, PT ;  /* 0x000000060200720c */ /* 0x040fe20003f24070 */
[----:B------:R-:W-:Y:S01]  /*2980*/  @!P4 IMAD.MOV R12, RZ, RZ, -R12 ;  /* 0x000000ffff0cc224 */ /* 0x000fe200078e0a0c */
[C---:B------:R-:W-:Y:S01]  /*2990*/  ISETP.GT.U32.AND P4, PT, R2.reuse, R7, PT ;  /* 0x000000070200720c */ /* 0x040fe20003f84070 */
[----:B------:R-:W-:Y:S01]  /*29a0*/  IMAD R5, R2, R13, R10 ;  /* 0x0000000d02057224 */ /* 0x000fe200078e020a */
[----:B------:R-:W-:Y:S01]  /*29b0*/  STL [R1+0x18], R15 ;  /* 0x0000180f01007387 */ /* 0x000fe20000100800 */
[----:B------:R-:W-:Y:S01]  /*29c0*/  @!P5 IMAD.MOV R11, RZ, RZ, -R11 ;  /* 0x000000ffff0bd224 */ /* 0x000fe200078e0a0b */
[----:B------:R-:W-:Y:S01]  /*29d0*/  IABS R10, R242 ;  /* 0x000000f2000a7213 */ /* 0x000fe20000000000 */
[--C-:B------:R-:W-:Y:S01]  /*29e0*/  @!P2 IMAD.IADD R8, R8, 0x1, -R2.reuse ;  /* 0x000000010808a824 */ /* 0x100fe200078e0a02 */
[----:B------:R-:W-:Y:S01]  /*29f0*/  ISETP.GT.U32.AND P2, PT, R2, R5, PT ;  /* 0x000000050200720c */ /* 0x000fe20003f44070 */
[----:B------:R0:W-:Y:S01]  /*2a00*/  STL [R1+0x14], R12 ;  /* 0x0000140c01007387 */ /* 0x0001e20000100800 */
[----:B------:R-:W-:Y:S01]  /*2a10*/  @!P6 IMAD.IADD R4, R4, 0x1, -R2 ;  /* 0x000000010404e824 */ /* 0x000fe200078e0a02 */
[----:B------:R-:W-:Y:S01]  /*2a20*/  ISETP.GE.AND P5, PT, R250, RZ, PT ;  /* 0x000000fffa00720c */ /* 0x000fe20003fa6270 */
[----:B------:R-:W-:Y:S01]  /*2a30*/  IMAD.MOV.U32 R13, RZ, RZ, R8 ;  /* 0x000000ffff0d7224 */ /* 0x000fe200078e0008 */
[----:B------:R1:W-:Y:S01]  /*2a40*/  STL [R1+0x10], R11 ;  /* 0x0000100b01007387 */ /* 0x0003e20000100800 */
[--C-:B------:R-:W-:Y:S01]  /*2a50*/  @!P1 IMAD.IADD R6, R6, 0x1, -R2.reuse ;  /* 0x0000000106069824 */ /* 0x100fe200078e0a02 */
[C---:B------:R-:W-:Y:S01]  /*2a60*/  ISETP.GT.U32.AND P6, PT, R2.reuse, R4, PT ;  /* 0x000000040200720c */ /* 0x040fe20003fc4070 */
[--C-:B------:R-:W-:Y:S01]  /*2a70*/  @!P4 IMAD.IADD R7, R7, 0x1, -R2.reuse ;  /* 0x000000010707c824 */ /* 0x100fe200078e0a02 */
[----:B------:R-:W-:Y:S01]  /*2a80*/  ISETP.GE.AND P1, PT, R251, RZ, PT ;  /* 0x000000fffb00720c */ /* 0x000fe20003f26270 */
[----:B------:R-:W-:Y:S01]  /*2a90*/  @!P0 IMAD.MOV R13, RZ, RZ, -R13 ;  /* 0x000000ffff0d8224 */ /* 0x000fe200078e0a0d */
[----:B0-----:R-:W-:Y:S01]  /*2aa0*/  IABS R12, R243 ;  /* 0x000000f3000c7213 */ /* 0x001fe20000000000 */
[----:B------:R-:W-:Y:S01]  /*2ab0*/  VIADD R246, R3, 0x12 ;  /* 0x0000001203f67836 */ /* 0x000fe20000000000 */
[----:B------:R-:W-:Y:S01]  /*2ac0*/  ISETP.GE.AND P4, PT, R241, RZ, PT ;  /* 0x000000fff100720c */ /* 0x000fe20003f86270 */
[----:B------:R-:W-:Y:S01]  /*2ad0*/  @!P2 IMAD.IADD R5, R5, 0x1, -R2 ;  /* 0x000000010505a824 */ /* 0x000fe200078e0a02 */
[----:B------:R-:W-:Y:S01]  /*2ae0*/  ISETP.GT.U32.AND P2, PT, R2, R7, PT ;  /* 0x000000070200720c */ /* 0x000fe20003f44070 */
[----:B-1----:R-:W-:Y:S01]  /*2af0*/  IMAD.HI.U32 R11, R0, R9, RZ ;  /* 0x00000009000b7227 */ /* 0x002fe200078e00ff */
[----:B------:R-:W-:Y:S01]  /*2b00*/  STL [R1+0xc], R13 ;  /* 0x00000c0d01007387 */ /* 0x000fe20000100800 */
[----:B------:R-:W-:-:S02]  /*2b10*/  IABS R15, R237 ;  /* 0x000000ed000f7213 */ /* 0x000fc40000000000 */
[----:B------:R-:W-:Y:S01]  /*2b20*/  IMAD.MOV R8, RZ, RZ, -R11 ;  /* 0x000000ffff087224 */ /* 0x000fe200078e0a0b */
[C---:B------:R-:W-:Y:S01]  /*2b30*/  ISETP.GT.U32.AND P0, PT, R2.reuse, R5, PT ;  /* 0x000000050200720c */ /* 0x040fe20003f04070 */
[----:B------:R-:W-:Y:S02]  /*2b40*/  IMAD.MOV.U32 R11, RZ, RZ, R12 ;  /* 0x000000ffff0b7224 */ /* 0x000fe400078e000c */
[C---:B------:R-:W-:Y:S02]  /*2b50*/  IMAD R9, R2.reuse, R8, R9 ;  /* 0x0000000802097224 */ /* 0x040fe400078e0209 */
[----:B------:R-:W-:Y:S02]  /*2b60*/  IMAD.MOV.U32 R12, RZ, RZ, R6 ;  /* 0x000000ffff0c7224 */ /* 0x000fe400078e0006 */
[----:B------:R-:W-:Y:S01]  /*2b70*/  @!P2 IMAD.IADD R7, R7, 0x1, -R2 ;  /* 0x000000010707a824 */ /* 0x000fe200078e0a02 */
[----:B------:R-:W-:Y:S01]  /*2b80*/  ISETP.GE.AND P2, PT, R243, RZ, PT ;  /* 0x000000fff300720c */ /* 0x000fe20003f46270 */
[----:B------:R-:W-:Y:S01]  /*2b90*/  @!P3 IMAD.MOV R12, RZ, RZ, -R12 ;  /* 0x000000ffff0cb224 */ /* 0x000fe200078e0a0c */
[----:B------:R-:W-:Y:S01]  /*2ba0*/  ISETP.GT.U32.AND P3, PT, R2, R9, PT ;  /* 0x000000090200720c */ /* 0x000fe20003f64070 */
[----:B------:R-:W-:Y:S01]  /*2bb0*/  @!P6 IMAD.IADD R4, R4, 0x1, -R2 ;  /* 0x000000010404e824 */ /* 0x000fe200078e0a02 */
[----:B------:R-:W-:Y:S01]  /*2bc0*/  ISETP.GE.AND P6, PT, R252, RZ, PT ;  /* 0x000000fffc00720c */ /* 0x000fe20003fc6270 */
[----:B------:R-:W-:Y:S01]  /*2bd0*/  IMAD.MOV.U32 R23, RZ, RZ, R7 ;  /* 0x000000ffff177224 */ /* 0x000fe200078e0007 */
[----:B------:R0:W-:Y:S01]  /*2be0*/  STL [R1+0x8], R12 ;  /* 0x0000080c01007387 */ /* 0x0001e20000100800 */
[----:B------:R-:W-:-:S04]  /*2bf0*/  IMAD.HI.U32 R8, R0, R10, RZ ;  /* 0x0000000a00087227 */ /* 0x000fc800078e00ff */
[--C-:B------:R-:W-:Y:S02]  /*2c00*/  @!P0 IMAD.IADD R5, R5, 0x1, -R2.reuse ;  /* 0x0000000105058824 */ /* 0x100fe400078e0a02 */
[----:B------:R-:W-:Y:S02]  /*2c10*/  @!P1 IMAD.MOV R23, RZ, RZ, -R23 ;  /* 0x000000ffff179224 */ /* 0x000fe400078e0a17 */
[----:B------:R-:W-:Y:S01]  /*2c20*/  @!P3 IMAD.IADD R9, R9, 0x1, -R2 ;  /* 0x000000010909b824 */ /* 0x000fe200078e0a02 */
[----:B------:R-:W-:Y:S01]  /*2c30*/  MOV R252, R5 ;  /* 0x0000000500fc7202 */ /* 0x000fe20000000f00 */
[----:B------:R-:W-:-:S03]  /*2c40*/  IMAD.HI.U32 R6, R0, R11, RZ ;  /* 0x0000000b00067227 */ /* 0x000fc600078e00ff */
[C---:B------:R-:W-:Y:S01]  /*2c50*/  ISETP.GT.U32.AND P1, PT, R2.reuse, R9, PT ;  /* 0x000000090200720c */ /* 0x040fe20003f24070 */
[----:B------:R-:W-:Y:S02]  /*2c60*/  IMAD.MOV R8, RZ, RZ, -R8 ;  /* 0x000000ffff087224 */ /* 0x000fe400078e0a08 */
[----:B------:R-:W-:Y:S02]  /*2c70*/  IMAD.MOV R6, RZ, RZ, -R6 ;  /* 0x000000ffff067224 */ /* 0x000fe400078e0a06 */
[C---:B------:R-:W-:Y:S02]  /*2c80*/  IMAD R10, R2.reuse, R8, R10 ;  /* 0x00000008020a7224 */ /* 0x040fe400078e020a */
[----:B------:R-:W-:Y:S02]  /*2c90*/  VIADD R243, R3, 0xef ;  /* 0x000000ef03f37836 */ /* 0x000fe40000000000 */
[C---:B------:R-:W-:Y:S02]  /*2ca0*/  IMAD R11, R2.reuse, R6, R11 ;  /* 0x00000006020b7224 */ /* 0x040fe400078e020b */
[----:B------:R-:W-:Y:S01]  /*2cb0*/  @!P6 IMAD.MOV R252, RZ, RZ, -R252 ;  /* 0x000000fffffce224 */ /* 0x000fe200078e0afc */
[----:B0-----:R-:W-:Y:S01]  /*2cc0*/  IABS R12, R243 ;  /* 0x000000f3000c7213 */ /* 0x001fe20000000000 */
[----:B------:R-:W-:Y:S01]  /*2cd0*/  IMAD.MOV.U32 R156, RZ, RZ, R4 ;  /* 0x000000ffff9c7224 */ /* 0x000fe200078e0004 */
[C---:B------:R-:W-:Y:S01]  /*2ce0*/  ISETP.GT.U32.AND P6, PT, R2.reuse, R10, PT ;  /* 0x0000000a0200720c */ /* 0x040fe20003fc4070 */
[----:B------:R-:W-:Y:S01]  /*2cf0*/  @!P1 IMAD.IADD R9, R9, 0x1, -R2 ;  /* 0x0000000109099824 */ /* 0x000fe200078e0a02 */
[----:B------:R-:W-:Y:S01]  /*2d00*/  ISETP.GT.U32.AND P1, PT, R2, R11, PT ;  /* 0x0000000b0200720c */ /* 0x000fe20003f24070 */
[----:B------:R-:W-:Y:S01]  /*2d10*/  IMAD.HI.U32 R5, R0, R12, RZ ;  /* 0x0000000c00057227 */ /* 0x000fe200078e00ff */
[----:B------:R-:W-:-:S03]  /*2d20*/  ISETP.GE.AND P0, PT, R243, RZ, PT ;  /* 0x000000fff300720c */ /* 0x000fc60003f06270 */
[----:B------:R-:W-:Y:S01]  /*2d30*/  @!P5 IMAD.MOV R156, RZ, RZ, -R156 ;  /* 0x000000ffff9cd224 */ /* 0x000fe200078e0a9c */
[----:B------:R-:W-:Y:S01]  /*2d40*/  ISETP.GE.AND P5, PT, R242, RZ, PT ;  /* 0x000000fff200720c */ /* 0x000fe20003fa6270 */
[C---:B------:R-:W-:Y:S02]  /*2d50*/  VIADD R242, R3.reuse, 0xee ;  /* 0x000000ee03f27836 */ /* 0x040fe40000000000 */
[----:B------:R-:W-:Y:S01]  /*2d60*/  IMAD.MOV R5, RZ, RZ, -R5 ;  /* 0x000000ffff057224 */ /* 0x000fe200078e0a05 */
[----:B------:R-:W-:Y:S01]  /*2d70*/  STL [R1+0x18d8], R156 ;  /* 0x0018d89c01007387 */ /* 0x000fe20000100800 */
[----:B------:R-:W-:Y:S01]  /*2d80*/  VIADD R243, R3, 0xed ;  /* 0x000000ed03f37836 */ /* 0x000fe20000000000 */
[----:B------:R-:W-:Y:S01]  /*2d90*/  IABS R13, R242 ;  /* 0x000000f2000d7213 */ /* 0x000fe20000000000 */
[----:B------:R-:W-:Y:S01]  /*2da0*/  IMAD R12, R2, R5, R12 ;  /* 0x00000005020c7224 */ /* 0x000fe200078e020c */
[----:B------:R-:W-:Y:S01]  /*2db0*/  ISETP.GE.AND P3, PT, R242, RZ, PT ;  /* 0x000000fff200720c */ /* 0x000fe20003f66270 */
[--C-:B------:R-:W-:Y:S01]  /*2dc0*/  @!P6 IMAD.IADD R10, R10, 0x1, -R2.reuse ;  /* 0x000000010a0ae824 */ /* 0x100fe200078e0a02 */
[----:B------:R-:W-:Y:S01]  /*2dd0*/  IABS R14, R243 ;  /* 0x000000f3000e7213 */ /* 0x000fe20000000000 */
[----:B------:R-:W-:Y:S01]  /*2de0*/  @!P1 IMAD.IADD R11, R11, 0x1, -R2 ;  /* 0x000000010b0b9824 */ /* 0x000fe200078e0a02 */
[----:B------:R-:W-:Y:S01]  /*2df0*/  ISETP.GT.U32.AND P6, PT, R2, R12, PT ;  /* 0x0000000c0200720c */ /* 0x000fe20003fc4070 */
[----:B------:R-:W-:Y:S01]  /*2e00*/  IMAD.HI.U32 R4, R0, R13, RZ ;  /* 0x0000000d00047227 */ /* 0x000fe200078e00ff */
[----:B------:R-:W-:Y:S01]  /*2e10*/  ISETP.GT.U32.AND P1, PT, R2, R10, PT ;  /* 0x0000000a0200720c */ /* 0x000fe20003f24070 */
[----:B------:R-:W-:Y:S02]  /*2e20*/  STL [R1+0x18dc], R23 ;  /* 0x0018dc1701007387 */ /* 0x000fe40000100800 */
[----:B------:R-:W-:-:S02]  /*2e30*/  IMAD.MOV R4, RZ, RZ, -R4 ;  /* 0x000000ffff047224 */ /* 0x000fc400078e0a04 */
[----:B------:R-:W-:Y:S01]  /*2e40*/  IMAD.HI.U32 R6, R0, R14, RZ ;  /* 0x0000000e00067227 */ /* 0x000fe200078e00ff */
[----:B------:R-:W-:Y:S03]  /*2e50*/  STL [R1+0x18e0], R252 ;  /* 0x0018e0fc01007387 */ /* 0x000fe60000100800 */
[C---:B------:R-:W-:Y:S02]  /*2e60*/  IMAD R13, R2.reuse, R4, R13 ;  /* 0x00000004020d7224 */ /* 0x040fe400078e020d */
[----:B------:R-:W-:Y:S02]  /*2e70*/  IMAD.MOV R6, RZ, RZ, -R6 ;  /* 0x000000ffff067224 */ /* 0x000fe400078e0a06 */
[----:B------:R-:W-:Y:S01]  /*2e80*/  @!P4 IMAD.MOV R9, RZ, RZ, -R9 ;  /* 0x000000ffff09c224 */ /* 0x000fe200078e0a09 */
[----:B------:R-:W-:Y:S01]  /*2e90*/  ISETP.GT.U32.AND P4, PT, R2, R11, PT ;  /* 0x0000000b0200720c */ /* 0x000fe20003f84070 */
[----:B------:R-:W-:-:S03]  /*2ea0*/  IMAD.HI.U32 R5, R0, R15, RZ ;  /* 0x0000000f00057227 */ /* 0x000fc600078e00ff */
[----:B------:R-:W-:Y:S01]  /*2eb0*/  STL [R1+0x18e4], R9 ;  /* 0x0018e40901007387 */ /* 0x000fe20000100800 */
[----:B------:R-:W-:Y:S02]  /*2ec0*/  IMAD R14, R2, R6, R14 ;  /* 0x00000006020e7224 */ /* 0x000fe400078e020e */
[--C-:B------:R-:W-:Y:S02]  /*2ed0*/  @!P6 IMAD.IADD R12, R12, 0x1, -R2.reuse ;  /* 0x000000010c0ce824 */ /* 0x100fe400078e0a02 */
[----:B------:R-:W-:Y:S01]  /*2ee0*/  @!P1 IMAD.IADD R10, R10, 0x1, -R2 ;  /* 0x000000010a0a9824 */ /* 0x000fe200078e0a02 */
[C---:B------:R-:W-:Y:S01]  /*2ef0*/  ISETP.GT.U32.AND P1, PT, R2.reuse, R13, PT ;  /* 0x0000000d0200720c */ /* 0x040fe20003f24070 */
[----:B------:R-:W-:Y:S01]  /*2f00*/  IMAD.MOV R5, RZ, RZ, -R5 ;  /* 0x000000ffff057224 */ /* 0x000fe200078e0a05 */
[C---:B------:R-:W-:Y:S01]  /*2f10*/  ISETP.GT.U32.AND P6, PT, R2.reuse, R12, PT ;  /* 0x0000000c0200720c */ /* 0x040fe20003fc4070 */
[----:B------:R-:W-:Y:S01]  /*2f20*/  @!P5 IMAD.MOV R10, RZ, RZ, -R10 ;  /* 0x000000ffff0ad224 */ /* 0x000fe200078e0a0a */
[----:B------:R-:W-:Y:S01]  /*2f30*/  ISETP.GT.U32.AND P5, PT, R2, R14, PT ;  /* 0x0000000e0200720c */ /* 0x000fe20003fa4070 */
[----:B------:R-:W-:-:S03]  /*2f40*/  IMAD.HI.U32 R4, R0, R16, RZ ;  /* 0x0000001000047227 */ /* 0x000fc600078e00ff */
[----:B------:R-:W-:Y:S01]  /*2f50*/  STL [R1+0x18e8], R10 ;  /* 0x0018e80a01007387 */ /* 0x000fe20000100800 */
[C---:B------:R-:W-:Y:S02]  /*2f60*/  IMAD R15, R2.reuse, R5, R15 ;  /* 0x00000005020f7224 */ /* 0x040fe400078e020f */
[----:B------:R-:W-:Y:S02]  /*2f70*/  IMAD.MOV R4, RZ, RZ, -R4 ;  /* 0x000000ffff047224 */ /* 0x000fe400078e0a04 */
[----:B------:R-:W-:Y:S02]  /*2f80*/  VIADD R241, R3, 0xe9 ;  /* 0x000000e903f17836 */ /* 0x000fe40000000000 */
[----:B------:R-:W-:Y:S01]  /*2f90*/  @!P4 IMAD.IADD R11, R11, 0x1, -R2 ;  /* 0x000000010b0bc824 */ /* 0x000fe200078e0a02 */
[----:B------:R-:W-:Y:S01]  /*2fa0*/  ISETP.GT.U32.AND P4, PT, R2, R15, PT ;  /* 0x0000000f0200720c */ /* 0x000fe20003f84070 */
[----:B------:R-:W-:Y:S01]  /*2fb0*/  IMAD.HI.U32 R6, R0, R17, RZ ;  /* 0x0000001100067227 */ /* 0x000fe200078e00ff */
[----:B------:R-:W-:-:S03]  /*2fc0*/  IABS R18, R241 ;  /* 0x000000f100127213 */ /* 0x000fc60000000000 */
[----:B------:R-:W-:Y:S02]  /*2fd0*/  IMAD R16, R2, R4, R16 ;  /* 0x0000000402107224 */ /* 0x000fe400078e0210 */
[----:B------:R-:W-:Y:S01]  /*2fe0*/  @!P1 IMAD.IADD R13, R13, 0x1, -R2 ;  /* 0x000000010d0d9824 */ /* 0x000fe200078e0a02 */
[----:B------:R-:W-:Y:S01]  /*2ff0*/  ISETP.GE.AND P1, PT, R243, RZ, PT ;  /* 0x000000fff300720c */ /* 0x000fe20003f26270 */
[----:B------:R-:W-:Y:S02]  /*3000*/  IMAD.MOV R6, RZ, RZ, -R6 ;  /* 0x000000ffff067224 */ /* 0x000fe400078e0a06 */
[--C-:B------:R-:W-:Y:S01]  /*3010*/  @!P6 IMAD.IADD R12, R12, 0x1, -R2.reuse ;  /* 0x000000010c0ce824 */ /* 0x100fe200078e0a02 */
[----:B------:R-:W-:Y:S01]  /*3020*/  ISETP.GT.U32.AND P6, PT, R2, R16, PT ;  /* 0x000000100200720c */ /* 0x000fe20003fc4070 */
[----:B------:R-:W-:Y:S01]  /*3030*/  @!P5 IMAD.IADD R14, R14, 0x1, -R2 ;  /* 0x000000010e0ed824 */ /* 0x000fe200078e0a02 */
[----:B------:R-:W-:Y:S01]  /*3040*/  ISETP.GT.U32.AND P5, PT, R2, R13, PT ;  /* 0x0000000d0200720c */ /* 0x000fe20003fa4070 */
[----:B------:R-:W-:-:S02]  /*3050*/  VIADD R242, R3, 0xe8 ;  /* 0x000000e803f27836 */ /* 0x000fc40000000000 */
[----:B------:R-:W-:-:S03]  /*3060*/  IMAD.HI.U32 R5, R0, R18, RZ ;  /* 0x0000001200057227 */ /* 0x000fc600078e00ff */
[----:B------:R-:W-:Y:S01]  /*3070*/  IABS R19, R242 ;  /* 0x000000f200137213 */ /* 0x000fe20000000000 */
[C---:B------:R-:W-:Y:S02]  /*3080*/  IMAD R17, R2.reuse, R6, R17 ;  /* 0x0000000602117224 */ /* 0x040fe400078e0211 */
[----:B------:R-:W-:Y:S02]  /*3090*/  IMAD.MOV R5, RZ, RZ, -R5 ;  /* 0x000000ffff057224 */ /* 0x000fe400078e0a05 */
[----:B------:R-:W-:Y:S01]  /*30a0*/  @!P4 IMAD.IADD R15, R15, 0x1, -R2 ;  /* 0x000000010f0fc824 */ /* 0x000fe200078e0a02 */
[C---:B------:R-:W-:Y:S01]  /*30b0*/  ISETP.GT.U32.AND P4, PT, R2.reuse, R14, PT ;  /* 0x0000000e0200720c */ /* 0x040fe20003f84070 */
[----:B------:R-:W-:Y:S01]  /*30c0*/  @!P0 IMAD.MOV R12, RZ, RZ, -R12 ;  /* 0x000000ffff0c8224 */ /* 0x000fe200078e0a0c */
[C---:B------:R-:W-:Y:S01]  /*30d0*/  ISETP.GT.U32.AND P0, PT, R2.reuse, R17, PT ;  /* 0x000000110200720c */ /* 0x040fe20003f04070 */
[----:B------:R-:W-:Y:S02]  /*30e0*/  IMAD R18, R2, R5, R18 ;  /* 0x0000000502127224 */ /* 0x000fe400078e0212 */
[----:B------:R-:W-:-:S04]  /*30f0*/  IMAD.HI.U32 R4, R0, R19, RZ ;  /* 0x0000001300047227 */ /* 0x000fc800078e00ff */
[--C-:B------:R-:W-:Y:S01]  /*3100*/  @!P6 IMAD.IADD R16, R16, 0x1, -R2.reuse ;  /* 0x000000011010e824 */ /* 0x100fe200078e0a02 */
[C---:B------:R-:W-:Y:S01]  /*3110*/  ISETP.GT.U32.AND P6, PT, R2.reuse, R15, PT ;  /* 0x0000000f0200720c */ /* 0x040fe20003fc4070 */
[----:B------:R-:W-:Y:S01]  /*3120*/  @!P5 IMAD.IADD R13, R13, 0x1, -R2 ;  /* 0x000000010d0dd824 */ /* 0x000fe200078e0a02 */
[C---:B------:R-:W-:Y:S01]  /*3130*/  ISETP.GT.U32.AND P5, PT, R2.reuse, R18, PT ;  /* 0x000000120200720c */ /* 0x040fe20003fa4070 */
[----:B------:R-:W-:Y:S02]  /*3140*/  IMAD.MOV R4, RZ, RZ, -R4 ;  /* 0x000000ffff047224 */ /* 0x000fe400078e0a04 */
[----:B------:R-:W-:Y:S02]  /*3150*/  VIADD R243, R3, 0xe6 ;  /* 0x000000e603f37836 */ /* 0x000fe40000000000 */
[----:B------:R-:W-:Y:S02]  /*3160*/  IMAD R19, R2, R4, R19 ;  /* 0x0000000402137224 */ /* 0x000fe400078e0213 */
[--C-:B------:R-:W-:Y:S01]  /*3170*/  @!P4 IMAD.IADD R14, R14, 0x1, -R2.reuse ;  /* 0x000000010e0ec824 */ /* 0x100fe200078e0a02 */
[----:B------:R-:W-:Y:S01]  /*3180*/  IABS R22, R243 ;  /* 0x000000f300167213 */ /* 0x000fe20000000000 */
[----:B------:R-:W-:Y:S01]  /*3190*/  @!P0 IMAD.IADD R17, R17, 0x1, -R2 ;  /* 0x0000000111118824 */ /* 0x000fe200078e0a02 */
[----:B------:R-:W-:Y:S01]  /*31a0*/  ISETP.GE.AND P4, PT, R237, RZ, PT ;  /* 0x000000ffed00720c */ /* 0x000fe20003f86270 */
[----:B------:R-:W-:Y:S01]  /*31b0*/  IMAD.HI.U32 R4, R0, R20, RZ ;  /* 0x0000001400047227 */ /* 0x000fe200078e00ff */
[----:B------:R-:W-:-:S03]  /*31c0*/  ISETP.GE.AND P0, PT, R239, RZ, PT ;  /* 0x000000ffef00720c */ /* 0x000fc60003f06270 */
[----:B------:R-:W-:Y:S01]  /*31d0*/  @!P3 IMAD.MOV R13, RZ, RZ, -R13 ;  /* 0x000000ffff0db224 */ /* 0x000fe200078e0a0d */
[C---:B------:R-:W-:Y:S01]  /*31e0*/  ISETP.GT.U32.AND P3, PT, R2.reuse, R17, PT ;  /* 0x000000110200720c */ /* 0x040fe20003f64070 */
[----:B------:R-:W-:Y:S02]  /*31f0*/  IMAD.MOV R5, RZ, RZ, -R4 ;  /* 0x000000ffff057224 */ /* 0x000fe400078e0a04 */
[----:B------:R-:W-:Y:S01]  /*3200*/  @!P2 IMAD.MOV R11, RZ, RZ, -R11 ;  /* 0x000000ffff0ba224 */ /* 0x000fe200078e0a0b */
[----:B------:R-:W-:Y:S01]  /*3210*/  ISETP.GT.U32.AND P2, PT, R2, R16, PT ;  /* 0x000000100200720c */ /* 0x000fe20003f44070 */
[----:B------:R-:W-:-:S03]  /*3220*/  IMAD.HI.U32 R4, R0, R22, RZ ;  /* 0x0000001600047227 */ /* 0x000fc600078e00ff */
[----:B------:R-:W-:Y:S01]  /*3230*/  STL [R1+0x18ec], R11 ;  /* 0x0018ec0b01007387 */ /* 0x000fe20000100800 */
[--C-:B------:R-:W-:Y:S01]  /*3240*/  @!P6 IMAD.IADD R15, R15, 0x1, -R2.reuse ;  /* 0x000000010f0fe824 */ /* 0x100fe200078e0a02 */
[----:B------:R-:W-:Y:S01]  /*3250*/  ISETP.GT.U32.AND P6, PT, R2, R19, PT ;  /* 0x000000130200720c */ /* 0x000fe20003fc4070 */
[----:B------:R-:W-:Y:S01]  /*3260*/  @!P5 IMAD.IADD R18, R18, 0x1, -R2 ;  /* 0x000000011212d824 */ /* 0x000fe200078e0a02 */
[----:B------:R-:W-:Y:S01]  /*3270*/  ISETP.GE.AND P5, PT, R241, RZ, PT ;  /* 0x000000fff100720c */ /* 0x000fe20003fa6270 */
[C---:B------:R-:W-:Y:S01]  /*3280*/  IMAD R20, R2.reuse, R5, R20 ;  /* 0x0000000502147224 */ /* 0x040fe200078e0214 */
[----:B------:R-:W-:Y:S01]  /*3290*/  STL [R1+0x18f0], R12 ;  /* 0x0018f00c01007387 */ /* 0x000fe20000100800 */
[----:B------:R-:W-:Y:S02]  /*32a0*/  IMAD.MOV R4, RZ, RZ, -R4 ;  /* 0x000000ffff047224 */ /* 0x000fe400078e0a04 */
[----:B------:R-:W-:Y:S01]  /*32b0*/  VIADD R241, R3, 0xe5 ;  /* 0x000000e503f17836 */ /* 0x000fe20000000000 */
[----:B------:R-:W-:Y:S01]  /*32c0*/  STL [R1+0x18f4], R13 ;  /* 0x0018f40d01007387 */ /* 0x000fe20000100800 */
[----:B------:R-:W-:Y:S01]  /*32d0*/  @!P1 IMAD.MOV R14, RZ, RZ, -R14 ;  /* 0x000000ffff0e9224 */ /* 0x000fe200078e0a0e */
[C---:B------:R-:W-:Y:S01]  /*32e0*/  ISETP.GT.U32.AND P1, PT, R2.reuse, R18, PT ;  /* 0x000000120200720c */ /* 0x040fe20003f24070 */
[----:B------:R-:W-:Y:S01]  /*32f0*/  @!P4 IMAD.MOV R15, RZ, RZ, -R15 ;  /* 0x000000ffff0fc224 */ /* 0x000fe200078e0a0f */
[----:B------:R-:W-:Y:S01]  /*3300*/  IABS R5, R241 ;  /* 0x000000f100057213 */ /* 0x000fe20000000000 */
[C---:B------:R-:W-:Y:S01]  /*3310*/  IMAD R22, R2.reuse, R4, R22 ;  /* 0x0000000402167224 */ /* 0x040fe200078e0216 */
[----:B------:R-:W-:Y:S01]  /*3320*/  ISETP.GT.U32.AND P4, PT, R2, R20, PT ;  /* 0x000000140200720c */ /* 0x000fe20003f84070 */
[--C-:B------:R-:W-:Y:S01]  /*3330*/  @!P3 IMAD.IADD R17, R17, 0x1, -R2.reuse ;  /* 0x000000011111b824 */ /* 0x100fe200078e0a02 */
[----:B------:R-:W-:Y:S01]  /*3340*/  STL [R1+0x1900], R14 ;  /* 0x0019000e01007387 */ /* 0x000fe20000100800 */
[----:B------:R-:W-:Y:S01]  /*3350*/  @!P2 IMAD.IADD R16, R16, 0x1, -R2 ;  /* 0x000000011010a824 */ /* 0x000fe200078e0a02 */
[----:B------:R-:W-:Y:S01]  /*3360*/  ISETP.GT.U32.AND P3, PT, R2, R22, PT ;  /* 0x000000160200720c */ /* 0x000fe20003f64070 */
[----:B------:R-:W-:Y:S01]  /*3370*/  IMAD.HI.U32 R4, R0, R5, RZ ;  /* 0x0000000500047227 */ /* 0x000fe200078e00ff */
[----:B------:R-:W-:-:S03]  /*3380*/  ISETP.GE.AND P2, PT, R238, RZ, PT ;  /* 0x000000ffee00720c */ /* 0x000fc60003f46270 */
[----:B------:R-:W-:Y:S02]  /*3390*/  @!P6 IMAD.IADD R19, R19, 0x1, -R2 ;  /* 0x000000011313e824 */ /* 0x000fe400078e0a02 */
[----:B------:R-:W-:Y:S02]  /*33a0*/  IMAD.MOV R4, RZ, RZ, -R4 ;  /* 0x000000ffff047224 */ /* 0x000fe400078e0a04 */
[--C-:B------:R-:W-:Y:S01]  /*33b0*/  @!P1 IMAD.IADD R18, R18, 0x1, -R2.reuse ;  /* 0x0000000112129824 */ /* 0x100fe200078e0a02 */
[----:B------:R-:W-:Y:S01]  /*33c0*/  ISETP.GT.U32.AND P6, PT, R2, R19, PT ;  /* 0x000000130200720c */ /* 0x000fe20003fc4070 */
[--C-:B------:R-:W-:Y:S01]  /*33d0*/  @!P4 IMAD.IADD R20, R20, 0x1, -R2.reuse ;  /* 0x000000011414c824 */ /* 0x100fe200078e0a02 */
[----:B------:R-:W-:Y:S01]  /*33e0*/  ISETP.GE.AND P1, PT, R240, RZ, PT ;  /* 0x000000fff000720c */ /* 0x000fe20003f26270 */
[----:B------:R-:W-:Y:S01]  /*33f0*/  IMAD R24, R2, R4, R5 ;  /* 0x0000000402187224 */ /* 0x000fe200078e0205 */
[----:B------:R-:W-:Y:S01]  /*3400*/  ISETP.GE.AND P4, PT, R241, RZ, PT ;  /* 0x000000fff100720c */ /* 0x000fe20003f86270 */
[----:B------:R-:W-:Y:S01]  /*3410*/  @!P3 IMAD.IADD R22, R22, 0x1, -R2 ;  /* 0x000000011616b824 */ /* 0x000fe200078e0a02 */
[C---:B------:R-:W-:Y:S01]  /*3420*/  ISETP.GT.U32.AND P3, PT, R2.reuse, R20, PT ;  /* 0x000000140200720c */ /* 0x040fe20003f64070 */
[----:B------:R-:W-:Y:S01]  /*3430*/  @!P5 IMAD.MOV R18, RZ, RZ, -R18 ;  /* 0x000000ffff12d224 */ /* 0x000fe200078e0a12 */
[----:B------:R-:W-:Y:S01]  /*3440*/  ISETP.GT.U32.AND P5, PT, R2, R24, PT ;  /* 0x000000180200720c */ /* 0x000fe20003fa4070 */
[----:B------:R-:W-:Y:S01]  /*3450*/  @!P2 IMAD.MOV R16, RZ, RZ, -R16 ;  /* 0x000000ffff10a224 */ /* 0x000fe200078e0a10 */
[----:B------:R-:W-:Y:S01]  /*3460*/  ISETP.GE.AND P2, PT, R242, RZ, PT ;  /* 0x000000fff200720c */ /* 0x000fe20003f46270 */
[----:B------:R-:W-:-:S02]  /*3470*/  VIADD R242, R3, 0xe4 ;  /* 0x000000e403f27836 */ /* 0x000fc40000000000 */
[--C-:B------:R-:W-:Y:S01]  /*3480*/  @!P6 IMAD.IADD R19, R19, 0x1, -R2.reuse ;  /* 0x000000011313e824 */ /* 0x100fe200078e0a02 */
[----:B------:R-:W-:Y:S01]  /*3490*/  ISETP.GE.AND P6, PT, R243, RZ, PT ;  /* 0x000000fff300720c */ /* 0x000fe20003fc6270 */
[----:B------:R-:W-:Y:S01]  /*34a0*/  VIADD R243, R3, 0xe3 ;  /* 0x000000e303f37836 */ /* 0x000fe20000000000 */
[----:B------:R-:W-:Y:S01]  /*34b0*/  IABS R25, R242 ;  /* 0x000000f200197213 */ /* 0x000fe20000000000 */
[----:B------:R-:W-:Y:S01]  /*34c0*/  @!P0 IMAD.MOV R17, RZ, RZ, -R17 ;  /* 0x000000ffff118224 */ /* 0x000fe200078e0a11 */
[----:B------:R-:W-:Y:S01]  /*34d0*/  ISETP.GT.U32.AND P0, PT, R2, R22, PT ;  /* 0x000000160200720c */ /* 0x000fe20003f04070 */
[--C-:B------:R-:W-:Y:S01]  /*34e0*/  @!P3 IMAD.IADD R20, R20, 0x1, -R2.reuse ;  /* 0x000000011414b824 */ /* 0x100fe200078e0a02 */
[----:B------:R-:W-:Y:S01]  /*34f0*/  IABS R26, R243 ;  /* 0x000000f3001a7213 */ /* 0x000fe20000000000 */
[----:B------:R-:W-:Y:S01]  /*3500*/  IMAD.HI.U32 R4, R0, R25, RZ ;  /* 0x0000001900047227 */ /* 0x000fe200078e00ff */
[----:B------:R-:W-:Y:S01]  /*3510*/  ISETP.GE.AND P3, PT, R243, RZ, PT ;  /* 0x000000fff300720c */ /* 0x000fe20003f66270 */
[----:B------:R0:W-:Y:S02]  /*3520*/  STL.64 [R1+0x1908], R16 ;  /* 0x0019081001007387 */ /* 0x0001e40000100a00 */
[----:B------:R-:W-:Y:S01]  /*3530*/  @!P5 IMAD.IADD R24, R24, 0x1, -R2 ;  /* 0x000000011818d824 */ /* 0x000fe200078e0a02 */
[----:B------:R-:W-:Y:S01]  /*3540*/  IADD3 R4, -R4, RZ, RZ ;  /* 0x000000ff04047210 */ /* 0x000fe20007ffe1ff */
[----:B------:R-:W-:-:S02]  /*3550*/  @!P1 IMAD.MOV R20, RZ, RZ, -R20 ;  /* 0x000000ffff149224 */ /* 0x000fc400078e0a14 */
[----:B------:R-:W-:Y:S01]  /*3560*/  IMAD.HI.U32 R5, R0, R26, RZ ;  /* 0x0000001a00057227 */ /* 0x000fe200078e00ff */
[----:B------:R-:W-:-:S03]  /*3570*/  ISETP.GT.U32.AND P1, PT, R2, R24, PT ;  /* 0x000000180200720c */ /* 0x000fc60003f24070 */
[----:B------:R-:W-:Y:S02]  /*3580*/  IMAD.MOV R5, RZ, RZ, -R5 ;  /* 0x000000ffff057224 */ /* 0x000fe400078e0a05 */
[----:B------:R-:W-:Y:S01]  /*3590*/  IMAD R25, R2, R4, R25 ;  /* 0x0000000402197224 */ /* 0x000fe200078e0219 */
[----:B0-----:R-:W0:Y:S01]  /*35a0*/  LDC.64 R16, c[0x0][0x218] ;  /* 0x00008600ff107b82 */ /* 0x001e220000000a00 */
[----:B------:R-:W-:Y:S02]  /*35b0*/  VIADD R243, R3, 0xe2 ;  /* 0x000000e203f37836 */ /* 0x000fe40000000000 */
[----:B------:R-:W-:Y:S02]  /*35c0*/  @!P0 IMAD.IADD R22, R22, 0x1, -R2 ;  /* 0x0000000116168824 */ /* 0x000fe400078e0a02 */
[C---:B------:R-:W-:Y:S01]  /*35d0*/  IMAD R26, R2.reuse, R5, R26 ;  /* 0x00000005021a7224 */ /* 0x040fe200078e021a */
[----:B------:R-:W-:Y:S01]  /*35e0*/  IABS R27, R243 ;  /* 0x000000f3001b7213 */ /* 0x000fe20000000000 */
[----:B------:R-:W-:Y:S01]  /*35f0*/  @!P6 IMAD.MOV R22, RZ, RZ, -R22 ;  /* 0x000000ffff16e224 */ /* 0x000fe200078e0a16 */
[----:B------:R-:W-:Y:S01]  /*3600*/  ISETP.GT.U32.AND P6, PT, R2, R25, PT ;  /* 0x000000190200720c */ /* 0x000fe20003fc4070 */
[----:B------:R-:W-:Y:S01]  /*3610*/  @!P1 IMAD.IADD R24, R24, 0x1, -R2 ;  /* 0x0000000118189824 */ /* 0x000fe200078e0a02 */
[----:B------:R-:W-:Y:S01]  /*3620*/  ISETP.GT.U32.AND P1, PT, R2, R26, PT ;  /* 0x0000001a0200720c */ /* 0x000fe20003f24070 */
[----:B------:R-:W-:Y:S01]  /*3630*/  IMAD.HI.U32 R5, R0, R27, RZ ;  /* 0x0000001b00057227 */ /* 0x000fe200078e00ff */
[----:B------:R-:W-:-:S03]  /*3640*/  ISETP.GE.AND P0, PT, R243, RZ, PT ;  /* 0x000000fff300720c */ /* 0x000fc60003f06270 */
[----:B------:R-:W-:Y:S01]  /*3650*/  @!P2 IMAD.MOV R19, RZ, RZ, -R19 ;  /* 0x000000ffff13a224 */ /* 0x000fe200078e0a13 */
[----:B------:R-:W-:Y:S01]  /*3660*/  ISETP.GE.AND P2, PT, R242, RZ, PT ;  /* 0x000000fff200720c */ /* 0x000fe20003f46270 */
[C---:B------:R-:W-:Y:S02]  /*3670*/  VIADD R242, R3.reuse, 0xe1 ;  /* 0x000000e103f27836 */ /* 0x040fe40000000000 */
[----:B------:R-:W-:Y:S02]  /*3680*/  IMAD.MOV R5, RZ, RZ, -R5 ;  /* 0x000000ffff057224 */ /* 0x000fe400078e0a05 */
[----:B------:R-:W-:Y:S01]  /*3690*/  VIADD R243, R3, 0xe0 ;  /* 0x000000e003f37836 */ /* 0x000fe20000000000 */
[----:B------:R-:W-:Y:S01]  /*36a0*/  IABS R28, R242 ;  /* 0x000000f2001c7213 */ /* 0x000fe20000000000 */
[----:B------:R-:W-:Y:S01]  /*36b0*/  IMAD R27, R2, R5, R27 ;  /* 0x00000005021b7224 */ /* 0x000fe200078e021b */
[----:B------:R-:W-:Y:S01]  /*36c0*/  ISETP.GE.AND P5, PT, R242, RZ, PT ;  /* 0x000000fff200720c */ /* 0x000fe20003fa6270 */
[--C-:B------:R-:W-:Y:S01]  /*36d0*/  @!P6 IMAD.IADD R25, R25, 0x1, -R2.reuse ;  /* 0x000000011919e824 */ /* 0x100fe200078e0a02 */
[----:B------:R-:W-:Y:S01]  /*36e0*/  IABS R29, R243 ;  /* 0x000000f3001d7213 */ /* 0x000fe20000000000 */
[----:B------:R-:W-:Y:S01]  /*36f0*/  @!P1 IMAD.IADD R26, R26, 0x1, -R2 ;  /* 0x000000011a1a9824 */ /* 0x000fe200078e0a02 */
[C---:B------:R-:W-:Y:S01]  /*3700*/  ISETP.GT.U32.AND P6, PT, R2.reuse, R27, PT ;  /* 0x0000001b0200720c */ /* 0x040fe20003fc4070 */
[----:B------:R-:W-:Y:S01]  /*3710*/  VIADD R237, R3, 0xdf ;  /* 0x000000df03ed7836 */ /* 0x000fe20000000000 */
[----:B------:R-:W-:Y:S01]  /*3720*/  ISETP.GT.U32.AND P1, PT, R2, R25, PT ;  /* 0x000000190200720c */ /* 0x000fe20003f24070 */
[----:B------:R-:W-:-:S03]  /*3730*/  IMAD.HI.U32 R4, R0, R28, RZ ;  /* 0x0000001c00047227 */ /* 0x000fc600078e00ff */
[----:B------:R-:W-:Y:S01]  /*3740*/  IABS R30, R237 ;  /* 0x000000ed001e7213 */ /* 0x000fe20000000000 */
[----:B------:R-:W-:Y:S02]  /*3750*/  IMAD.MOV R4, RZ, RZ, -R4 ;  /* 0x000000ffff047224 */ /* 0x000fe400078e0a04 */
[----:B------:R-:W-:-:S04]  /*3760*/  IMAD.HI.U32 R6, R0, R29, RZ ;  /* 0x0000001d00067227 */ /* 0x000fc800078e00ff */
[----:B------:R-:W-:Y:S02]  /*3770*/  VIADD R238, R3, 0xde ;  /* 0x000000de03ee7836 */ /* 0x000fe40000000000 */
[C---:B------:R-:W-:Y:S02]  /*3780*/  IMAD R28, R2.reuse, R4, R28 ;  /* 0x00000004021c7224 */ /* 0x040fe400078e021c */
[----:B------:R-:W-:Y:S01]  /*3790*/  IMAD.MOV R6, RZ, RZ, -R6 ;  /* 0x000000ffff067224 */ /* 0x000fe200078e0a06 */
[----:B------:R-:W-:Y:S01]  /*37a0*/  IABS R31, R238 ;  /* 0x000000ee001f7213 */ /* 0x000fe20000000000 */
[----:B------:R-:W-:Y:S01]  /*37b0*/  @!P4 IMAD.MOV R24, RZ, RZ, -R24 ;  /* 0x000000ffff18c224 */ /* 0x000fe200078e0a18 */
[----:B------:R-:W-:Y:S01]  /*37c0*/  ISETP.GT.U32.AND P4, PT, R2, R26, PT ;  /* 0x0000001a0200720c */ /* 0x000fe20003f84070 */
[----:B------:R-:W-:-:S04]  /*37d0*/  IMAD.HI.U32 R5, R0, R30, RZ ;  /* 0x0000001e00057227 */ /* 0x000fc800078e00ff */
[C---:B------:R-:W-:Y:S02]  /*37e0*/  IMAD R29, R2.reuse, R6, R29 ;  /* 0x00000006021d7224 */ /* 0x040fe400078e021d */
[--C-:B------:R-:W-:Y:S02]  /*37f0*/  @!P6 IMAD.IADD R27, R27, 0x1, -R2.reuse ;  /* 0x000000011b1be824 */ /* 0x100fe400078e0a02 */
[----:B------:R-:W-:Y:S01]  /*3800*/  @!P1 IMAD.IADD R25, R25, 0x1, -R2 ;  /* 0x0000000119199824 */ /* 0x000fe200078e0a02 */
[C---:B------:R-:W-:Y:S01]  /*3810*/  ISETP.GT.U32.AND P1, PT, R2.reuse, R28, PT ;  /* 0x0000001c0200720c */ /* 0x040fe20003f24070 */
[----:B------:R-:W-:Y:S01]  /*3820*/  IMAD.MOV R5, RZ, RZ, -R5 ;  /* 0x000000ffff057224 */ /* 0x000fe200078e0a05 */
[C---:B------:R-:W-:Y:S01]  /*3830*/  ISETP.GT.U32.AND P6, PT, R2.reuse, R27, PT ;  /* 0x0000001b0200720c */ /* 0x040fe20003fc4070 */
[----:B------:R-:W-:Y:S02]  /*3840*/  VIADD R239, R3, 0xdd ;  /* 0x000000dd03ef7836 */ /* 0x000fe40000000000 */
[----:B------:R-:W-:Y:S01]  /*3850*/  @!P2 IMAD.MOV R25, RZ, RZ, -R25 ;  /* 0x000000ffff19a224 */ /* 0x000fe200078e0a19 */
[----:B------:R-:W-:Y:S01]  /*3860*/  ISETP.GT.U32.AND P2, PT, R2, R29, PT ;  /* 0x0000001d0200720c */ /* 0x000fe20003f44070 */
[----:B------:R-:W-:Y:S01]  /*3870*/  IMAD.HI.U32 R4, R0, R31, RZ ;  /* 0x0000001f00047227 */ /* 0x000fe200078e00ff */
[----:B------:R-:W-:-:S03]  /*3880*/  IABS R32, R239 ;  /* 0x000000ef00207213 */ /* 0x000fc60000000000 */
[----:B------:R-:W-:Y:S02]  /*3890*/  IMAD R30, R2, R5, R30 ;  /* 0x00000005021e7224 */ /* 0x000fe400078e021e */
        /* <DEDUP_REMOVED lines=11> */
[C---:B------:R-:W-:Y:S01]  /*3950*/  ISETP.GT.U32.AND P6, PT, R2.reuse, R31, PT ;  /* 0x0000001f0200720c */ /* 0x040fe20003fc4070 */
[----:B------:R-:W-:Y:S01]  /*3960*/  @!P2 IMAD.IADD R29, R29, 0x1, -R2 ;  /* 0x000000011d1da824 */ /* 0x000fe200078e0a02 */
[----:B------:R-:W-:Y:S01]  /*3970*/  ISETP.GT.U32.AND P2, PT, R2, R28, PT ;  /* 0x0000001c0200720c */ /* 0x000fe20003f44070 */
[----:B------:R-:W-:-:S02]  /*3980*/  VIADD R242, R3, 0xdb ;  /* 0x000000db03f27836 */ /* 0x000fc40000000000 */
[----:B------:R-:W-:-:S03]  /*3990*/  IMAD.HI.U32 R5, R0, R33, RZ ;  /* 0x0000002100057227 */ /* 0x000fc600078e00ff */
[----:B------:R-:W-:Y:S01]  /*39a0*/  IABS R34, R242 ;  /* 0x000000f200227213 */ /* 0x000fe20000000000 */
[----:B------:R-:W-:Y:S02]  /*39b0*/  IMAD R32, R2, R6, R32 ;  /* 0x0000000602207224 */ /* 0x000fe400078e0220 */
[----:B------:R-:W-:Y:S02]  /*39c0*/  IMAD.MOV R5, RZ, RZ, -R5 ;  /* 0x000000ffff057224 */ /* 0x000fe400078e0a05 */
[----:B------:R-:W-:Y:S01]  /*39d0*/  @!P4 IMAD.IADD R30, R30, 0x1, -R2 ;  /* 0x000000011e1ec824 */ /* 0x000fe200078e0a02 */
[C---:B------:R-:W-:Y:S01]  /*39e0*/  ISETP.GT.U32.AND P4, PT, R2.reuse, R29, PT ;  /* 0x0000001d0200720c */ /* 0x040fe20003f84070 */
[----:B------:R-:W-:Y:S01]  /*39f0*/  @!P0 IMAD.MOV R27, RZ, RZ, -R27 ;  /* 0x000000ffff1b8224 */ /* 0x000fe200078e0a1b */
[C---:B------:R-:W-:Y:S01]  /*3a00*/  ISETP.GT.U32.AND P0, PT, R2.reuse, R32, PT ;  /* 0x000000200200720c */ /* 0x040fe20003f04070 */
[----:B------:R-:W-:Y:S02]  /*3a10*/  IMAD R33, R2, R5, R33 ;  /* 0x0000000502217224 */ /* 0x000fe400078e0221 */
[----:B------:R-:W-:-:S02]  /*3a20*/  VIADD R240, R3, 0xda ;  /* 0x000000da03f07836 */ /* 0x000fc40000000000 */
[----:B------:R-:W-:-:S03]  /*3a30*/  IMAD.HI.U32 R4, R0, R34, RZ ;  /* 0x0000002200047227 */ /* 0x000fc600078e00ff */
[----:B------:R-:W-:Y:S01]  /*3a40*/  IABS R35, R240 ;  /* 0x000000f000237213 */ /* 0x000fe20000000000 */
[--C-:B------:R-:W-:Y:S01]  /*3a50*/  @!P6 IMAD.IADD R31, R31, 0x1, -R2.reuse ;  /* 0x000000011f1fe824 */ /* 0x100fe200078e0a02 */
[----:B------:R-:W-:Y:S01]  /*3a60*/  ISETP.GT.U32.AND P6, PT, R2, R30, PT ;  /* 0x0000001e0200720c */ /* 0x000fe20003fc4070 */
        /* <DEDUP_REMOVED lines=12> */
[----:B------:R-:W-:Y:S01]  /*3b30*/  ISETP.GT.U32.AND P5, PT, R2, R32, PT ;  /* 0x000000200200720c */ /* 0x000fe20003fa4070 */
[----:B------:R-:W-:Y:S02]  /*3b40*/  IMAD.MOV R5, RZ, RZ, -R4 ;  /* 0x000000ffff057224 */ /* 0x000fe400078e0a04 */
[----:B------:R-:W-:-:S04]  /*3b50*/  IMAD.HI.U32 R4, R0, R36, RZ ;  /* 0x0000002400047227 */ /* 0x000fc800078e00ff */
[----:B------:R-:W-:Y:S01]  /*3b60*/  @!P3 IMAD.MOV R26, RZ, RZ, -R26 ;  /* 0x000000ffff1ab224 */ /* 0x000fe200078e0a1a */
[----:B------:R-:W-:Y:S01]  /*3b70*/  ISETP.GT.U32.AND P3, PT, R2, R31, PT ;  /* 0x0000001f0200720c */ /* 0x000fe20003f64070 */
[--C-:B------:R-:W-:Y:S01]  /*3b80*/  @!P6 IMAD.IADD R30, R30, 0x1, -R2.reuse ;  /* 0x000000011e1ee824 */ /* 0x100fe200078e0a02 */
[C---:B------:R-:W-:Y:S01]  /*3b90*/  ISETP.GT.U32.AND P6, PT, R2.reuse, R34, PT ;  /* 0x000000220200720c */ /* 0x040fe20003fc4070 */
[----:B------:R-:W-:Y:S01]  /*3ba0*/  @!P2 IMAD.IADD R33, R33, 0x1, -R2 ;  /* 0x000000012121a824 */ /* 0x000fe200078e0a02 */
[----:B------:R-:W-:Y:S01]  /*3bb0*/  ISETP.GE.AND P2, PT, R241, RZ, PT ;  /* 0x000000fff100720c */ /* 0x000fe20003f46270 */
[----:B------:R-:W-:Y:S02]  /*3bc0*/  IMAD R35, R2, R5, R35 ;  /* 0x0000000502237224 */ /* 0x000fe400078e0223 */
[----:B------:R-:W-:Y:S02]  /*3bd0*/  IMAD.MOV R4, RZ, RZ, -R4 ;  /* 0x000000ffff047224 */ /* 0x000fe400078e0a04 */
[----:B------:R-:W-:-:S02]  /*3be0*/  VIADD R241, R3, 0xd8 ;  /* 0x000000d803f17836 */ /* 0x000fc40000000000 */
[----:B------:R-:W-:Y:S01]  /*3bf0*/  @!P1 IMAD.MOV R29, RZ, RZ, -R29 ;  /* 0x000000ffff1d9224 */ /* 0x000fe200078e0a1d */
[C---:B------:R-:W-:Y:S01]  /*3c00*/  ISETP.GT.U32.AND P1, PT, R2.reuse, R33, PT ;  /* 0x000000210200720c */ /* 0x040fe20003f24070 */
[----:B------:R-:W-:Y:S01]  /*3c10*/  @!P4 IMAD.MOV R30, RZ, RZ, -R30 ;  /* 0x000000ffff1ec224 */ /* 0x000fe200078e0a1e */
[----:B------:R-:W-:Y:S01]  /*3c20*/  IABS R5, R241 ;  /* 0x000000f100057213 */ /* 0x000fe20000000000 */
[C---:B------:R-:W-:Y:S01]  /*3c30*/  IMAD R36, R2.reuse, R4, R36 ;  /* 0x0000000402247224 */ /* 0x040fe200078e0224 */
[----:B------:R-:W-:Y:S01]  /*3c40*/  ISETP.GT.U32.AND P4, PT, R2, R35, PT ;  /* 0x000000230200720c */ /* 0x000fe20003f84070 */
[----:B------:R-:W-:Y:S02]  /*3c50*/  @!P5 IMAD.IADD R32, R32, 0x1, -R2 ;  /* 0x000000012020d824 */ /* 0x000fe400078e0a02 */
[----:B------:R-:W-:Y:S01]  /*3c60*/  IMAD.HI.U32 R4, R0, R5, RZ ;  /* 0x0000000500047227 */ /* 0x000fe200078e00ff */
[----:B------:R-:W-:-:S03]  /*3c70*/  ISETP.GT.U32.AND P5, PT, R2, R36, PT ;  /* 0x000000240200720c */ /* 0x000fc60003fa4070 */
[--C-:B------:R-:W-:Y:S01]  /*3c80*/  @!P3 IMAD.IADD R31, R31, 0x1, -R2.reuse ;  /* 0x000000011f1fb824 */ /* 0x100fe200078e0a02 */
[----:B------:R-:W-:Y:S01]  /*3c90*/  ISETP.GE.AND P3, PT, R238, RZ, PT ;  /* 0x000000ffee00720c */ /* 0x000fe20003f66270 */
        /* <DEDUP_REMOVED lines=13> */
[----:B------:R-:W-:Y:S01]  /*3d70*/  @!P3 IADD3 R31, -R31, RZ, RZ ;  /* 0x000000ff1f1fb210 */ /* 0x000fe20007ffe1ff */
[C---:B------:R-:W-:Y:S01]  /*3d80*/  VIADD R237, R3.reuse, 0xd2 ;  /* 0x000000d203ed7836 */ /* 0x040fe20000000000 */
[----:B------:R-:W-:Y:S01]  /*3d90*/  ISETP.GE.AND P3, PT, R242, RZ, PT ;  /* 0x000000fff200720c */ /* 0x000fe20003f66270 */
[----:B------:R-:W-:Y:S01]  /*3da0*/  VIADD R242, R3, 0xd7 ;  /* 0x000000d703f27836 */ /* 0x000fe20000000000 */
[----:B------:R-:W-:Y:S01]  /*3db0*/  ISETP.GT.U32.AND P0, PT, R2, R36, PT ;  /* 0x000000240200720c */ /* 0x000fe20003f04070 */
[--C-:B------:R-:W-:Y:S01]  /*3dc0*/  @!P6 IMAD.IADD R34, R34, 0x1, -R2.reuse ;  /* 0x000000012222e824 */ /* 0x100fe200078e0a02 */
[----:B------:R-:W-:Y:S01]  /*3dd0*/  ISETP.GE.AND P6, PT, R243, RZ, PT ;  /* 0x000000fff300720c */ /* 0x000fe20003fc6270 */
[----:B------:R-:W-:Y:S01]  /*3de0*/  VIADD R243, R3, 0xd6 ;  /* 0x000000d603f37836 */ /* 0x000fe20000000000 */
[----:B------:R-:W-:Y:S01]  /*3df0*/  IABS R38, R242 ;  /* 0x000000f200267213 */ /* 0x000fe20000000000 */
[--C-:B------:R-:W-:Y:S01]  /*3e00*/  @!P5 IMAD.IADD R35, R35, 0x1, -R2.reuse ;  /* 0x000000012323d824 */ /* 0x100fe200078e0a02 */
[----:B------:R-:W-:Y:S01]  /*3e10*/  IABS R43, R237 ;  /* 0x000000ed002b7213 */ /* 0x000fe20000000000 */
[----:B------:R-:W-:Y:S01]  /*3e20*/  @!P2 IMAD.IADD R37, R37, 0x1, -R2 ;  /* 0x000000012525a824 */ /* 0x000fe200078e0a02 */
[----:B------:R-:W-:Y:S01]  /*3e30*/  IABS R39, R243 ;  /* 0x000000f300277213 */ /* 0x000fe20000000000 */
[----:B------:R-:W-:Y:S01]  /*3e40*/  IMAD.HI.U32 R4, R0, R38, RZ ;  /* 0x0000002600047227 */ /* 0x000fe200078e00ff */
[----:B------:R-:W-:-:S03]  /*3e50*/  ISETP.GE.AND P5, PT, R243, RZ, PT ;  /* 0x000000fff300720c */ /* 0x000fc60003fa6270 */
[----:B------:R-:W-:Y:S01]  /*3e60*/  @!P1 IMAD.MOV R35, RZ, RZ, -R35 ;  /* 0x000000ffff239224 */ /* 0x000fe200078e0a23 */
[----:B------:R-:W-:Y:S01]  /*3e70*/  ISETP.GT.U32.AND P1, PT, R2, R37, PT ;  /* 0x000000250200720c */ /* 0x000fe20003f24070 */
[----:B------:R-:W-:-:S04]  /*3e80*/  IMAD.HI.U32 R5, R0, R39, RZ ;  /* 0x0000002700057227 */ /* 0x000fc800078e00ff */
[----:B------:R-:W-:Y:S02]  /*3e90*/  IMAD.MOV R4, RZ, RZ, -R4 ;  /* 0x000000ffff047224 */ /* 0x000fe400078e0a04 */
[----:B------:R-:W-:Y:S02]  /*3ea0*/  IMAD.MOV R5, RZ, RZ, -R5 ;  /* 0x000000ffff057224 */ /* 0x000fe400078e0a05 */
[----:B------:R-:W-:Y:S02]  /*3eb0*/  IMAD R38, R2, R4, R38 ;  /* 0x0000000402267224 */ /* 0x000fe400078e0226 */
[----:B------:R-:W-:Y:S02]  /*3ec0*/  VIADD R243, R3, 0xd5 ;  /* 0x000000d503f37836 */ /* 0x000fe40000000000 */
[----:B------:R-:W-:Y:S02]  /*3ed0*/  @!P0 IMAD.IADD R36, R36, 0x1, -R2 ;  /* 0x0000000124248824 */ /* 0x000fe400078e0a02 */
[C---:B------:R-:W-:Y:S01]  /*3ee0*/  IMAD R39, R2.reuse, R5, R39 ;  /* 0x0000000502277224 */ /* 0x040fe200078e0227 */
[----:B------:R-:W-:Y:S01]  /*3ef0*/  IABS R40, R243 ;  /* 0x000000f300287213 */ /* 0x000fe20000000000 */
[----:B------:R-:W-:Y:S01]  /*3f00*/  @!P6 IMAD.MOV R36, RZ, RZ, -R36 ;  /* 0x000000ffff24e224 */ /* 0x000fe200078e0a24 */
        /* <DEDUP_REMOVED lines=18> */
[----:B------:R-:W-:-:S03]  /*4030*/  ISETP.GT.U32.AND P1, PT, R2, R38, PT ;  /* 0x000000260200720c */ /* 0x000fc60003f24070 */
        /* <DEDUP_REMOVED lines=9> */
[----:B------:R-:W-:Y:S02]  /*40d0*/  IMAD R42, R2, R6, R42 ;  /* 0x00000006022a7224 */ /* 0x000fe400078e022a */
        /* <DEDUP_REMOVED lines=50> */
[----:B------:R-:W-:-:S02]  /*4400*/  @!P6 IADD3 R43, R43, -R2, RZ ;  /* 0x800000022b2be210 */ /* 0x000fc40007ffe0ff */
[C---:B------:R-:W-:Y:S01]  /*4410*/  ISETP.GT.U32.AND P6, PT, R2.reuse, R47, PT ;  /* 0x0000002f0200720c */ /* 0x040fe20003fc4070 */
[----:B------:R-:W-:Y:S01]  /*4420*/  @!P2 IMAD.MOV R41, RZ, RZ, -R41 ;  /* 0x000000ffff29a224 */ /* 0x000fe200078e0a29 */
[----:B------:R-:W-:Y:S01]  /*4430*/  ISETP.GT.U32.AND P2, PT, R2, R45, PT ;  /* 0x0000002d0200720c */ /* 0x000fe20003f44070 */
[----:B------:R-:W-:Y:S01]  /*4440*/  IMAD.MOV R5, RZ, RZ, -R4 ;  /* 0x000000ffff057224 */ /* 0x000fe200078e0a04 */
[----:B------:R-:W-:Y:S01]  /*4450*/  ISETP.GE.AND P0, PT, R239, RZ, PT ;  /* 0x000000ffef00720c */ /* 0x000fe20003f06270 */
[----:B------:R-:W-:-:S04]  /*4460*/  IMAD.HI.U32 R4, R0, R49, RZ ;  /* 0x0000003100047227 */ /* 0x000fc800078e00ff */
[----:B------:R-:W-:Y:S01]  /*4470*/  @!P5 IMAD.MOV R39, RZ, RZ, -R39 ;  /* 0x000000ffff27d224 */ /* 0x000fe200078e0a27 */
[----:B------:R-:W-:Y:S01]  /*4480*/  ISETP.GT.U32.AND P5, PT, R2, R44, PT ;  /* 0x0000002c0200720c */ /* 0x000fe20003fa4070 */
[----:B------:R-:W-:Y:S01]  /*4490*/  @!P3 IMAD.IADD R46, R46, 0x1, -R2 ;  /* 0x000000012e2eb824 */ /* 0x000fe200078e0a02 */
[----:B------:R-:W-:Y:S01]  /*44a0*/  ISETP.GE.AND P3, PT, R241, RZ, PT ;  /* 0x000000fff100720c */ /* 0x000fe20003f66270 */
[C---:B------:R-:W-:Y:S02]  /*44b0*/  IMAD R48, R2.reuse, R5, R48 ;  /* 0x0000000502307224 */ /* 0x040fe400078e0230 */
[----:B------:R-:W-:Y:S02]  /*44c0*/  IMAD.MOV R4, RZ, RZ, -R4 ;  /* 0x000000ffff047224 */ /* 0x000fe400078e0a04 */
[----:B------:R-:W-:Y:S02]  /*44d0*/  VIADD R241, R3, 0xcb ;  /* 0x000000cb03f17836 */ /* 0x000fe40000000000 */
[----:B------:R-:W-:Y:S01]  /*44e0*/  @!P1 IMAD.MOV R42, RZ, RZ, -R42 ;  /* 0x000000ffff2a9224 */ /* 0x000fe200078e0a2a */
[C---:B------:R-:W-:Y:S01]  /*44f0*/  ISETP.GT.U32.AND P1, PT, R2.reuse, R46, PT ;  /* 0x0000002e0200720c */ /* 0x040fe20003f24070 */
[----:B------:R-:W-:Y:S01]  /*4500*/  @!P4 IMAD.MOV R43, RZ, RZ, -R43 ;  /* 0x000000ffff2bc224 */ /* 0x000fe200078e0a2b */
[----:B------:R-:W-:Y:S01]  /*4510*/  IABS R5, R241 ;  /* 0x000000f100057213 */ /* 0x000fe20000000000 */
[C---:B------:R-:W-:Y:S01]  /*4520*/  IMAD R49, R2.reuse, R4, R49 ;  /* 0x0000000402317224 */ /* 0x040fe200078e0231 */
[----:B------:R-:W-:Y:S01]  /*4530*/  ISETP.GT.U32.AND P4, PT, R2, R48, PT ;  /* 0x000000300200720c */ /* 0x000fe20003f84070 */
[----:B------:R-:W-:-:S02]  /*4540*/  @!P2 IMAD.IADD R45, R45, 0x1, -R2 ;  /* 0x000000012d2da824 */ /* 0x000fc400078e0a02 */
        /* <DEDUP_REMOVED lines=10> */
[C---:B------:R-:W-:Y:S01]  /*45f0*/  IMAD R50, R2.reuse, R4, R5 ;  /* 0x0000000402327224 */ /* 0x040fe200078e0205 */
        /* <DEDUP_REMOVED lines=16> */
[----:B------:R-:W-:Y:S01]  /*4700*/  @!P3 IMAD.IADD R50, R50, 0x1, -R2 ;  /* 0x000000013232b824 */ /* 0x000fe200078e0a02 */
[----:B------:R-:W-:Y:S01]  /*4710*/  ISETP.GE.AND P2, PT, R243, RZ, PT ;  /* 0x000000fff300720c */ /* 0x000fe20003f46270 */
[----:B------:R-:W-:-:S04]  /*4720*/  IMAD.HI.U32 R4, R0, R51, RZ ;  /* 0x0000003300047227 */ /* 0x000fc800078e00ff */
[----:B------:R-:W-:Y:S01]  /*4730*/  @!P1 IMAD.MOV R48, RZ, RZ, -R48 ;  /* 0x000000ffff309224 */ /* 0x000fe200078e0a30 */
[----:B------:R-:W-:Y:S01]  /*4740*/  ISETP.GT.U32.AND P1, PT, R2, R50, PT ;  /* 0x000000320200720c */ /* 0x000fe20003f24070 */
[----:B------:R-:W-:-:S04]  /*4750*/  IMAD.HI.U32 R5, R0, R52, RZ ;  /* 0x0000003400057227 */ /* 0x000fc800078e00ff */
[----:B------:R-:W-:Y:S02]  /*4760*/  IMAD.MOV R4, RZ, RZ, -R4 ;  /* 0x000000ffff047224 */ /* 0x000fe400078e0a04 */
[----:B------:R-:W-:Y:S02]  /*4770*/  IMAD.MOV R5, RZ, RZ, -R5 ;  /* 0x000000ffff057224 */ /* 0x000fe400078e0a05 */
[C---:B------:R-:W-:Y:S02]  /*4780*/  IMAD R51, R2.reuse, R4, R51 ;  /* 0x0000000402337224 */ /* 0x040fe400078e0233 */
        /* <DEDUP_REMOVED lines=57> */
[----:B------:R-:W-:Y:S02]  /*4b20*/  VIADD R242, R3, 0xc1 ;  /* 0x000000c103f27836 */ /* 0x000fe40000000000 */
[--C-:B------:R-:W-:Y:S01]  /*4b30*/  @!P6 IMAD.IADD R53, R53, 0x1, -R2.reuse ;  /* 0x000000013535e824 */ /* 0x100fe200078e0a02 */
[C---:B------:R-:W-:Y:S01]  /*4b40*/  ISETP.GT.U32.AND P6, PT, R2.reuse, R57, PT ;  /* 0x000000390200720c */ /* 0x040fe20003fc4070 */
[----:B------:R-:W-:Y:S01]  /*4b50*/  @!P5 IMAD.IADD R55, R55, 0x1, -R2 ;  /* 0x000000013737d824 */ /* 0x000fe200078e0a02 */
[----:B------:R-:W-:Y:S01]  /*4b60*/  ISETP.GT.U32.AND P5, PT, R2, R54, PT ;  /* 0x000000360200720c */ /* 0x000fe20003fa4070 */
[----:B------:R-:W-:Y:S01]  /*4b70*/  IMAD.HI.U32 R5, R0, R59, RZ ;  /* 0x0000003b00057227 */ /* 0x000fe200078e00ff */
[----:B------:R-:W-:-:S03]  /*4b80*/  IABS R60, R242 ;  /* 0x000000f2003c7213 */ /* 0x000fc60000000000 */
[----:B------:R-:W-:Y:S02]  /*4b90*/  IMAD R58, R2, R6, R58 ;  /* 0x00000006023a7224 */ /* 0x000fe400078e023a */
[----:B------:R-:W-:Y:S02]  /*4ba0*/  IMAD.MOV R5, RZ, RZ, -R5 ;  /* 0x000000ffff057224 */ /* 0x000fe400078e0a05 */
[----:B------:R-:W-:Y:S01]  /*4bb0*/  @!P4 IMAD.IADD R56, R56, 0x1, -R2 ;  /* 0x000000013838c824 */ /* 0x000fe200078e0a02 */
[C---:B------:R-:W-:Y:S01]  /*4bc0*/  ISETP.GT.U32.AND P4, PT, R2.reuse, R55, PT ;  /* 0x000000370200720c */ /* 0x040fe20003f84070 */
[----:B------:R-:W-:Y:S01]  /*4bd0*/  @!P0 IMAD.MOV R53, RZ, RZ, -R53 ;  /* 0x000000ffff358224 */ /* 0x000fe200078e0a35 */
[----:B------:R-:W-:Y:S01]  /*4be0*/  ISETP.GT.U32.AND P0, PT, R2, R58, PT ;  /* 0x0000003a0200720c */ /* 0x000fe20003f04070 */
[----:B------:R-:W-:-:S04]  /*4bf0*/  IMAD.HI.U32 R4, R0, R60, RZ ;  /* 0x0000003c00047227 */ /* 0x000fc800078e00ff */
[----:B------:R-:W-:Y:S01]  /*4c00*/  IMAD R59, R2, R5, R59 ;  /* 0x00000005023b7224 */ /* 0x000fe200078e023b */
[----:B------:R-:W-:Y:S01]  /*4c10*/  IADD3 R4, -R4, RZ, RZ ;  /* 0x000000ff04047210 */ /* 0x000fe20007ffe1ff */
[----:B------:R-:W-:Y:S02]  /*4c20*/  VIADD R240, R3, 0xc0 ;  /* 0x000000c003f07836 */ /* 0x000fe40000000000 */
[--C-:B------:R-:W-:Y:S01]  /*4c30*/  @!P6 IMAD.IADD R57, R57, 0x1, -R2.reuse ;  /* 0x000000013939e824 */ /* 0x100fe200078e0a02 */
[----:B------:R-:W-:Y:S01]  /*4c40*/  ISETP.GT.U32.AND P6, PT, R2, R56, PT ;  /* 0x000000380200720c */ /* 0x000fe20003fc4070 */
[----:B------:R-:W-:Y:S01]  /*4c50*/  @!P5 IMAD.IADD R54, R54, 0x1, -R2 ;  /* 0x000000013636d824 */ /* 0x000fe200078e0a02 */
[C---:B------:R-:W-:Y:S01]  /*4c60*/  ISETP.GT.U32.AND P5, PT, R2.reuse, R59, PT ;  /* 0x0000003b0200720c */ /* 0x040fe20003fa4070 */
[----:B------:R-:W-:Y:S01]  /*4c70*/  VIADD R243, R3, 0xbf ;  /* 0x000000bf03f37836 */ /* 0x000fe20000000000 */
[----:B------:R-:W-:Y:S01]  /*4c80*/  IABS R61, R240 ;  /* 0x000000f0003d7213 */ /* 0x000fe20000000000 */
[----:B------:R-:W-:-:S02]  /*4c90*/  IMAD R60, R2, R4, R60 ;  /* 0x00000004023c7224 */ /* 0x000fc400078e023c */
[--C-:B------:R-:W-:Y:S01]  /*4ca0*/  @!P4 IMAD.IADD R55, R55, 0x1, -R2.reuse ;  /* 0x000000013737c824 */ /* 0x100fe200078e0a02 */
[----:B------:R-:W-:Y:S01]  /*4cb0*/  IABS R62, R243 ;  /* 0x000000f3003e7213 */ /* 0x000fe20000000000 */
[----:B------:R-:W-:Y:S01]  /*4cc0*/  @!P0 IMAD.IADD R58, R58, 0x1, -R2 ;  /* 0x000000013a3a8824 */ /* 0x000fe200078e0a02 */
[----:B------:R-:W-:Y:S01]  /*4cd0*/  ISETP.GE.AND P4, PT, R237, RZ, PT ;  /* 0x000000ffed00720c */ /* 0x000fe20003f86270 */
[----:B------:R-:W-:Y:S01]  /*4ce0*/  IMAD.HI.U32 R4, R0, R61, RZ ;  /* 0x0000003d00047227 */ /* 0x000fe200078e00ff */
[----:B------:R-:W-:Y:S02]  /*4cf0*/  ISETP.GE.AND P0, PT, R239, RZ, PT ;  /* 0x000000ffef00720c */ /* 0x000fe40003f06270 */
[----:B------:R-:W-:Y:S01]  /*4d00*/  IADD3 R239, R3, 0xb6, RZ ;  /* 0x000000b603ef7810 */ /* 0x000fe20007ffe0ff */
[----:B------:R-:W-:Y:S01]  /*4d10*/  @!P3 IMAD.MOV R54, RZ, RZ, -R54 ;  /* 0x000000ffff36b224 */ /* 0x000fe200078e0a36 */
[----:B------:R-:W-:Y:S01]  /*4d20*/  ISETP.GT.U32.AND P3, PT, R2, R58, PT ;  /* 0x0000003a0200720c */ /* 0x000fe20003f64070 */
[----:B------:R-:W-:Y:S01]  /*4d30*/  IMAD.MOV R5, RZ, RZ, -R4 ;  /* 0x000000ffff057224 */ /* 0x000fe200078e0a04 */
[----:B------:R-:W-:Y:S01]  /*4d40*/  IABS R71, R239 ;  /* 0x000000ef00477213 */ /* 0x000fe20000000000 */
        /* <DEDUP_REMOVED lines=36> */
[----:B------:R-:W-:Y:S01]  /*4f90*/  @!P6 IMAD.IADD R60, R60, 0x1, -R2 ;  /* 0x000000013c3ce824 */ /* 0x000fe200078e0a02 */
        /* <DEDUP_REMOVED lines=59> */
[----:B------:R-:W-:-:S04]  /*5350*/  IMAD.HI.U32 R4, R0, R70, RZ ;  /* 0x0000004600047227 */ /* 0x000fc800078e00ff */
        /* <DEDUP_REMOVED lines=40> */
[----:B------:R-:W-:-:S02]  /*55e0*/  ISETP.GE.AND P0, PT, R239, RZ, PT ;  /* 0x000000ffef00720c */ /* 0x000fc40003f06270 */
[----:B------:R-:W-:Y:S01]  /*55f0*/  IADD3 R237, R3, 0xab, RZ ;  /* 0x000000ab03ed7810 */ /* 0x000fe20007ffe0ff */
[----:B------:R-:W-:Y:S01]  /*5600*/  @!P5 IMAD.MOV R67, RZ, RZ, -R67 ;  /* 0x000000ffff43d224 */ /* 0x000fe200078e0a43 */
[----:B------:R-:W-:Y:S01]  /*5610*/  ISETP.GT.U32.AND P5, PT, R2, R71, PT ;  /* 0x000000470200720c */ /* 0x000fe20003fa4070 */
[----:B------:R-:W-:Y:S01]  /*5620*/  IMAD.MOV R5, RZ, RZ, -R4 ;  /* 0x000000ffff057224 */ /* 0x000fe200078e0a04 */
[----:B------:R-:W-:Y:S01]  /*5630*/  IABS R82, R237 ;  /* 0x000000ed00527213 */ /* 0x000fe20000000000 */
[----:B------:R-:W-:-:S04]  /*5640*/  IMAD.HI.U32 R4, R0, R75, RZ ;  /* 0x0000004b00047227 */ /* 0x000fc800078e00ff */
[----:B------:R-:W-:Y:S01]  /*5650*/  @!P3 IMAD.MOV R65, RZ, RZ, -R65 ;  /* 0x000000ffff41b224 */ /* 0x000fe200078e0a41 */
[C---:B------:R-:W-:Y:S01]  /*5660*/  ISETP.GT.U32.AND P3, PT, R2.reuse, R70, PT ;  /* 0x000000460200720c */ /* 0x040fe20003f64070 */
[--C-:B------:R-:W-:Y:S01]  /*5670*/  @!P6 IMAD.IADD R69, R69, 0x1, -R2.reuse ;  /* 0x000000014545e824 */ /* 0x100fe200078e0a02 */
[----:B------:R-:W-:Y:S01]  /*5680*/  ISETP.GT.U32.AND P6, PT, R2, R73, PT ;  /* 0x000000490200720c */ /* 0x000fe20003fc4070 */
        /* <DEDUP_REMOVED lines=46> */
[----:B------:R-:W-:Y:S02]  /*5970*/  VIADD R243, R3, 0xae ;  /* 0x000000ae03f37836 */ /* 0x000fe40000000000 */
[----:B------:R-:W-:Y:S02]  /*5980*/  IMAD.MOV R5, RZ, RZ, -R5 ;  /* 0x000000ffff057224 */ /* 0x000fe400078e0a05 */
[C---:B------:R-:W-:Y:S01]  /*5990*/  IMAD R77, R2.reuse, R4, R77 ;  /* 0x00000004024d7224 */ /* 0x040fe200078e024d */
[----:B------:R-:W-:Y:S01]  /*59a0*/  IABS R79, R243 ;  /* 0x000000f3004f7213 */ /* 0x000fe20000000000 */
[----:B------:R-:W-:Y:S01]  /*59b0*/  @!P0 IMAD.IADD R75, R75, 0x1, -R2 ;  /* 0x000000014b4b8824 */ /* 0x000fe200078e0a02 */
[----:B------:R-:W-:Y:S01]  /*59c0*/  ISETP.GE.AND P0, PT, R243, RZ, PT ;  /* 0x000000fff300720c */ /* 0x000fe20003f06270 */
[----:B------:R-:W-:-:S02]  /*59d0*/  IMAD R78, R2, R5, R78 ;  /* 0x00000005024e7224 */ /* 0x000fc400078e024e */
[----:B------:R-:W-:Y:S01]  /*59e0*/  @!P6 IMAD.MOV R75, RZ, RZ, -R75 ;  /* 0x000000ffff4be224 */ /* 0x000fe200078e0a4b */
[----:B------:R-:W-:Y:S01]  /*59f0*/  ISETP.GT.U32.AND P6, PT, R2, R77, PT ;  /* 0x0000004d0200720c */ /* 0x000fe20003fc4070 */
[----:B------:R-:W-:Y:S01]  /*5a00*/  @!P1 IMAD.IADD R76, R76, 0x1, -R2 ;  /* 0x000000014c4c9824 */ /* 0x000fe200078e0a02 */
[----:B------:R-:W-:Y:S01]  /*5a10*/  ISETP.GT.U32.AND P1, PT, R2, R78, PT ;  /* 0x0000004e0200720c */ /* 0x000fe20003f24070 */
[----:B------:R-:W-:-:S04]  /*5a20*/  IMAD.HI.U32 R5, R0, R79, RZ ;  /* 0x0000004f00057227 */ /* 0x000fc800078e00ff */
[----:B------:R-:W-:Y:S01]  /*5a30*/  @!P3 IMAD.MOV R73, RZ, RZ, -R73 ;  /* 0x000000ffff49b224 */ /* 0x000fe200078e0a49 */
[----:B------:R-:W-:Y:S01]  /*5a40*/  ISETP.GE.AND P3, PT, R242, RZ, PT ;  /* 0x000000fff200720c */ /* 0x000fe20003f66270 */
[----:B------:R-:W-:Y:S02]  /*5a50*/  IMAD.MOV R5, RZ, RZ, -R5 ;  /* 0x000000ffff057224 */ /* 0x000fe400078e0a05 */
[C---:B------:R-:W-:Y:S02]  /*5a60*/  VIADD R242, R3.reuse, 0xad ;  /* 0x000000ad03f27836 */ /* 0x040fe40000000000 */
[C---:B------:R-:W-:Y:S02]  /*5a70*/  IMAD R79, R2.reuse, R5, R79 ;  /* 0x00000005024f7224 */ /* 0x040fe400078e024f */
[----:B------:R-:W-:Y:S01]  /*5a80*/  VIADD R243, R3, 0xac ;  /* 0x000000ac03f37836 */ /* 0x000fe20000000000 */
[----:B------:R-:W-:Y:S01]  /*5a90*/  IABS R80, R242 ;  /* 0x000000f200507213 */ /* 0x000fe20000000000 */
[--C-:B------:R-:W-:Y:S01]  /*5aa0*/  @!P6 IMAD.IADD R77, R77, 0x1, -R2.reuse ;  /* 0x000000014d4de824 */ /* 0x100fe200078e0a02 */
[----:B------:R-:W-:Y:S01]  /*5ab0*/  ISETP.GT.U32.AND P6, PT, R2, R79, PT ;  /* 0x0000004f0200720c */ /* 0x000fe20003fc4070 */
[----:B------:R-:W-:Y:S01]  /*5ac0*/  @!P1 IMAD.IADD R78, R78, 0x1, -R2 ;  /* 0x000000014e4e9824 */ /* 0x000fe200078e0a02 */
[----:B------:R-:W-:Y:S01]  /*5ad0*/  IABS R81, R243 ;  /* 0x000000f300517213 */ /* 0x000fe20000000000 */
[----:B------:R-:W-:Y:S01]  /*5ae0*/  IMAD.HI.U32 R4, R0, R80, RZ ;  /* 0x0000005000047227 */ /* 0x000fe200078e00ff */
[----:B------:R-:W-:-:S02]  /*5af0*/  ISETP.GT.U32.AND P1, PT, R2, R77, PT ;  /* 0x0000004d0200720c */ /* 0x000fc40003f24070 */
[----:B------:R-:W-:Y:S01]  /*5b00*/  ISETP.GE.AND P2, PT, R242, RZ, PT ;  /* 0x000000fff200720c */ /* 0x000fe20003f46270 */
        /* <DEDUP_REMOVED lines=8> */
[----:B------:R-:W-:Y:S02]  /*5b90*/  @!P6 IMAD.IADD R79, R79, 0x1, -R2 ;  /* 0x000000014f4fe824 */ /* 0x000fe400078e0a02 */
[----:B------:R-:W-:-:S03]  /*5ba0*/  IMAD.HI.U32 R5, R0, R82, RZ ;  /* 0x0000005200057227 */ /* 0x000fc600078e00ff */
[C---:B------:R-:W-:Y:S01]  /*5bb0*/  ISETP.GT.U32.AND P6, PT, R2.reuse, R79, PT ;  /* 0x0000004f0200720c */ /* 0x040fe20003fc4070 */
[C---:B------:R-:W-:Y:S02]  /*5bc0*/  IMAD R81, R2.reuse, R6, R81 ;  /* 0x0000000602517224 */ /* 0x040fe400078e0251 */
[----:B------:R-:W-:Y:S01]  /*5bd0*/  @!P1 IMAD.IADD R77, R77, 0x1, -R2 ;  /* 0x000000014d4d9824 */ /* 0x000fe200078e0a02 */
[C---:B------:R-:W-:Y:S01]  /*5be0*/  ISETP.GT.U32.AND P1, PT, R2.reuse, R80, PT ;  /* 0x000000500200720c */ /* 0x040fe20003f24070 */
[----:B------:R-:W-:Y:S02]  /*5bf0*/  IMAD.MOV R5, RZ, RZ, -R5 ;  /* 0x000000ffff057224 */ /* 0x000fe400078e0a05 */
        /* <DEDUP_REMOVED lines=9> */
[C---:B------:R-:W-:Y:S01]  /*5c90*/  ISETP.GT.U32.AND P4, PT, R2.reuse, R82, PT ;  /* 0x000000520200720c */ /* 0x040fe20003f84070 */
[----:B------:R-:W-:Y:S01]  /*5ca0*/  IMAD R83, R2, R4, R83 ;  /* 0x0000000402537224 */ /* 0x000fe200078e0253 */
[----:B------:R-:W-:Y:S01]  /*5cb0*/  IABS R85, R241 ;  /* 0x000000f100557213 */ /* 0x000fe20000000000 */
[----:B------:R-:W-:-:S04]  /*5cc0*/  IMAD.HI.U32 R6, R0, R84, RZ ;  /* 0x0000005400067227 */ /* 0x000fc800078e00ff */
[--C-:B------:R-:W-:Y:S01]  /*5cd0*/  @!P1 IMAD.IADD R80, R80, 0x1, -R2.reuse ;  /* 0x0000000150509824 */ /* 0x100fe200078e0a02 */
[----:B------:R-:W-:Y:S01]  /*5ce0*/  ISETP.GE.AND P1, PT, R243, RZ, PT ;  /* 0x000000fff300720c */ /* 0x000fe20003f26270 */
[----:B------:R-:W-:Y:S01]  /*5cf0*/  @!P6 IMAD.IADD R79, R79, 0x1, -R2 ;  /* 0x000000014f4fe824 */ /* 0x000fe200078e0a02 */
[C---:B------:R-:W-:Y:S01]  /*5d00*/  ISETP.GT.U32.AND P6, PT, R2.reuse, R83, PT ;  /* 0x000000530200720c */ /* 0x040fe20003fc4070 */
[----:B------:R-:W-:Y:S02]  /*5d10*/  IMAD.MOV R6, RZ, RZ, -R6 ;  /* 0x000000ffff067224 */ /* 0x000fe400078e0a06 */
[----:B------:R-:W-:Y:S01]  /*5d20*/  @!P3 IMAD.IADD R81, R81, 0x1, -R2 ;  /* 0x000000015151b824 */ /* 0x000fe200078e0a02 */
[----:B------:R-:W-:Y:S01]  /*5d30*/  ISETP.GT.U32.AND P3, PT, R2, R80, PT ;  /* 0x000000500200720c */ /* 0x000fe20003f64070 */
[----:B------:R-:W-:-:S04]  /*5d40*/  IMAD.HI.U32 R5, R0, R85, RZ ;  /* 0x0000005500057227 */ /* 0x000fc800078e00ff */
[----:B------:R-:W-:Y:S02]  /*5d50*/  VIADD R242, R3, 0xa7 ;  /* 0x000000a703f27836 */ /* 0x000fe40000000000 */
[----:B------:R-:W-:Y:S02]  /*5d60*/  IMAD R84, R2, R6, R84 ;  /* 0x0000000602547224 */ /* 0x000fe400078e0254 */
[----:B------:R-:W-:Y:S01]  /*5d70*/  IMAD.MOV R5, RZ, RZ, -R5 ;  /* 0x000000ffff057224 */ /* 0x000fe200078e0a05 */
[----:B------:R-:W-:Y:S01]  /*5d80*/  IABS R86, R242 ;  /* 0x000000f200567213 */ /* 0x000fe20000000000 */
[----:B------:R-:W-:Y:S01]  /*5d90*/  @!P4 IMAD.IADD R82, R82, 0x1, -R2 ;  /* 0x000000015252c824 */ /* 0x000fe200078e0a02 */
[C---:B------:R-:W-:Y:S01]  /*5da0*/  ISETP.GT.U32.AND P4, PT, R2.reuse, R81, PT ;  /* 0x000000510200720c */ /* 0x040fe20003f84070 */
[----:B------:R-:W-:Y:S01]  /*5db0*/  @!P0 IMAD.MOV R79, RZ, RZ, -R79 ;  /* 0x000000ffff4f8224 */ /* 0x000fe200078e0a4f */
[C---:B------:R-:W-:Y:S01]  /*5dc0*/  ISETP.GT.U32.AND P0, PT, R2.reuse, R84, PT ;  /* 0x000000540200720c */ /* 0x040fe20003f04070 */
[----:B------:R-:W-:-:S02]  /*5dd0*/  IMAD R85, R2, R5, R85 ;  /* 0x0000000502557224 */ /* 0x000fc400078e0255 */
[----:B------:R-:W-:Y:S01]  /*5de0*/  @!P6 IMAD.IADD R83, R83, 0x1, -R2 ;  /* 0x000000015353e824 */ /* 0x000fe200078e0a02 */
[----:B------:R-:W-:Y:S01]  /*5df0*/  ISETP.GT.U32.AND P6, PT, R2, R82, PT ;  /* 0x000000520200720c */ /* 0x000fe20003fc4070 */
[----:B------:R-:W-:Y:S02]  /*5e00*/  VIADD R240, R3, 0xa6 ;  /* 0x000000a603f07836 */ /* 0x000fe40000000000 */
[----:B------:R-:W-:-:S03]  /*5e10*/  IMAD.HI.U32 R4, R0, R86, RZ ;  /* 0x0000005600047227 */ /* 0x000fc600078e00ff */
[----:B------:R-:W-:Y:S01]  /*5e20*/  IABS R87, R240 ;  /* 0x000000f000577213 */ /* 0x000fe20000000000 */
        /* <DEDUP_REMOVED lines=13> */
[----:B------:R-:W-:Y:S01]  /*5f00*/  @!P2 IMAD.MOV R80, RZ, RZ, -R80 ;  /* 0x000000ffff50a224 */ /* 0x000fe200078e0a50 */
[----:B------:R-:W-:Y:S01]  /*5f10*/  ISETP.GT.U32.AND P2, PT, R2, R84, PT ;  /* 0x000000540200720c */ /* 0x000fe20003f44070 */
[----:B------:R-:W-:Y:S01]  /*5f20*/  @!P6 IMAD.IADD R82, R82, 0x1, -R2 ;  /* 0x000000015252e824 */ /* 0x000fe200078e0a02 */
[----:B------:R-:W-:Y:S01]  /*5f30*/  ISETP.GT.U32.AND P6, PT, R2, R86, PT ;  /* 0x000000560200720c */ /* 0x000fe20003fc4070 */
[----:B------:R-:W-:Y:S02]  /*5f40*/  IMAD.MOV R5, RZ, RZ, -R4 ;  /* 0x000000ffff057224 */ /* 0x000fe400078e0a04 */
[----:B------:R-:W-:-:S04]  /*5f50*/  IMAD.HI.U32 R4, R0, R88, RZ ;  /* 0x0000005800047227 */ /* 0x000fc800078e00ff */
[----:B------:R-:W-:Y:S01]  /*5f60*/  @!P3 IMAD.IADD R85, R85, 0x1, -R2 ;  /* 0x000000015555b824 */ /* 0x000fe200078e0a02 */
[----:B------:R-:W-:Y:S01]  /*5f70*/  ISETP.GE.AND P3, PT, R241, RZ, PT ;  /* 0x000000fff100720c */ /* 0x000fe20003f66270 */
[----:B------:R-:W-:Y:S02]  /*5f80*/  VIADD R241, R3, 0xa4 ;  /* 0x000000a403f17836 */ /* 0x000fe40000000000 */
[C---:B------:R-:W-:Y:S02]  /*5f90*/  IMAD R87, R2.reuse, R5, R87 ;  /* 0x0000000502577224 */ /* 0x040fe400078e0257 */
[----:B------:R-:W-:Y:S01]  /*5fa0*/  IMAD.MOV R4, RZ, RZ, -R4 ;  /* 0x000000ffff047224 */ /* 0x000fe200078e0a04 */
[----:B------:R-:W-:Y:S01]  /*5fb0*/  IABS R5, R241 ;  /* 0x000000f100057213 */ /* 0x000fe20000000000 */
[----:B------:R-:W-:Y:S01]  /*5fc0*/  @!P1 IMAD.MOV R81, RZ, RZ, -R81 ;  /* 0x000000ffff519224 */ /* 0x000fe200078e0a51 */
[C---:B------:R-:W-:Y:S01]  /*5fd0*/  ISETP.GT.U32.AND P1, PT, R2.reuse, R85, PT ;  /* 0x000000550200720c */ /* 0x040fe20003f24070 */
[----:B------:R-:W-:Y:S01]  /*5fe0*/  @!P4 IMAD.MOV R82, RZ, RZ, -R82 ;  /* 0x000000ffff52c224 */ /* 0x000fe200078e0a52 */
[C---:B------:R-:W-:Y:S01]  /*5ff0*/  ISETP.GT.U32.AND P4, PT, R2.reuse, R87, PT ;  /* 0x000000570200720c */ /* 0x040fe20003f84070 */
[----:B------:R-:W-:-:S02]  /*6000*/  IMAD R88, R2, R4, R88 ;  /* 0x0000000402587224 */ /* 0x000fc400078e0258 */
[--C-:B------:R-:W-:Y:S01]  /*6010*/  @!P5 IMAD.IADD R83, R83, 0x1, -R2.reuse ;  /* 0x000000015353d824 */ /* 0x100fe200078e0a02 */
[----:B------:R-:W-:Y:S01]  /*6020*/  ISETP.GE.AND P5, PT, R238, RZ, PT ;  /* 0x000000ffee00720c */ /* 0x000fe20003fa6270 */
[----:B------:R-:W-:Y:S01]  /*6030*/  @!P2 IMAD.IADD R84, R84, 0x1, -R2 ;  /* 0x000000015454a824 */ /* 0x000fe200078e0a02 */
[----:B------:R-:W-:Y:S01]  /*6040*/  ISETP.GT.U32.AND P2, PT, R2, R88, PT ;  /* 0x000000580200720c */ /* 0x000fe20003f44070 */
[----:B------:R-:W-:-:S04]  /*6050*/  IMAD.HI.U32 R4, R0, R5, RZ ;  /* 0x0000000500047227 */ /* 0x000fc800078e00ff */
[----:B------:R-:W-:Y:S02]  /*6060*/  @!P6 IMAD.IADD R86, R86, 0x1, -R2 ;  /* 0x000000015656e824 */ /* 0x000fe400078e0a02 */
[----:B------:R-:W-:Y:S02]  /*6070*/  IMAD.MOV R4, RZ, RZ, -R4 ;  /* 0x000000ffff047224 */ /* 0x000fe400078e0a04 */
[--C-:B------:R-:W-:Y:S01]  /*6080*/  @!P1 IMAD.IADD R85, R85, 0x1, -R2.reuse ;  /* 0x0000000155559824 */ /* 0x100fe200078e0a02 */
[C---:B------:R-:W-:Y:S01]  /*6090*/  ISETP.GT.U32.AND P6, PT, R2.reuse, R86, PT ;  /* 0x000000560200720c */ /* 0x040fe20003fc4070 */
[----:B------:R-:W-:Y:S01]  /*60a0*/  IMAD R89, R2, R4, R5 ;  /* 0x0000000402597224 */ /* 0x000fe200078e0205 */
[----:B------:R-:W-:Y:S01]  /*60b0*/  ISETP.GE.AND P1, PT, R240, RZ, PT ;  /* 0x000000fff000720c */ /* 0x000fe20003f26270 */
[--C-:B------:R-:W-:Y:S01]  /*60c0*/  @!P4 IMAD.IADD R87, R87, 0x1, -R2.reuse ;  /* 0x000000015757c824 */ /* 0x100fe200078e0a02 */
[----:B------:R-:W-:Y:S01]  /*60d0*/  @!P3 IADD3 R85, -R85, RZ, RZ ;  /* 0x000000ff5555b210 */ /* 0x000fe20007ffe1ff */
[----:B------:R-:W-:Y:S01]  /*60e0*/  @!P5 IMAD.MOV R83, RZ, RZ, -R83 ;  /* 0x000000ffff53d224 */ /* 0x000fe200078e0a53 */
[----:B------:R-:W-:Y:S01]  /*60f0*/  ISETP.GT.U32.AND P3, PT, R2, R89, PT ;  /* 0x000000590200720c */ /* 0x000fe20003f64070 */
[----:B------:R-:W-:Y:S01]  /*6100*/  @!P2 IMAD.IADD R88, R88, 0x1, -R2 ;  /* 0x000000015858a824 */ /* 0x000fe200078e0a02 */
[----:B------:R-:W-:Y:S01]  /*6110*/  ISETP.GE.AND P5, PT, R242, RZ, PT ;  /* 0x000000fff200720c */ /* 0x000fe20003fa6270 */
[----:B------:R-:W-:Y:S01]  /*6120*/  VIADD R242, R3, 0xa3 ;  /* 0x000000a303f27836 */ /* 0x000fe20000000000 */
[C---:B------:R-:W-:Y:S01]  /*6130*/  ISETP.GT.U32.AND P2, PT, R2.reuse, R87, PT ;  /* 0x000000570200720c */ /* 0x040fe20003f44070 */
[----:B------:R-:W-:Y:S01]  /*6140*/  @!P0 IMAD.MOV R84, RZ, RZ, -R84 ;  /* 0x000000ffff548224 */ /* 0x000fe200078e0a54 */
[----:B------:R-:W-:Y:S01]  /*6150*/  ISETP.GT.U32.AND P0, PT, R2, R88, PT ;  /* 0x000000580200720c */ /* 0x000fe20003f04070 */
[--C-:B------:R-:W-:Y:S01]  /*6160*/  @!P6 IMAD.IADD R86, R86, 0x1, -R2.reuse ;  /* 0x000000015656e824 */ /* 0x100fe200078e0a02 */
[----:B------:R-:W-:Y:S01]  /*6170*/  ISETP.GE.AND P6, PT, R243, RZ, PT ;  /* 0x000000fff300720c */ /* 0x000fe20003fc6270 */
[C---:B------:R-:W-:Y:S01]  /*6180*/  VIADD R243, R3.reuse, 0xa2 ;  /* 0x000000a203f37836 */ /* 0x040fe20000000000 */
[----:B------:R-:W-:Y:S01]  /*6190*/  IABS R90, R242 ;  /* 0x000000f2005a7213 */ /* 0x000fe20000000000 */
[----:B------:R-:W-:Y:S01]  /*61a0*/  VIADD R237, R3, 0x9e ;  /* 0x0000009e03ed7836 */ /* 0x000fe20000000000 */
[----:B------:R-:W-:Y:S01]  /*61b0*/  ISETP.GE.AND P4, PT, R241, RZ, PT ;  /* 0x000000fff100720c */ /* 0x000fe20003f86270 */
[----:B------:R-:W-:Y:S01]  /*61c0*/  @!P3 IMAD.IADD R89, R89, 0x1, -R2 ;  /* 0x000000015959b824 */ /* 0x000fe200078e0a02 */
[----:B------:R-:W-:Y:S01]  /*61d0*/  IABS R91, R243 ;  /* 0x000000f3005b7213 */ /* 0x000fe20000000000 */
[----:B------:R-:W-:Y:S01]  /*61e0*/  IMAD.HI.U32 R4, R0, R90, RZ ;  /* 0x0000005a00047227 */ /* 0x000fe200078e00ff */
[----:B------:R-:W-:-:S02]  /*61f0*/  IABS R95, R237 ;  /* 0x000000ed005f7213 */ /* 0x000fc40000000000 */
[----:B------:R-:W-:Y:S01]  /*6200*/  ISETP.GT.U32.AND P3, PT, R2, R89, PT ;  /* 0x000000590200720c */ /* 0x000fe20003f64070 */
[----:B------:R-:W-:Y:S01]  /*6210*/  @!P2 IMAD.IADD R87, R87, 0x1, -R2 ;  /* 0x000000015757a824 */ /* 0x000fe200078e0a02 */
[----:B------:R-:W-:Y:S01]  /*6220*/  ISETP.GE.AND P2, PT, R243, RZ, PT ;  /* 0x000000fff300720c */ /* 0x000fe20003f46270 */
[----:B------:R-:W-:Y:S02]  /*6230*/  IMAD.MOV R4, RZ, RZ, -R4 ;  /* 0x000000ffff047224 */ /* 0x000fe400078e0a04 */
[----:B------:R-:W-:Y:S02]  /*6240*/  VIADD R243, R3, 0xa1 ;  /* 0x000000a103f37836 */ /* 0x000fe40000000000 */
[----:B------:R-:W-:-:S03]  /*6250*/  IMAD.HI.U32 R5, R0, R91, RZ ;  /* 0x0000005b00057227 */ /* 0x000fc600078e00ff */
[----:B------:R-:W-:Y:S01]  /*6260*/  IABS R92, R243 ;  /* 0x000000f3005c7213 */ /* 0x000fe20000000000 */
[----:B------:R-:W-:Y:S02]  /*6270*/  IMAD R90, R2, R4, R90 ;  /* 0x00000004025a7224 */ /* 0x000fe400078e025a */
[----:B------:R-:W-:Y:S01]  /*6280*/  @!P0 IMAD.IADD R88, R88, 0x1, -R2 ;  /* 0x0000000158588824 */ /* 0x000fe200078e0a02 */
[----:B------:R-:W-:Y:S01]  /*6290*/  ISETP.GE.AND P0, PT, R243, RZ, PT ;  /* 0x000000fff300720c */ /* 0x000fe20003f06270 */
[----:B------:R-:W-:Y:S02]  /*62a0*/  IMAD.MOV R5, RZ, RZ, -R5 ;  /* 0x000000ffff057224 */ /* 0x000fe400078e0a05 */
[----:B------:R-:W-:Y:S01]  /*62b0*/  @!P6 IMAD.MOV R88, RZ, RZ, -R88 ;  /* 0x000000ffff58e224 */ /* 0x000fe200078e0a58 */
[C---:B------:R-:W-:Y:S01]  /*62c0*/  ISETP.GT.U32.AND P6, PT, R2.reuse, R90, PT ;  /* 0x0000005a0200720c */ /* 0x040fe20003fc4070 */
[----:B------:R-:W-:Y:S02]  /*62d0*/  IMAD R91, R2, R5, R91 ;  /* 0x00000005025b7224 */ /* 0x000fe400078e025b */
[----:B------:R-:W-:-:S04]  /*62e0*/  IMAD.HI.U32 R5, R0, R92, RZ ;  /* 0x0000005c00057227 */ /* 0x000fc800078e00ff */
[----:B------:R-:W-:Y:S02]  /*62f0*/  IMAD.MOV R5, RZ, RZ, -R5 ;  /* 0x000000ffff057224 */ /* 0x000fe400078e0a05 */
[----:B------:R-:W-:Y:S01]  /*6300*/  @!P3 IMAD.IADD R89, R89, 0x1, -R2 ;  /* 0x000000015959b824 */ /* 0x000fe200078e0a02 */
[C---:B------:R-:W-:Y:S01]  /*6310*/  ISETP.GT.U32.AND P3, PT, R2.reuse, R91, PT ;  /* 0x0000005b0200720c */ /* 0x040fe20003f64070 */
[----:B------:R-:W-:Y:S02]  /*6320*/  IMAD R92, R2, R5, R92 ;  /* 0x00000005025c7224 */ /* 0x000fe400078e025c */
[----:B------:R-:W-:Y:S02]  /*6330*/  @!P6 IMAD.IADD R90, R90, 0x1, -R2 ;  /* 0x000000015a5ae824 */ /* 0x000fe400078e0a02 */
[C---:B------:R-:W-:Y:S01]  /*6340*/  VIADD R243, R3.reuse, 0xa0 ;  /* 0x000000a003f37836 */ /* 0x040fe20000000000 */
[----:B------:R-:W-:Y:S01]  /*6350*/  ISETP.GT.U32.AND P6, PT, R2, R92, PT ;  /* 0x0000005c0200720c */ /* 0x000fe20003fc4070 */
[----:B------:R-:W-:-:S02]  /*6360*/  VIADD R241, R3, 0x9f ;  /* 0x0000009f03f17836 */ /* 0x000fc40000000000 */
[----:B------:R-:W-:Y:S01]  /*6370*/  @!P5 IMAD.MOV R86, RZ, RZ, -R86 ;  /* 0x000000ffff56d224 */ /* 0x000fe200078e0a56 */
[----:B------:R-:W-:Y:S01]  /*6380*/  IABS R93, R243 ;  /* 0x000000f3005d7213 */ /* 0x000fe20000000000 */
[----:B------:R-:W-:Y:S01]  /*6390*/  VIADD R238, R3, 0x9d ;  /* 0x0000009d03ee7836 */ /* 0x000fe20000000000 */
[----:B------:R-:W-:Y:S01]  /*63a0*/  IABS R94, R241 ;  /* 0x000000f1005e7213 */ /* 0x000fe20000000000 */
[----:B------:R-:W-:Y:S01]  /*63b0*/  @!P3 IMAD.IADD R91, R91, 0x1, -R2 ;  /* 0x000000015b5bb824 */ /* 0x000fe200078e0a02 */
[----:B------:R-:W-:Y:S01]  /*63c0*/  ISETP.GT.U32.AND P3, PT, R2, R90, PT ;  /* 0x0000005a0200720c */ /* 0x000fe20003f64070 */
[----:B------:R-:W-:Y:S01]  /*63d0*/  IMAD.HI.U32 R4, R0, R93, RZ ;  /* 0x0000005d00047227 */ /* 0x000fe200078e00ff */
[----:B------:R-:W-:Y:S02]  /*63e0*/  ISETP.GE.AND P5, PT, R242, RZ, PT ;  /* 0x000000fff200720c */ /* 0x000fe40003fa6270 */
[----:B------:R-:W-:Y:S01]  /*63f0*/  IABS R96, R238 ;  /* 0x000000ee00607213 */ /* 0x000fe20000000000 */
[----:B------:R-:W-:-:S04]  /*6400*/  IMAD.HI.U32 R6, R0, R94, RZ ;  /* 0x0000005e00067227 */ /* 0x000fc800078e00ff */
[----:B------:R-:W-:Y:S02]  /*6410*/  @!P6 IMAD.IADD R92, R92, 0x1, -R2 ;  /* 0x000000015c5ce824 */ /* 0x000fe400078e0a02 */
[----:B------:R-:W-:Y:S01]  /*6420*/  @!P4 IMAD.MOV R89, RZ, RZ, -R89 ;  /* 0x000000ffff59c224 */ /* 0x000fe200078e0a59 */
[C---:B------:R-:W-:Y:S01]  /*6430*/  ISETP.GT.U32.AND P4, PT, R2.reuse, R91, PT ;  /* 0x0000005b0200720c */ /* 0x040fe20003f84070 */
[----:B------:R-:W-:Y:S01]  /*6440*/  IMAD.MOV R4, RZ, RZ, -R4 ;  /* 0x000000ffff047224 */ /* 0x000fe200078e0a04 */
[----:B------:R-:W-:Y:S01]  /*6450*/  ISETP.GT.U32.AND P6, PT, R2, R92, PT ;  /* 0x0000005c0200720c */ /* 0x000fe20003fc4070 */
[----:B------:R-:W-:-:S04]  /*6460*/  IMAD.HI.U32 R5, R0, R95, RZ ;  /* 0x0000005f00057227 */ /* 0x000fc800078e00ff */
[----:B------:R-:W-:Y:S02]  /*6470*/  IMAD.MOV R6, RZ, RZ, -R6 ;  /* 0x000000ffff067224 */ /* 0x000fe400078e0a06 */
[----:B------:R-:W-:Y:S02]  /*6480*/  IMAD R93, R2, R4, R93 ;  /* 0x00000004025d7224 */ /* 0x000fe400078e025d */
[----:B------:R-:W-:-:S04]  /*6490*/  IMAD.HI.U32 R4, R0, R96, RZ ;  /* 0x0000006000047227 */ /* 0x000fc800078e00ff */
[----:B------:R-:W-:Y:S02]  /*64a0*/  IMAD.MOV R5, RZ, RZ, -R5 ;  /* 0x000000ffff057224 */ /* 0x000fe400078e0a05 */
[----:B------:R-:W-:Y:S02]  /*64b0*/  IMAD R94, R2, R6, R94 ;  /* 0x00000006025e7224 */ /* 0x000fe400078e025e */
[----:B------:R-:W-:Y:S01]  /*64c0*/  @!P3 IMAD.IADD R90, R90, 0x1, -R2 ;  /* 0x000000015a5ab824 */ /* 0x000fe200078e0a02 */
[C---:B------:R-:W-:Y:S01]  /*64d0*/  ISETP.GT.U32.AND P3, PT, R2.reuse, R93, PT ;  /* 0x0000005d0200720c */ /* 0x040fe20003f64070 */
[----:B------:R-:W-:Y:S02]  /*64e0*/  VIADD R239, R3, 0x9c ;  /* 0x0000009c03ef7836 */ /* 0x000fe40000000000 */
[----:B------:R-:W-:Y:S02]  /*64f0*/  IMAD.MOV R4, RZ, RZ, -R4 ;  /* 0x000000ffff047224 */ /* 0x000fe400078e0a04 */
[C---:B------:R-:W-:Y:S01]  /*6500*/  IMAD R95, R2.reuse, R5, R95 ;  /* 0x00000005025f7224 */ /* 0x040fe200078e025f */
[----:B------:R-:W-:Y:S01]  /*6510*/  IABS R97, R239 ;  /* 0x000000ef00617213 */ /* 0x000fe20000000000 */
[----:B------:R-:W-:Y:S01]  /*6520*/  @!P5 IMAD.MOV R90, RZ, RZ, -R90 ;  /* 0x000000ffff5ad224 */ /* 0x000fe200078e0a5a */
[C---:B------:R-:W-:Y:S01]  /*6530*/  ISETP.GT.U32.AND P5, PT, R2.reuse, R94, PT ;  /* 0x0000005e0200720c */ /* 0x040fe20003fa4070 */
[----:B------:R-:W-:-:S02]  /*6540*/  IMAD R96, R2, R4, R96 ;  /* 0x0000000402607224 */ /* 0x000fc400078e0260 */
[----:B------:R-:W-:Y:S01]  /*6550*/  @!P4 IMAD.IADD R91, R91, 0x1, -R2 ;  /* 0x000000015b5bc824 */ /* 0x000fe200078e0a02 */
[----:B------:R-:W-:Y:S01]  /*6560*/  ISETP.GT.U32.AND P4, PT, R2, R95, PT ;  /* 0x0000005f0200720c */ /* 0x000fe20003f84070 */
[----:B------:R-:W-:-:S04]  /*6570*/  IMAD.HI.U32 R6, R0, R97, RZ ;  /* 0x0000006100067227 */ /* 0x000fc800078e00ff */
[----:B------:R-:W-:Y:S01]  /*6580*/  @!P6 IMAD.IADD R92, R92, 0x1, -R2 ;  /* 0x000000015c5ce824 */ /* 0x000fe200078e0a02 */
[----:B------:R-:W-:Y:S01]  /*6590*/  ISETP.GT.U32.AND P6, PT, R2, R96, PT ;  /* 0x000000600200720c */ /* 0x000fe20003fc4070 */
[----:B------:R-:W-:Y:S02]  /*65a0*/  IMAD.MOV R6, RZ, RZ, -R6 ;  /* 0x000000ffff067224 */ /* 0x000fe400078e0a06 */
[----:B------:R-:W-:Y:S01]  /*65b0*/  @!P1 IMAD.MOV R87, RZ, RZ, -R87 ;  /* 0x000000ffff579224 */ /* 0x000fe200078e0a57 */
[----:B------:R-:W-:Y:S01]  /*65c0*/  ISETP.GE.AND P1, PT, R243, RZ, PT ;  /* 0x000000fff300720c */ /* 0x000fe20003f26270 */
[C---:B------:R-:W-:Y:S02]  /*65d0*/  VIADD R242, R3.reuse, 0x9b ;  /* 0x0000009b03f27836 */ /* 0x040fe40000000000 */
[--C-:B------:R-:W-:Y:S02]  /*65e0*/  @!P5 IMAD.IADD R94, R94, 0x1, -R2.reuse ;  /* 0x000000015e5ed824 */ /* 0x100fe400078e0a02 */
[----:B------:R-:W-:Y:S01]  /*65f0*/  VIADD R243, R3, 0x9a ;  /* 0x0000009a03f37836 */ /* 0x000fe20000000000 */
[----:B------:R-:W-:Y:S01]  /*6600*/  IABS R98, R242 ;  /* 0x000000f200627213 */ /* 0x000fe20000000000 */
[--C-:B------:R-:W-:Y:S01]  /*6610*/  @!P3 IMAD.IADD R93, R93, 0x1, -R2.reuse ;  /* 0x000000015d5db824 */ /* 0x100fe200078e0a02 */
[----:B------:R-:W-:Y:S01]  /*6620*/  ISETP.GE.AND P3, PT, R241, RZ, PT ;  /* 0x000000fff100720c */ /* 0x000fe20003f66270 */
[C---:B------:R-:W-:Y:S01]  /*6630*/  IMAD R97, R2.reuse, R6, R97 ;  /* 0x0000000602617224 */ /* 0x040fe200078e0261 */
[----:B------:R-:W-:Y:S01]  /*6640*/  IABS R99, R243 ;  /* 0x000000f300637213 */ /* 0x000fe20000000000 */
[----:B------:R-:W-:Y:S01]  /*6650*/  @!P4 IMAD.IADD R95, R95, 0x1, -R2 ;  /* 0x000000015f5fc824 */ /* 0x000fe200078e0a02 */
[C---:B------:R-:W-:Y:S01]  /*6660*/  ISETP.GT.U32.AND P4, PT, R2.reuse, R94, PT ;  /* 0x0000005e0200720c */ /* 0x040fe20003f84070 */
[----:B------:R-:W-:Y:S01]  /*6670*/  @!P0 IMAD.MOV R92, RZ, RZ, -R92 ;  /* 0x000000ffff5c8224 */ /* 0x000fe200078e0a5c */
[----:B------:R-:W-:Y:S01]  /*6680*/  ISETP.GT.U32.AND P5, PT, R2, R93, PT ;  /* 0x0000005d0200720c */ /* 0x000fe20003fa4070 */
[----:B------:R-:W-:Y:S01]  /*6690*/  @!P6 IMAD.IADD R96, R96, 0x1, -R2 ;  /* 0x000000016060e824 */ /* 0x000fe200078e0a02 */
[----:B------:R-:W-:Y:S01]  /*66a0*/  ISETP.GT.U32.AND P0, PT, R2, R97, PT ;  /* 0x000000610200720c */ /* 0x000fe20003f04070 */
[----:B------:R-:W-:Y:S01]  /*66b0*/  IMAD.HI.U32 R5, R0, R98, RZ ;  /* 0x0000006200057227 */ /* 0x000fe200078e00ff */
[----:B------:R-:W-:-:S03]  /*66c0*/  ISETP.GT.U32.AND P6, PT, R2, R95, PT ;  /* 0x0000005f0200720c */ /* 0x000fc60003fc4070 */
[----:B------:R-:W-:Y:S02]  /*66d0*/  VIADD R240, R3, 0x99 ;  /* 0x0000009903f07836 */ /* 0x000fe40000000000 */
[----:B------:R-:W-:-:S03]  /*66e0*/  IMAD.HI.U32 R4, R0, R99, RZ ;  /* 0x0000006300047227 */ /* 0x000fc600078e00ff */
[----:B------:R-:W-:Y:S01]  /*66f0*/  IABS R100, R240 ;  /* 0x000000f000647213 */ /* 0x000fe20000000000 */
[----:B------:R-:W-:Y:S01]  /*6700*/  @!P2 IMAD.MOV R91, RZ, RZ, -R91 ;  /* 0x000000ffff5ba224 */ /* 0x000fe200078e0a5b */
[C---:B------:R-:W-:Y:S01]  /*6710*/  ISETP.GT.U32.AND P2, PT, R2.reuse, R96, PT ;  /* 0x000000600200720c */ /* 0x040fe20003f44070 */
[----:B------:R-:W-:Y:S02]  /*6720*/  IMAD.MOV R5, RZ, RZ, -R5 ;  /* 0x000000ffff057224 */ /* 0x000fe400078e0a05 */
[----:B------:R-:W-:Y:S02]  /*6730*/  IMAD.MOV R4, RZ, RZ, -R4 ;  /* 0x000000ffff047224 */ /* 0x000fe400078e0a04 */
[----:B------:R-:W-:Y:S02]  /*6740*/  VIADD R241, R3, 0x98 ;  /* 0x0000009803f17836 */ /* 0x000fe40000000000 */
[----:B------:R-:W-:Y:S02]  /*6750*/  IMAD R98, R2, R5, R98 ;  /* 0x0000000502627224 */ /* 0x000fe400078e0262 */
[--C-:B------:R-:W-:Y:S01]  /*6760*/  @!P4 IMAD.IADD R94, R94, 0x1, -R2.reuse ;  /* 0x000000015e5ec824 */ /* 0x100fe200078e0a02 */
[----:B------:R-:W-:Y:S01]  /*6770*/  ISETP.GE.AND P4, PT, R237, RZ, PT ;  /* 0x000000ffed00720c */ /* 0x000fe20003f86270 */
[C---:B------:R-:W-:Y:S01]  /*6780*/  IMAD R99, R2.reuse, R4, R99 ;  /* 0x0000000402637224 */ /* 0x040fe200078e0263 */
[----:B------:R-:W-:Y:S01]  /*6790*/  IABS R101, R241 ;  /* 0x000000f100657213 */ /* 0x000fe20000000000 */
[----:B------:R-:W-:Y:S01]  /*67a0*/  @!P5 IMAD.IADD R93, R93, 0x1, -R2 ;  /* 0x000000015d5dd824 */ /* 0x000fe200078e0a02 */
[----:B------:R-:W-:Y:S01]  /*67b0*/  ISETP.GT.U32.AND P5, PT, R2, R98, PT ;  /* 0x000000620200720c */ /* 0x000fe20003fa4070 */
[----:B------:R-:W-:-:S04]  /*67c0*/  IMAD.HI.U32 R4, R0, R100, RZ ;  /* 0x0000006400047227 */ /* 0x000fc800078e00ff */
[----:B------:R-:W-:Y:S01]  /*67d0*/  @!P0 IMAD.IADD R97, R97, 0x1, -R2 ;  /* 0x0000000161618824 */ /* 0x000fe200078e0a02 */
[----:B------:R-:W-:Y:S01]  /*67e0*/  ISETP.GE.AND P0, PT, R239, RZ, PT ;  /* 0x000000ffef00720c */ /* 0x000fe20003f06270 */
[----:B------:R-:W-:Y:S02]  /*67f0*/  IMAD.MOV R5, RZ, RZ, -R4 ;  /* 0x000000ffff057224 */ /* 0x000fe400078e0a04 */
[----:B------:R-:W-:Y:S01]  /*6800*/  @!P1 IMAD.MOV R93, RZ, RZ, -R93 ;  /* 0x000000ffff5d9224 */ /* 0x000fe200078e0a5d */
[----:B------:R-:W-:Y:S01]  /*6810*/  ISETP.GT.U32.AND P1, PT, R2, R97, PT ;  /* 0x000000610200720c */ /* 0x000fe20003f24070 */
[----:B------:R-:W-:Y:S01]  /*6820*/  @!P2 IMAD.IADD R96, R96, 0x1, -R2 ;  /* 0x000000016060a824 */ /* 0x000fe200078e0a02 */
[----:B------:R-:W-:Y:S01]  /*6830*/  ISETP.GE.AND P2, PT, R238, RZ, PT ;  /* 0x000000ffee00720c */ /* 0x000fe20003f46270 */
[----:B------:R-:W-:-:S04]  /*6840*/  IMAD.HI.U32 R4, R0, R101, RZ ;  /* 0x0000006500047227 */ /* 0x000fc800078e00ff */
[----:B------:R-:W-:Y:S01]  /*6850*/  @!P6 IMAD.IADD R95, R95, 0x1, -R2 ;  /* 0x000000015f5fe824 */ /* 0x000fe200078e0a02 */
[C---:B------:R-:W-:Y:S01]  /*6860*/  ISETP.GT.U32.AND P6, PT, R2.reuse, R99, PT ;  /* 0x000000630200720c */ /* 0x040fe20003fc4070 */
[----:B------:R-:W-:Y:S02]  /*6870*/  IMAD R100, R2, R5, R100 ;  /* 0x0000000502647224 */ /* 0x000fe400078e0264 */
[----:B------:R-:W-:Y:S01]  /*6880*/  IMAD.MOV R4, RZ, RZ, -R4 ;  /* 0x000000ffff047224 */ /* 0x000fe200078e0a04 */
[----:B------:R-:W-:Y:S01]  /*6890*/  @!P4 IADD3 R95, -R95, RZ, RZ ;  /* 0x000000ff5f5fc210 */ /* 0x000fe20007ffe1ff */
[----:B------:R-:W-:Y:S01]  /*68a0*/  @!P5 IMAD.IADD R98, R98, 0x1, -R2 ;  /* 0x000000016262d824 */ /* 0x000fe200078e0a02 */
[C---:B------:R-:W-:Y:S01]  /*68b0*/  ISETP.GT.U32.AND P4, PT, R2.reuse, R100, PT ;  /* 0x000000640200720c */ /* 0x040fe20003f84070 */
[----:B------:R-:W-:Y:S01]  /*68c0*/  IMAD R101, R2, R4, R101 ;  /* 0x0000000402657224 */ /* 0x000fe200078e0265 */
[----:B------:R-:W-:Y:S01]  /*68d0*/  ISETP.GE.AND P5, PT, R242, RZ, PT ;  /* 0x000000fff200720c */ /* 0x000fe20003fa6270 */
[----:B------:R-:W-:-:S02]  /*68e0*/  VIADD R242, R3, 0x97 ;  /* 0x0000009703f27836 */ /* 0x000fc40000000000 */
[----:B------:R-:W-:Y:S01]  /*68f0*/  @!P1 IMAD.IADD R97, R97, 0x1, -R2 ;  /* 0x0000000161619824 */ /* 0x000fe200078e0a02 */
[C---:B------:R-:W-:Y:S01]  /*6900*/  ISETP.GT.U32.AND P1, PT, R2.reuse, R101, PT ;  /* 0x000000650200720c */ /* 0x040fe20003f24070 */
[----:B------:R-:W-:Y:S01]  /*6910*/  @!P2 IMAD.MOV R96, RZ, RZ, -R96 ;  /* 0x000000ffff60a224 */ /* 0x000fe200078e0a60 */
[----:B------:R-:W-:Y:S01]  /*6920*/  ISETP.GE.AND P2, PT, R243, RZ, PT ;  /* 0x000000fff300720c */ /* 0x000fe20003f46270 */
[----:B------:R-:W-:Y:S01]  /*6930*/  @!P6 IMAD.IADD R99, R99, 0x1, -R2 ;  /* 0x000000016363e824 */ /* 0x000fe200078e0a02 */
[----:B------:R-:W-:Y:S01]  /*6940*/  IABS R102, R242 ;  /* 0x000000f200667213 */ /* 0x000fe20000000000 */
[----:B------:R-:W-:Y:S02]  /*6950*/  VIADD R243, R3, 0x96 ;  /* 0x0000009603f37836 */ /* 0x000fe40000000000 */
[----:B------:R-:W-:Y:S01]  /*6960*/  @!P3 IMAD.MOV R94, RZ, RZ, -R94 ;  /* 0x000000ffff5eb224 */ /* 0x000fe200078e0a5e */
[----:B------:R-:W-:Y:S01]  /*6970*/  ISETP.GT.U32.AND P3, PT, R2, R98, PT ;  /* 0x000000620200720c */ /* 0x000fe20003f64070 */
[----:B------:R-:W-:Y:S01]  /*6980*/  @!P4 IMAD.IADD R100, R100, 0x1, -R2 ;  /* 0x000000016464c824 */ /* 0x000fe200078e0a02 */
[----:B------:R-:W-:Y:S01]  /*6990*/  ISETP.GT.U32.AND P6, PT, R2, R99, PT ;  /* 0x000000630200720c */ /* 0x000fe20003fc4070 */
[----:B------:R-:W-:Y:S01]  /*69a0*/  IMAD.HI.U32 R4, R0, R102, RZ ;  /* 0x0000006600047227 */ /* 0x000fe200078e00ff */
[----:B------:R-:W-:-:S02]  /*69b0*/  IABS R103, R243 ;  /* 0x000000f300677213 */ /* 0x000fc40000000000 */
[----:B------:R-:W-:Y:S01]  /*69c0*/  ISETP.GE.AND P4, PT, R242, RZ, PT ;  /* 0x000000fff200720c */ /* 0x000fe20003f86270 */
[----:B------:R-:W-:Y:S01]  /*69d0*/  @!P0 IMAD.MOV R97, RZ, RZ, -R97 ;  /* 0x000000ffff618224 */ /* 0x000fe200078e0a61 */
[----:B------:R-:W-:Y:S01]  /*69e0*/  ISETP.GT.U32.AND P0, PT, R2, R100, PT ;  /* 0x000000640200720c */ /* 0x000fe20003f04070 */
[----:B------:R-:W-:Y:S02]  /*69f0*/  IMAD.MOV R5, RZ, RZ, -R4 ;  /* 0x000000ffff057224 */ /* 0x000fe400078e0a04 */
[----:B------:R-:W-:-:S04]  /*6a00*/  IMAD.HI.U32 R4, R0, R103, RZ ;  /* 0x0000006700047227 */ /* 0x000fc800078e00ff */
[----:B------:R-:W-:Y:S02]  /*6a10*/  @!P1 IMAD.IADD R101, R101, 0x1, -R2 ;  /* 0x0000000165659824 */ /* 0x000fe400078e0a02 */
[----:B------:R-:W-:Y:S02]  /*6a20*/  VIADD R242, R3, 0x95 ;  /* 0x0000009503f27836 */ /* 0x000fe40000000000 */
[C---:B------:R-:W-:Y:S01]  /*6a30*/  IMAD R102, R2.reuse, R5, R102 ;  /* 0x0000000502667224 */ /* 0x040fe200078e0266 */
[----:B------:R-:W-:Y:S01]  /*6a40*/  ISETP.GT.U32.AND P1, PT, R2, R101, PT ;  /* 0x000000650200720c */ /* 0x000fe20003f24070 */
[----:B------:R-:W-:Y:S01]  /*6a50*/  IMAD.MOV R5, RZ, RZ, -R4 ;  /* 0x000000ffff057224 */ /* 0x000fe200078e0a04 */
[----:B------:R-:W-:Y:S01]  /*6a60*/  IABS R4, R242 ;  /* 0x000000f200047213 */ /* 0x000fe20000000000 */
[--C-:B------:R-:W-:Y:S01]  /*6a70*/  @!P3 IMAD.IADD R98, R98, 0x1, -R2.reuse ;  /* 0x000000016262b824 */ /* 0x100fe200078e0a02 */
[----:B------:R-:W-:Y:S01]  /*6a80*/  ISETP.GE.AND P3, PT, R240, RZ, PT ;  /* 0x000000fff000720c */ /* 0x000fe20003f66270 */
[----:B------:R-:W-:Y:S01]  /*6a90*/  @!P6 IMAD.IADD R99, R99, 0x1, -R2 ;  /* 0x000000016363e824 */ /* 0x000fe200078e0a02 */
[----:B------:R-:W-:Y:S01]  /*6aa0*/  ISETP.GE.AND P6, PT, R241, RZ, PT ;  /* 0x000000fff100720c */ /* 0x000fe20003fc6270 */
[----:B------:R-:W-:-:S02]  /*6ab0*/  IMAD R103, R2, R5, R103 ;  /* 0x0000000502677224 */ /* 0x000fc400078e0267 */
[----:B------:R-:W-:-:S04]  /*6ac0*/  IMAD.HI.U32 R5, R0, R4, RZ ;  /* 0x0000000400057227 */ /* 0x000fc800078e00ff */
[----:B------:R-:W-:Y:S01]  /*6ad0*/  @!P5 IMAD.MOV R98, RZ, RZ, -R98 ;  /* 0x000000ffff62d224 */ /* 0x000fe200078e0a62 */
[----:B------:R-:W-:Y:S01]  /*6ae0*/  ISETP.GT.U32.AND P5, PT, R2, R102, PT ;  /* 0x000000660200720c */ /* 0x000fe20003fa4070 */
[--C-:B------:R-:W-:Y:S01]  /*6af0*/  @!P0 IMAD.IADD R100, R100, 0x1, -R2.reuse ;  /* 0x0000000164648824 */ /* 0x100fe200078e0a02 */
[----:B------:R-:W-:Y:S01]  /*6b00*/  ISETP.GT.U32.AND P0, PT, R2, R103, PT ;  /* 0x000000670200720c */ /* 0x000fe20003f04070 */
[----:B------:R-:W-:Y:S02]  /*6b10*/  IMAD.MOV R5, RZ, RZ, -R5 ;  /* 0x000000ffff057224 */ /* 0x000fe400078e0a05 */
[----:B------:R-:W-:Y:S01]  /*6b20*/  @!P1 IMAD.IADD R101, R101, 0x1, -R2 ;  /* 0x0000000165659824 */ /* 0x000fe200078e0a02 */
[----:B------:R-:W-:Y:S01]  /*6b30*/  ISETP.GE.AND P1, PT, R242, RZ, PT ;  /* 0x000000fff200720c */ /* 0x000fe20003f26270 */
[----:B------:R-:W-:Y:S02]  /*6b40*/  IMAD R104, R2, R5, R4 ;  /* 0x0000000502687224 */ /* 0x000fe400078e0204 */
[----:B------:R-:W-:Y:S01]  /*6b50*/  @!P2 IMAD.MOV R99, RZ, RZ, -R99 ;  /* 0x000000ffff63a224 */ /* 0x000fe200078e0a63 */
[----:B------:R-:W-:Y:S01]  /*6b60*/  ISETP.GE.AND P2, PT, R243, RZ, PT ;  /* 0x000000fff300720c */ /* 0x000fe20003f46270 */
[----:B------:R-:W-:-:S02]  /*6b70*/  VIADD R243, R3, 0x94 ;  /* 0x0000009403f37836 */ /* 0x000fc40000000000 */
[----:B------:R-:W-:Y:S01]  /*6b80*/  @!P6 IMAD.MOV R101, RZ, RZ, -R101 ;  /* 0x000000ffff65e224 */ /* 0x000fe200078e0a65 */
[----:B------:R-:W-:Y:S01]  /*6b90*/  ISETP.GT.U32.AND P6, PT, R2, R104, PT ;  /* 0x000000680200720c */ /* 0x000fe20003fc4070 */
[--C-:B------:R-:W-:Y:S01]  /*6ba0*/  @!P5 IMAD.IADD R102, R102, 0x1, -R2.reuse ;  /* 0x000000016666d824 */ /* 0x100fe200078e0a02 */
[----:B------:R-:W-:Y:S01]  /*6bb0*/  IABS R105, R243 ;  /* 0x000000f300697213 */ /* 0x000fe20000000000 */
[----:B------:R-:W-:Y:S01]  /*6bc0*/  @!P0 IMAD.IADD R103, R103, 0x1, -R2 ;  /* 0x0000000167678824 */ /* 0x000fe200078e0a02 */
[----:B------:R-:W-:Y:S01]  /*6bd0*/  ISETP.GE.AND P5, PT, R243, RZ, PT ;  /* 0x000000fff300720c */ /* 0x000fe20003fa6270 */
[----:B------:R-:W-:Y:S01]  /*6be0*/  @!P3 IMAD.MOV R100, RZ, RZ, -R100 ;  /* 0x000000ffff64b224 */ /* 0x000fe200078e0a64 */
[C---:B------:R-:W-:Y:S01]  /*6bf0*/  ISETP.GT.U32.AND P3, PT, R2.reuse, R102, PT ;  /* 0x000000660200720c */ /* 0x040fe20003f64070 */
[----:B------:R-:W-:Y:S01]  /*6c00*/  VIADD R242, R3, 0x93 ;  /* 0x0000009303f27836 */ /* 0x000fe20000000000 */
[----:B------:R-:W-:Y:S01]  /*6c10*/  ISETP.GT.U32.AND P0, PT, R2, R103, PT ;  /* 0x000000670200720c */ /* 0x000fe20003f04070 */
[----:B------:R-:W-:-:S03]  /*6c20*/  IMAD.HI.U32 R5, R0, R105, RZ ;  /* 0x0000006900057227 */ /* 0x000fc600078e00ff */
[----:B------:R-:W-:Y:S01]  /*6c30*/  IABS R106, R242 ;  /* 0x000000f2006a7213 */ /* 0x000fe20000000000 */
[----:B------:R-:W-:Y:S02]  /*6c40*/  IMAD.MOV R5, RZ, RZ, -R5 ;  /* 0x000000ffff057224 */ /* 0x000fe400078e0a05 */
[----:B------:R-:W-:Y:S02]  /*6c50*/  @!P6 IMAD.IADD R104, R104, 0x1, -R2 ;  /* 0x000000016868e824 */ /* 0x000fe400078e0a02 */
[C---:B------:R-:W-:Y:S02]  /*6c60*/  IMAD R105, R2.reuse, R5, R105 ;  /* 0x0000000502697224 */ /* 0x040fe400078e0269 */
[----:B------:R-:W-:Y:S01]  /*6c70*/  VIADD R243, R3, 0x92 ;  /* 0x0000009203f37836 */ /* 0x000fe20000000000 */
[----:B------:R-:W-:Y:S01]  /*6c80*/  ISETP.GT.U32.AND P6, PT, R2, R104, PT ;  /* 0x000000680200720c */ /* 0x000fe20003fc4070 */
[----:B------:R-:W-:-:S03]  /*6c90*/  IMAD.HI.U32 R4, R0, R106, RZ ;  /* 0x0000006a00047227 */ /* 0x000fc600078e00ff */
[----:B------:R-:W-:Y:S01]  /*6ca0*/  IABS R107, R243 ;  /* 0x000000f3006b7213 */ /* 0x000fe20000000000 */
[--C-:B------:R-:W-:Y:S01]  /*6cb0*/  @!P3 IMAD.IADD R102, R102, 0x1, -R2.reuse ;  /* 0x000000016666b824 */ /* 0x100fe200078e0a02 */
[----:B------:R-:W-:Y:S01]  /*6cc0*/  ISETP.GE.AND P3, PT, R242, RZ, PT ;  /* 0x000000fff200720c */ /* 0x000fe20003f66270 */
[----:B------:R-:W-:Y:S01]  /*6cd0*/  @!P0 IMAD.IADD R103, R103, 0x1, -R2 ;  /* 0x0000000167678824 */ /* 0x000fe200078e0a02 */
[C---:B------:R-:W-:Y:S01]  /*6ce0*/  ISETP.GT.U32.AND P0, PT, R2.reuse, R105, PT ;  /* 0x000000690200720c */ /* 0x040fe20003f04070 */
[----:B------:R-:W-:Y:S02]  /*6cf0*/  IMAD.MOV R4, RZ, RZ, -R4 ;  /* 0x000000ffff047224 */ /* 0x000fe400078e0a04 */
[----:B------:R-:W-:Y:S02]  /*6d00*/  VIADD R242, R3, 0x91 ;  /* 0x0000009103f27836 */ /* 0x000fe40000000000 */
[----:B------:R-:W-:Y:S02]  /*6d10*/  IMAD R106, R2, R4, R106 ;  /* 0x00000004026a7224 */ /* 0x000fe400078e026a */
[----:B------:R-:W-:Y:S01]  /*6d20*/  IMAD.HI.U32 R5, R0, R107, RZ ;  /* 0x0000006b00057227 */ /* 0x000fe200078e00ff */
[----:B------:R-:W-:-:S03]  /*6d30*/  IABS R108, R242 ;  /* 0x000000f2006c7213 */ /* 0x000fc60000000000 */
[----:B------:R-:W-:Y:S01]  /*6d40*/  @!P6 IMAD.IADD R104, R104, 0x1, -R2 ;  /* 0x000000016868e824 */ /* 0x000fe200078e0a02 */
[----:B------:R-:W-:Y:S01]  /*6d50*/  ISETP.GT.U32.AND P6, PT, R2, R106, PT ;  /* 0x0000006a0200720c */ /* 0x000fe20003fc4070 */
[----:B------:R-:W-:Y:S02]  /*6d60*/  IMAD.MOV R5, RZ, RZ, -R5 ;  /* 0x000000ffff057224 */ /* 0x000fe400078e0a05 */
[----:B------:R-:W-:-:S04]  /*6d70*/  IMAD.HI.U32 R4, R0, R108, RZ ;  /* 0x0000006c00047227 */ /* 0x000fc800078e00ff */
[----:B------:R-:W-:Y:S02]  /*6d80*/  @!P0 IMAD.IADD R105, R105, 0x1, -R2 ;  /* 0x0000000169698824 */ /* 0x000fe400078e0a02 */
[C---:B------:R-:W-:Y:S02]  /*6d90*/  IMAD R107, R2.reuse, R5, R107 ;  /* 0x00000005026b7224 */ /* 0x040fe400078e026b */
[----:B------:R-:W-:Y:S01]  /*6da0*/  IMAD.MOV R4, RZ, RZ, -R4 ;  /* 0x000000ffff047224 */ /* 0x000fe200078e0a04 */
[C---:B------:R-:W-:Y:S01]  /*6db0*/  ISETP.GT.U32.AND P0, PT, R2.reuse, R105, PT ;  /* 0x000000690200720c */ /* 0x040fe20003f04070 */
[----:B------:R-:W-:Y:S01]  /*6dc0*/  @!P4 IMAD.MOV R102, RZ, RZ, -R102 ;  /* 0x000000ffff66c224 */ /* 0x000fe200078e0a66 */
[----:B------:R-:W-:Y:S01]  /*6dd0*/  ISETP.GE.AND P4, PT, R243, RZ, PT ;  /* 0x000000fff300720c */ /* 0x000fe20003f86270 */
[----:B------:R-:W-:Y:S01]  /*6de0*/  @!P1 IMAD.MOV R104, RZ, RZ, -R104 ;  /* 0x000000ffff689224 */ /* 0x000fe200078e0a68 */
[C---:B------:R-:W-:Y:S01]  /*6df0*/  ISETP.GT.U32.AND P1, PT, R2.reuse, R107, PT ;  /* 0x0000006b0200720c */ /* 0x040fe20003f24070 */
[----:B------:R-:W-:-:S02]  /*6e00*/  IMAD R108, R2, R4, R108 ;  /* 0x00000004026c7224 */ /* 0x000fc400078e026c */
[C---:B------:R-:W-:Y:S02]  /*6e10*/  VIADD R243, R3.reuse, 0x90 ;  /* 0x0000009003f37836 */ /* 0x040fe40000000000 */
[----:B------:R-:W-:Y:S01]  /*6e20*/  @!P2 IMAD.MOV R103, RZ, RZ, -R103 ;  /* 0x000000ffff67a224 */ /* 0x000fe200078e0a67 */
[----:B------:R-:W-:Y:S01]  /*6e30*/  ISETP.GE.AND P2, PT, R242, RZ, PT ;  /* 0x000000fff200720c */ /* 0x000fe20003f46270 */
[--C-:B------:R-:W-:Y:S01]  /*6e40*/  @!P6 IMAD.IADD R106, R106, 0x1, -R2.reuse ;  /* 0x000000016a6ae824 */ /* 0x100fe200078e0a02 */
[----:B------:R-:W-:Y:S01]  /*6e50*/  ISETP.GT.U32.AND P6, PT, R2, R108, PT ;  /* 0x0000006c0200720c */ /* 0x000fe20003fc4070 */
[C---:B------:R-:W-:Y:S01]  /*6e60*/  VIADD R242, R3.reuse, 0x8e ;  /* 0x0000008e03f27836 */ /* 0x040fe20000000000 */
[----:B------:R-:W-:Y:S01]  /*6e70*/  IABS R109, R243 ;  /* 0x000000f3006d7213 */ /* 0x000fe20000000000 */
[----:B------:R-:W-:Y:S02]  /*6e80*/  VIADD R240, R3, 0x8f ;  /* 0x0000008f03f07836 */ /* 0x000fe40000000000 */
[----:B------:R-:W-:Y:S01]  /*6e90*/  @!P0 IMAD.IADD R105, R105, 0x1, -R2 ;  /* 0x0000000169698824 */ /* 0x000fe200078e0a02 */
[----:B------:R-:W-:Y:S01]  /*6ea0*/  IABS R111, R242 ;  /* 0x000000f2006f7213 */ /* 0x000fe20000000000 */
[----:B------:R-:W-:Y:S01]  /*6eb0*/  IMAD.HI.U32 R5, R0, R109, RZ ;  /* 0x0000006d00057227 */ /* 0x000fe200078e00ff */
[----:B------:R-:W-:-:S02]  /*6ec0*/  ISETP.GE.AND P0, PT, R243, RZ, PT ;  /* 0x000000fff300720c */ /* 0x000fc40003f06270 */
[----:B------:R-:W-:Y:S01]  /*6ed0*/  IABS R110, R240 ;  /* 0x000000f0006e7213 */ /* 0x000fe20000000000 */
[----:B------:R-:W-:Y:S01]  /*6ee0*/  @!P1 IMAD.IADD R107, R107, 0x1, -R2 ;  /* 0x000000016b6b9824 */ /* 0x000fe200078e0a02 */
[----:B------:R-:W-:Y:S01]  /*6ef0*/  ISETP.GT.U32.AND P1, PT, R2, R106, PT ;  /* 0x0000006a0200720c */ /* 0x000fe20003f24070 */
[----:B------:R-:W-:Y:S02]  /*6f00*/  VIADD R243, R3, 0x8d ;  /* 0x0000008d03f37836 */ /* 0x000fe40000000000 */
[----:B------:R-:W-:Y:S02]  /*6f10*/  IMAD.MOV R5, RZ, RZ, -R5 ;  /* 0x000000ffff057224 */ /* 0x000fe400078e0a05 */
[----:B------:R-:W-:Y:S01]  /*6f20*/  IMAD.HI.U32 R4, R0, R111, RZ ;  /* 0x0000006f00047227 */ /* 0x000fe200078e00ff */
[----:B------:R-:W-:-:S03]  /*6f30*/  IABS R112, R243 ;  /* 0x000000f300707213 */ /* 0x000fc60000000000 */
[----:B------:R-:W-:Y:S02]  /*6f40*/  @!P6 IMAD.IADD R108, R108, 0x1, -R2 ;  /* 0x000000016c6ce824 */ /* 0x000fe400078e0a02 */
[C---:B------:R-:W-:Y:S02]  /*6f50*/  IMAD R109, R2.reuse, R5, R109 ;  /* 0x00000005026d7224 */ /* 0x040fe400078e026d */
[----:B------:R-:W-:Y:S01]  /*6f60*/  IMAD.MOV R4, RZ, RZ, -R4 ;  /* 0x000000ffff047224 */ /* 0x000fe200078e0a04 */
[----:B------:R-:W-:Y:S01]  /*6f70*/  ISETP.GT.U32.AND P6, PT, R2, R108, PT ;  /* 0x0000006c0200720c */ /* 0x000fe20003fc4070 */
[----:B------:R-:W-:-:S04]  /*6f80*/  IMAD.HI.U32 R5, R0, R110, RZ ;  /* 0x0000006e00057227 */ /* 0x000fc800078e00ff */
[----:B------:R-:W-:Y:S01]  /*6f90*/  @!P5 IMAD.MOV R105, RZ, RZ, -R105 ;  /* 0x000000ffff69d224 */ /* 0x000fe200078e0a69 */
[C---:B------:R-:W-:Y:S01]  /*6fa0*/  ISETP.GT.U32.AND P5, PT, R2.reuse, R107, PT ;  /* 0x0000006b0200720c */ /* 0x040fe20003fa4070 */
[----:B------:R-:W-:Y:S02]  /*6fb0*/  IMAD R111, R2, R4, R111 ;  /* 0x00000004026f7224 */ /* 0x000fe400078e026f */
[----:B------:R-:W-:Y:S02]  /*6fc0*/  IMAD.MOV R5, RZ, RZ, -R5 ;  /* 0x000000ffff057224 */ /* 0x000fe400078e0a05 */
        /* <DEDUP_REMOVED lines=8> */
[C---:B------:R-:W-:Y:S01]  /*7050*/  IMAD R112, R2.reuse, R4, R112 ;  /* 0x0000000402707224 */ /* 0x040fe200078e0270 */
[----:B------:R-:W-:Y:S01]  /*7060*/  ISETP.GT.U32.AND P5, PT, R2, R111, PT ;  /* 0x0000006f0200720c */ /* 0x000fe20003fa4070 */
[----:B------:R-:W-:-:S02]  /*7070*/  @!P6 IMAD.IADD R108, R108, 0x1, -R2 ;  /* 0x000000016c6ce824 */ /* 0x000fc400078e0a02 */
[C---:B------:R-:W-:Y:S01]  /*7080*/  VIADD R239, R3.reuse, 0x8b ;  /* 0x0000008b03ef7836 */ /* 0x040fe20000000000 */
[----:B------:R-:W-:Y:S01]  /*7090*/  ISETP.GT.U32.AND P6, PT, R2, R112, PT ;  /* 0x000000700200720c */ /* 0x000fe20003fc4070 */
[C---:B------:R-:W-:Y:S02]  /*70a0*/  VIADD R238, R3.reuse, 0x8c ;  /* 0x0000008c03ee7836 */ /* 0x040fe40000000000 */
[----:B------:R-:W-:Y:S01]  /*70b0*/  VIADD R241, R3, 0x8a ;  /* 0x0000008a03f17836 */ /* 0x000fe20000000000 */
[----:B------:R-:W-:Y:S01]  /*70c0*/  IABS R114, R239 ;  /* 0x000000ef00727213 */ /* 0x000fe20000000000 */
[--C-:B------:R-:W-:Y:S01]  /*70d0*/  @!P1 IMAD.IADD R109, R109, 0x1, -R2.reuse ;  /* 0x000000016d6d9824 */ /* 0x100fe200078e0a02 */
[----:B------:R-:W-:Y:S01]  /*70e0*/  IABS R113, R238 ;  /* 0x000000ee00717213 */ /* 0x000fe20000000000 */
[----:B------:R-:W-:Y:S01]  /*70f0*/  @!P3 IMAD.IADD R110, R110, 0x1, -R2 ;  /* 0x000000016e6eb824 */ /* 0x000fe200078e0a02 */
[----:B------:R-:W-:Y:S01]  /*7100*/  IABS R115, R241 ;  /* 0x000000f100737213 */ /* 0x000fe20000000000 */
[----:B------:R-:W-:Y:S01]  /*7110*/  IMAD.HI.U32 R4, R0, R114, RZ ;  /* 0x0000007200047227 */ /* 0x000fe200078e00ff */
[----:B------:R-:W-:-:S02]  /*7120*/  ISETP.GT.U32.AND P3, PT, R2, R109, PT ;  /* 0x0000006d0200720c */ /* 0x000fc40003f64070 */
[----:B------:R-:W-:Y:S01]  /*7130*/  ISETP.GE.AND P1, PT, R240, RZ, PT ;  /* 0x000000fff000720c */ /* 0x000fe20003f26270 */
[--C-:B------:R-:W-:Y:S01]  /*7140*/  @!P5 IMAD.IADD R111, R111, 0x1, -R2.reuse ;  /* 0x000000016f6fd824 */ /* 0x100fe200078e0a02 */
[----:B------:R-:W-:Y:S01]  /*7150*/  ISETP.GT.U32.AND P5, PT, R2, R110, PT ;  /* 0x0000006e0200720c */ /* 0x000fe20003fa4070 */
[----:B------:R-:W-:Y:S02]  /*7160*/  @!P6 IMAD.IADD R112, R112, 0x1, -R2 ;  /* 0x000000017070e824 */ /* 0x000fe400078e0a02 */
[----:B------:R-:W-:Y:S01]  /*7170*/  IMAD.MOV R4, RZ, RZ, -R4 ;  /* 0x000000ffff047224 */ /* 0x000fe200078e0a04 */
[----:B------:R-:W-:Y:S01]  /*7180*/  ISETP.GT.U32.AND P6, PT, R2, R111, PT ;  /* 0x0000006f0200720c */ /* 0x000fe20003fc4070 */
[----:B------:R-:W-:-:S04]  /*7190*/  IMAD.HI.U32 R5, R0, R113, RZ ;  /* 0x0000007100057227 */ /* 0x000fc800078e00ff */
[----:B------:R-:W-:Y:S01]  /*71a0*/  @!P4 IMAD.MOV R107, RZ, RZ, -R107 ;  /* 0x000000ffff6bc224 */ /* 0x000fe200078e0a6b */
[C---:B------:R-:W-:Y:S01]  /*71b0*/  ISETP.GT.U32.AND P4, PT, R2.reuse, R112, PT ;  /* 0x000000700200720c */ /* 0x040fe20003f84070 */
[----:B------:R-:W-:Y:S02]  /*71c0*/  IMAD R114, R2, R4, R114 ;  /* 0x0000000402727224 */ /* 0x000fe400078e0272 */
[----:B------:R-:W-:-:S04]  /*71d0*/  IMAD.HI.U32 R4, R0, R115, RZ ;  /* 0x0000007300047227 */ /* 0x000fc800078e00ff */
[----:B------:R-:W-:Y:S02]  /*71e0*/  IMAD.MOV R5, RZ, RZ, -R5 ;  /* 0x000000ffff057224 */ /* 0x000fe400078e0a05 */
[----:B------:R-:W-:Y:S02]  /*71f0*/  IMAD.MOV R4, RZ, RZ, -R4 ;  /* 0x000000ffff047224 */ /* 0x000fe400078e0a04 */
[----:B------:R-:W-:Y:S02]  /*7200*/  IMAD R113, R2, R5, R113 ;  /* 0x0000000502717224 */ /* 0x000fe400078e0271 */
[----:B------:R-:W-:Y:S02]  /*7210*/  VIADD R240, R3, 0x89 ;  /* 0x0000008903f07836 */ /* 0x000fe40000000000 */
[----:B------:R-:W-:Y:S01]  /*7220*/  @!P5 IMAD.IADD R110, R110, 0x1, -R2 ;  /* 0x000000016e6ed824 */ /* 0x000fe200078e0a02 */
[C---:B------:R-:W-:Y:S01]  /*7230*/  ISETP.GT.U32.AND P5, PT, R2.reuse, R114, PT ;  /* 0x000000720200720c */ /* 0x040fe20003fa4070 */
[C---:B------:R-:W-:Y:S01]  /*7240*/  IMAD R115, R2.reuse, R4, R115 ;  /* 0x0000000402737224 */ /* 0x040fe200078e0273 */
[----:B------:R-:W-:Y:S01]  /*7250*/  IABS R5, R240 ;  /* 0x000000f000057213 */ /* 0x000fe20000000000 */
[----:B------:R-:W-:Y:S01]  /*7260*/  @!P2 IMAD.MOV R108, RZ, RZ, -R108 ;  /* 0x000000ffff6ca224 */ /* 0x000fe200078e0a6c */
[----:B------:R-:W-:Y:S01]  /*7270*/  ISETP.GT.U32.AND P2, PT, R2, R113, PT ;  /* 0x000000710200720c */ /* 0x000fe20003f44070 */
[--C-:B------:R-:W-:Y:S01]  /*7280*/  @!P3 IMAD.IADD R109, R109, 0x1, -R2.reuse ;  /* 0x000000016d6db824 */ /* 0x100fe200078e0a02 */
[----:B------:R-:W-:Y:S01]  /*7290*/  ISETP.GE.AND P3, PT, R242, RZ, PT ;  /* 0x000000fff200720c */ /* 0x000fe20003f66270 */
[----:B------:R-:W-:Y:S01]  /*72a0*/  @!P4 IMAD.IADD R112, R112, 0x1, -R2 ;  /* 0x000000017070c824 */ /* 0x000fe200078e0a02 */
[----:B------:R-:W-:Y:S01]  /*72b0*/  ISETP.GT.U32.AND P4, PT, R2, R115, PT ;  /* 0x000000730200720c */ /* 0x000fe20003f84070 */
[----:B------:R-:W-:-:S02]  /*72c0*/  VIADD R242, R3, 0x88 ;  /* 0x0000008803f27836 */ /* 0x000fc40000000000 */
[----:B------:R-:W-:-:S03]  /*72d0*/  IMAD.HI.U32 R116, R0, R5, RZ ;  /* 0x0000000500747227 */ /* 0x000fc600078e00ff */
[----:B------:R-:W-:Y:S01]  /*72e0*/  IABS R117, R242 ;  /* 0x000000f200757213 */ /* 0x000fe20000000000 */
[----:B------:R-:W-:Y:S02]  /*72f0*/  IMAD.MOV R116, RZ, RZ, -R116 ;  /* 0x000000ffff747224 */ /* 0x000fe400078e0a74 */
[--C-:B------:R-:W-:Y:S01]  /*7300*/  @!P6 IMAD.IADD R111, R111, 0x1, -R2.reuse ;  /* 0x000000016f6fe824 */ /* 0x100fe200078e0a02 */
[----:B------:R-:W-:Y:S01]  /*7310*/  ISETP.GE.AND P6, PT, R243, RZ, PT ;  /* 0x000000fff300720c */ /* 0x000fe20003fc6270 */
[--C-:B------:R-:W-:Y:S01]  /*7320*/  @!P5 IMAD.IADD R114, R114, 0x1, -R2.reuse ;  /* 0x000000017272d824 */ /* 0x100fe200078e0a02 */
[----:B------:R-:W-:Y:S01]  /*7330*/  ISETP.GE.AND P5, PT, R239, RZ, PT ;  /* 0x000000ffef00720c */ /* 0x000fe20003fa6270 */
[----:B------:R-:W-:Y:S02]  /*7340*/  VIADD R243, R3, 0x87 ;  /* 0x0000008703f37836 */ /* 0x000fe40000000000 */
[----:B------:R-:W-:Y:S01]  /*7350*/  @!P2 IMAD.IADD R113, R113, 0x1, -R2 ;  /* 0x000000017171a824 */ /* 0x000fe200078e0a02 */
[----:B------:R-:W-:Y:S01]  /*7360*/  ISETP.GE.AND P2, PT, R238, RZ, PT ;  /* 0x000000ffee00720c */ /* 0x000fe20003f46270 */
[----:B------:R-:W-:Y:S01]  /*7370*/  IMAD R116, R2, R116, R5 ;  /* 0x0000007402747224 */ /* 0x000fe200078e0205 */
[----:B------:R-:W-:Y:S01]  /*7380*/  IABS R118, R243 ;  /* 0x000000f300767213 */ /* 0x000fe20000000000 */
[----:B------:R-:W-:-:S04]  /*7390*/  IMAD.HI.U32 R4, R0, R117, RZ ;  /* 0x0000007500047227 */ /* 0x000fc800078e00ff */
[----:B------:R-:W-:Y:S01]  /*73a0*/  @!P4 IMAD.IADD R115, R115, 0x1, -R2 ;  /* 0x000000017373c824 */ /* 0x000fe200078e0a02 */
[C---:B------:R-:W-:Y:S01]  /*73b0*/  ISETP.GT.U32.AND P4, PT, R2.reuse, R114, PT ;  /* 0x000000720200720c */ /* 0x040fe20003f84070 */
[----:B------:R-:W-:Y:S01]  /*73c0*/  @!P0 IMAD.MOV R109, RZ, RZ, -R109 ;  /* 0x000000ffff6d8224 */ /* 0x000fe200078e0a6d */
[C---:B------:R-:W-:Y:S01]  /*73d0*/  ISETP.GT.U32.AND P0, PT, R2.reuse, R113, PT ;  /* 0x000000710200720c */ /* 0x040fe20003f04070 */
[----:B------:R-:W-:Y:S01]  /*73e0*/  @!P3 IMAD.MOV R111, RZ, RZ, -R111 ;  /* 0x000000ffff6fb224 */ /* 0x000fe200078e0a6f */
[C---:B------:R-:W-:Y:S01]  /*73f0*/  ISETP.GT.U32.AND P3, PT, R2.reuse, R116, PT ;  /* 0x000000740200720c */ /* 0x040fe20003f64070 */
[----:B------:R-:W-:Y:S02]  /*7400*/  IMAD.MOV R4, RZ, RZ, -R4 ;  /* 0x000000ffff047224 */ /* 0x000fe400078e0a04 */
[----:B------:R-:W-:Y:S01]  /*7410*/  @!P1 IMAD.MOV R110, RZ, RZ, -R110 ;  /* 0x000000ffff6e9224 */ /* 0x000fe200078e0a6e */
[C---:B------:R-:W-:Y:S01]  /*7420*/  ISETP.GT.U32.AND P1, PT, R2.reuse, R115, PT ;  /* 0x000000730200720c */ /* 0x040fe20003f24070 */
[----:B------:R-:W-:-:S02]  /*7430*/  IMAD R117, R2, R4, R117 ;  /* 0x0000000402757224 */ /* 0x000fc400078e0275 */
[----:B------:R-:W-:-:S04]  /*7440*/  IMAD.HI.U32 R4, R0, R118, RZ ;  /* 0x0000007600047227 */ /* 0x000fc800078e00ff */
[----:B------:R-:W-:Y:S02]  /*7450*/  IMAD.MOV R4, RZ, RZ, -R4 ;  /* 0x000000ffff047224 */ /* 0x000fe400078e0a04 */
[--C-:B------:R-:W-:Y:S01]  /*7460*/  @!P4 IMAD.IADD R114, R114, 0x1, -R2.reuse ;  /* 0x000000017272c824 */ /* 0x100fe200078e0a02 */
[----:B------:R-:W-:Y:S01]  /*7470*/  ISETP.GT.U32.AND P4, PT, R2, R117, PT ;  /* 0x000000750200720c */ /* 0x000fe20003f84070 */
[--C-:B------:R-:W-:Y:S01]  /*7480*/  @!P0 IMAD.IADD R113, R113, 0x1, -R2.reuse ;  /* 0x0000000171718824 */ /* 0x100fe200078e0a02 */
[----:B------:R-:W-:Y:S01]  /*7490*/  ISETP.GE.AND P0, PT, R240, RZ, PT ;  /* 0x000000fff000720c */ /* 0x000fe20003f06270 */
[----:B------:R-:W-:Y:S01]  /*74a0*/  @!P3 IMAD.IADD R116, R116, 0x1, -R2 ;  /* 0x000000017474b824 */ /* 0x000fe200078e0a02 */
[----:B------:R-:W-:Y:S01]  /*74b0*/  ISETP.GE.AND P3, PT, R243, RZ, PT ;  /* 0x000000fff300720c */ /* 0x000fe20003f66270 */
[C---:B------:R-:W-:Y:S02]  /*74c0*/  IMAD R118, R2.reuse, R4, R118 ;  /* 0x0000000402767224 */ /* 0x040fe400078e0276 */
[----:B------:R-:W-:Y:S01]  /*74d0*/  @!P2 IMAD.MOV R113, RZ, RZ, -R113 ;  /* 0x000000ffff71a224 */ /* 0x000fe200078e0a71 */
[C---:B------:R-:W-:Y:S01]  /*74e0*/  ISETP.GT.U32.AND P2, PT, R2.reuse, R116, PT ;  /* 0x000000740200720c */ /* 0x040fe20003f44070 */
[----:B------:R-:W-:Y:S01]  /*74f0*/  @!P5 IMAD.MOV R114, RZ, RZ, -R114 ;  /* 0x000000ffff72d224 */ /* 0x000fe200078e0a72 */
[----:B------:R-:W-:Y:S01]  /*7500*/  ISETP.GT.U32.AND P5, PT, R2, R118, PT ;  /* 0x000000760200720c */ /* 0x000fe20003fa4070 */
[----:B------:R-:W-:Y:S01]  /*7510*/  @!P6 IMAD.MOV R112, RZ, RZ, -R112 ;  /* 0x000000ffff70e224 */ /* 0x000fe200078e0a70 */
[----:B------:R-:W-:Y:S01]  /*7520*/  ISETP.GE.AND P6, PT, R241, RZ, PT ;  /* 0x000000fff100720c */ /* 0x000fe20003fc6270 */
[----:B------:R-:W-:-:S02]  /*7530*/  VIADD R241, R3, 0x86 ;  /* 0x0000008603f17836 */ /* 0x000fc40000000000 */
[--C-:B------:R-:W-:Y:S02]  /*7540*/  @!P4 IMAD.IADD R117, R117, 0x1, -R2.reuse ;  /* 0x000000017575c824 */ /* 0x100fe400078e0a02 */
[----:B------:R-:W-:Y:S01]  /*7550*/  VIADD R243, R3, 0x84 ;  /* 0x0000008403f37836 */ /* 0x000fe20000000000 */
[----:B------:R-:W-:Y:S01]  /*7560*/  IABS R119, R241 ;  /* 0x000000f100777213 */ /* 0x000fe20000000000 */
[--C-:B------:R-:W-:Y:S01]  /*7570*/  @!P1 IMAD.IADD R115, R115, 0x1, -R2.reuse ;  /* 0x0000000173739824 */ /* 0x100fe200078e0a02 */
[----:B------:R-:W-:Y:S01]  /*7580*/  ISETP.GT.U32.AND P4, PT, R2, R117, PT ;  /* 0x000000750200720c */ /* 0x000fe20003f84070 */
[--C-:B------:R-:W-:Y:S01]  /*7590*/  @!P2 IMAD.IADD R116, R116, 0x1, -R2.reuse ;  /* 0x000000017474a824 */ /* 0x100fe200078e0a02 */
[----:B------:R-:W-:Y:S01]  /*75a0*/  IABS R4, R243 ;  /* 0x000000f300047213 */ /* 0x000fe20000000000 */
[----:B------:R-:W-:Y:S01]  /*75b0*/  @!P5 IMAD.IADD R118, R118, 0x1, -R2 ;  /* 0x000000017676d824 */ /* 0x000fe200078e0a02 */
[----:B------:R-:W-:Y:S01]  /*75c0*/  ISETP.GE.AND P1, PT, R242, RZ, PT ;  /* 0x000000fff200720c */ /* 0x000fe20003f26270 */
[----:B------:R-:W-:Y:S01]  /*75d0*/  IMAD.HI.U32 R5, R0, R119, RZ ;  /* 0x0000007700057227 */ /* 0x000fe200078e00ff */
[----:B------:R-:W-:-:S03]  /*75e0*/  ISETP.GE.AND P5, PT, R243, RZ, PT ;  /* 0x000000fff300720c */ /* 0x000fc60003fa6270 */
[----:B------:R-:W-:Y:S02]  /*75f0*/  VIADD R242, R3, 0x85 ;  /* 0x0000008503f27836 */ /* 0x000fe40000000000 */
[----:B------:R-:W-:Y:S01]  /*7600*/  @!P0 IMAD.MOV R116, RZ, RZ, -R116 ;  /* 0x000000ffff748224 */ /* 0x000fe200078e0a74 */
[----:B------:R-:W-:Y:S01]  /*7610*/  ISETP.GT.U32.AND P0, PT, R2, R118, PT ;  /* 0x000000760200720c */ /* 0x000fe20003f04070 */
[----:B------:R-:W-:Y:S01]  /*7620*/  IMAD.MOV R5, RZ, RZ, -R5 ;  /* 0x000000ffff057224 */ /* 0x000fe200078e0a05 */
[----:B------:R-:W-:Y:S01]  /*7630*/  IABS R120, R242 ;  /* 0x000000f200787213 */ /* 0x000fe20000000000 */
[----:B------:R-:W-:Y:S01]  /*7640*/  IMAD.HI.U32 R121, R0, R4, RZ ;  /* 0x0000000400797227 */ /* 0x000fe200078e00ff */
[----:B------:R-:W-:-:S03]  /*7650*/  ISETP.GE.AND P2, PT, R242, RZ, PT ;  /* 0x000000fff200720c */ /* 0x000fc60003f46270 */
[C---:B------:R-:W-:Y:S02]  /*7660*/  IMAD R119, R2.reuse, R5, R119 ;  /* 0x0000000502777224 */ /* 0x040fe400078e0277 */
[----:B------:R-:W-:Y:S02]  /*7670*/  IMAD.MOV R121, RZ, RZ, -R121 ;  /* 0x000000ffff797224 */ /* 0x000fe400078e0a79 */
[----:B------:R-:W-:Y:S01]  /*7680*/  @!P4 IMAD.IADD R117, R117, 0x1, -R2 ;  /* 0x000000017575c824 */ /* 0x000fe200078e0a02 */
[----:B------:R-:W-:Y:S01]  /*7690*/  ISETP.GT.U32.AND P4, PT, R2, R119, PT ;  /* 0x000000770200720c */ /* 0x000fe20003f84070 */
[----:B------:R-:W-:Y:S01]  /*76a0*/  IMAD.HI.U32 R5, R0, R120, RZ ;  /* 0x0000007800057227 */ /* 0x000fe200078e00ff */
[----:B------:R-:W-:-:S03]  /*76b0*/  @!P0 IADD3 R118, R118, -R2, RZ ;  /* 0x8000000276768210 */ /* 0x000fc60007ffe0ff */
[C---:B------:R-:W-:Y:S02]  /*76c0*/  IMAD R121, R2.reuse, R121, R4 ;  /* 0x0000007902797224 */ /* 0x040fe400078e0204 */
[----:B------:R-:W-:Y:S02]  /*76d0*/  IMAD.MOV R5, RZ, RZ, -R5 ;  /* 0x000000ffff057224 */ /* 0x000fe400078e0a05 */
[----:B------:R-:W-:Y:S01]  /*76e0*/  VIADD R242, R3, 0x83 ;  /* 0x0000008303f27836 */ /* 0x000fe20000000000 */
[C---:B------:R-:W-:Y:S01]  /*76f0*/  ISETP.GT.U32.AND P0, PT, R2.reuse, R121, PT ;  /* 0x000000790200720c */ /* 0x040fe20003f04070 */
[C---:B------:R-:W-:Y:S02]  /*7700*/  IMAD R120, R2.reuse, R5, R120 ;  /* 0x0000000502787224 */ /* 0x040fe400078e0278 */
[----:B------:R-:W-:Y:S01]  /*7710*/  @!P6 IMAD.MOV R115, RZ, RZ, -R115 ;  /* 0x000000ffff73e224 */ /* 0x000fe200078e0a73 */
[----:B------:R-:W-:Y:S01]  /*7720*/  IABS R122, R242 ;  /* 0x000000f2007a7213 */ /* 0x000fe20000000000 */
[----:B------:R-:W-:Y:S01]  /*7730*/  @!P1 IMAD.MOV R117, RZ, RZ, -R117 ;  /* 0x000000ffff759224 */ /* 0x000fe200078e0a75 */
[----:B------:R-:W-:Y:S01]  /*7740*/  ISETP.GE.AND P6, PT, R241, RZ, PT ;  /* 0x000000fff100720c */ /* 0x000fe20003fc6270 */
[----:B------:R-:W-:Y:S01]  /*7750*/  @!P4 IMAD.IADD R119, R119, 0x1, -R2 ;  /* 0x000000017777c824 */ /* 0x000fe200078e0a02 */
[----:B------:R-:W-:Y:S01]  /*7760*/  ISETP.GT.U32.AND P1, PT, R2, R120, PT ;  /* 0x000000780200720c */ /* 0x000fe20003f24070 */
[----:B------:R-:W-:-:S02]  /*7770*/  VIADD R241, R3, 0x80 ;  /* 0x0000008003f17836 */ /* 0x000fc40000000000 */
[----:B------:R-:W-:Y:S01]  /*7780*/  IMAD.HI.U32 R4, R0, R122, RZ ;  /* 0x0000007a00047227 */ /* 0x000fe200078e00ff */
[C---:B------:R-:W-:Y:S02]  /*7790*/  ISETP.GT.U32.AND P4, PT, R2.reuse, R119, PT ;  /* 0x000000770200720c */ /* 0x040fe40003f84070 */
[----:B------:R-:W-:Y:S01]  /*77a0*/  IABS R125, R241 ;  /* 0x000000f1007d7213 */ /* 0x000fe20000000000 */
[----:B------:R-:W-:Y:S02]  /*77b0*/  @!P0 IMAD.IADD R121, R121, 0x1, -R2 ;  /* 0x0000000179798824 */ /* 0x000fe400078e0a02 */
[----:B------:R-:W-:Y:S02]  /*77c0*/  IMAD.MOV R4, RZ, RZ, -R4 ;  /* 0x000000ffff047224 */ /* 0x000fe400078e0a04 */
[C---:B------:R-:W-:Y:S02]  /*77d0*/  VIADD R243, R3.reuse, 0x81 ;  /* 0x0000008103f37836 */ /* 0x040fe40000000000 */
[----:B------:R-:W-:Y:S01]  /*77e0*/  @!P3 IMAD.MOV R118, RZ, RZ, -R118 ;  /* 0x000000ffff76b224 */ /* 0x000fe200078e0a76 */
[C---:B------:R-:W-:Y:S01]  /*77f0*/  ISETP.GT.U32.AND P3, PT, R2.reuse, R121, PT ;  /* 0x000000790200720c */ /* 0x040fe20003f64070 */
[----:B------:R-:W-:Y:S01]  /*7800*/  IMAD R122, R2, R4, R122 ;  /* 0x00000004027a7224 */ /* 0x000fe200078e027a */
[----:B------:R-:W-:Y:S01]  /*7810*/  IABS R124, R243 ;  /* 0x000000f3007c7213 */ /* 0x000fe20000000000 */
[----:B------:R-:W-:-:S02]  /*7820*/  VIADD R238, R3, 0x82 ;  /* 0x0000008203ee7836 */ /* 0x000fc40000000000 */
[----:B------:R-:W-:-:S03]  /*7830*/  IMAD.HI.U32 R4, R0, R125, RZ ;  /* 0x0000007d00047227 */ /* 0x000fc600078e00ff */
[----:B------:R-:W-:Y:S01]  /*7840*/  IABS R123, R238 ;  /* 0x000000ee007b7213 */ /* 0x000fe20000000000 */
[----:B------:R-:W-:Y:S01]  /*7850*/  @!P1 IMAD.IADD R120, R120, 0x1, -R2 ;  /* 0x0000000178789824 */ /* 0x000fe200078e0a02 */
[----:B------:R-:W-:Y:S01]  /*7860*/  ISETP.GE.AND P1, PT, R242, RZ, PT ;  /* 0x000000fff200720c */ /* 0x000fe20003f26270 */
[----:B------:R-:W-:Y:S02]  /*7870*/  IMAD.MOV R4, RZ, RZ, -R4 ;  /* 0x000000ffff047224 */ /* 0x000fe400078e0a04 */
[----:B------:R-:W-:Y:S01]  /*7880*/  @!P4 IMAD.IADD R119, R119, 0x1, -R2 ;  /* 0x000000017777c824 */ /* 0x000fe200078e0a02 */
[----:B------:R-:W-:Y:S01]  /*7890*/  ISETP.GT.U32.AND P0, PT, R2, R120, PT ;  /* 0x000000780200720c */ /* 0x000fe20003f04070 */
[----:B------:R-:W-:Y:S01]  /*78a0*/  IMAD.HI.U32 R5, R0, R124, RZ ;  /* 0x0000007c00057227 */ /* 0x000fe200078e00ff */
[----:B------:R-:W-:-:S03]  /*78b0*/  ISETP.GT.U32.AND P4, PT, R2, R122, PT ;  /* 0x0000007a0200720c */ /* 0x000fc60003f84070 */
[----:B------:R-:W-:Y:S02]  /*78c0*/  IMAD R125, R2, R4, R125 ;  /* 0x00000004027d7224 */ /* 0x000fe400078e027d */
[----:B------:R-:W-:-:S04]  /*78d0*/  IMAD.HI.U32 R6, R0, R123, RZ ;  /* 0x0000007b00067227 */ /* 0x000fc800078e00ff */
[----:B------:R-:W-:Y:S02]  /*78e0*/  IMAD.MOV R5, RZ, RZ, -R5 ;  /* 0x000000ffff057224 */ /* 0x000fe400078e0a05 */
[----:B------:R-:W-:Y:S01]  /*78f0*/  @!P3 IMAD.IADD R121, R121, 0x1, -R2 ;  /* 0x000000017979b824 */ /* 0x000fe200078e0a02 */
[C---:B------:R-:W-:Y:S01]  /*7900*/  ISETP.GT.U32.AND P3, PT, R2.reuse, R125, PT ;  /* 0x0000007d0200720c */ /* 0x040fe20003f64070 */
[----:B------:R-:W-:Y:S02]  /*7910*/  VIADD R242, R3, 0x7f ;  /* 0x0000007f03f27836 */ /* 0x000fe40000000000 */
[----:B------:R-:W-:Y:S02]  /*7920*/  IMAD.MOV R6, RZ, RZ, -R6 ;  /* 0x000000ffff067224 */ /* 0x000fe400078e0a06 */
[C---:B------:R-:W-:Y:S01]  /*7930*/  IMAD R124, R2.reuse, R5, R124 ;  /* 0x00000005027c7224 */ /* 0x040fe200078e027c */
[----:B------:R-:W-:Y:S01]  /*7940*/  IABS R126, R242 ;  /* 0x000000f2007e7213 */ /* 0x000fe20000000000 */
[----:B------:R-:W-:-:S02]  /*7950*/  IMAD R123, R2, R6, R123 ;  /* 0x00000006027b7224 */ /* 0x000fc400078e027b */
[--C-:B------:R-:W-:Y:S01]  /*7960*/  @!P0 IMAD.IADD R120, R120, 0x1, -R2.reuse ;  /* 0x0000000178788824 */ /* 0x100fe200078e0a02 */
[----:B------:R-:W-:Y:S01]  /*7970*/  ISETP.GT.U32.AND P0, PT, R2, R124, PT ;  /* 0x0000007c0200720c */ /* 0x000fe20003f04070 */
[--C-:B------:R-:W-:Y:S02]  /*7980*/  @!P4 IMAD.IADD R122, R122, 0x1, -R2.reuse ;  /* 0x000000017a7ac824 */ /* 0x100fe400078e0a02 */
[----:B------:R-:W-:Y:S02]  /*7990*/  VIADD R240, R3, 0x7d ;  /* 0x0000007d03f07836 */ /* 0x000fe40000000000 */
[----:B------:R-:W-:Y:S01]  /*79a0*/  @!P6 IMAD.MOV R119, RZ, RZ, -R119 ;  /* 0x000000ffff77e224 */ /* 0x000fe200078e0a77 */
[----:B------:R-:W-:Y:S01]  /*79b0*/  ISETP.GT.U32.AND P6, PT, R2, R123, PT ;  /* 0x0000007b0200720c */ /* 0x000fe20003fc4070 */
[----:B------:R-:W-:Y:S01]  /*79c0*/  IMAD.HI.U32 R5, R0, R126, RZ ;  /* 0x0000007e00057227 */ /* 0x000fe200078e00ff */
[----:B------:R-:W-:Y:S02]  /*79d0*/  ISETP.GT.U32.AND P4, PT, R2, R122, PT ;  /* 0x0000007a0200720c */ /* 0x000fe40003f84070 */
[----:B------:R-:W-:Y:S01]  /*79e0*/  IABS R4, R240 ;  /* 0x000000f000047213 */ /* 0x000fe20000000000 */
[----:B------:R-:W-:-:S02]  /*79f0*/  @!P3 IMAD.IADD R125, R125, 0x1, -R2 ;  /* 0x000000017d7db824 */ /* 0x000fc400078e0a02 */
[----:B------:R-:W-:Y:S02]  /*7a00*/  IMAD.MOV R5, RZ, RZ, -R5 ;  /* 0x000000ffff057224 */ /* 0x000fe400078e0a05 */
[----:B------:R-:W-:Y:S02]  /*7a10*/  VIADD R239, R3, 0x7e ;  /* 0x0000007e03ef7836 */ /* 0x000fe40000000000 */
[----:B------:R-:W-:Y:S01]  /*7a20*/  @!P5 IMAD.MOV R121, RZ, RZ, -R121 ;  /* 0x000000ffff79d224 */ /* 0x000fe200078e0a79 */
        /* <DEDUP_REMOVED lines=9> */
[----:B------:R-:W-:Y:S01]  /*7ac0*/  @!P2 IMAD.MOV R120, RZ, RZ, -R120 ;  /* 0x000000ffff78a224 */ /* 0x000fe200078e0a78 */
[----:B------:R-:W-:Y:S01]  /*7ad0*/  ISETP.GT.U32.AND P2, PT, R2, R124, PT ;  /* 0x0000007c0200720c */ /* 0x000fe20003f44070 */
[----:B------:R-:W-:Y:S01]  /*7ae0*/  @!P4 IMAD.IADD R122, R122, 0x1, -R2 ;  /* 0x000000017a7ac824 */ /* 0x000fe200078e0a02 */
[----:B------:R-:W-:Y:S01]  /*7af0*/  ISETP.GT.U32.AND P3, PT, R2, R123, PT ;  /* 0x0000007b0200720c */ /* 0x000fe20003f64070 */
[----:B------:R-:W-:Y:S01]  /*7b00*/  IMAD.HI.U32 R6, R0, R127, RZ ;  /* 0x0000007f00067227 */ /* 0x000fe200078e00ff */
[----:B------:R-:W-:-:S03]  /*7b10*/  ISETP.GE.AND P4, PT, R238, RZ, PT ;  /* 0x000000ffee00720c */ /* 0x000fc60003f86270 */
[C---:B------:R-:W-:Y:S02]  /*7b20*/  IMAD R4, R2.reuse, R5, R4 ;  /* 0x0000000502047224 */ /* 0x040fe400078e0204 */
[----:B------:R-:W-:Y:S01]  /*7b30*/  @!P1 IMAD.MOV R122, RZ, RZ, -R122 ;  /* 0x000000ffff7a9224 */ /* 0x000fe200078e0a7a */
[----:B------:R-:W-:Y:S01]  /*7b40*/  ISETP.GE.AND P1, PT, R241, RZ, PT ;  /* 0x000000fff100720c */ /* 0x000fe20003f26270 */
[----:B------:R-:W-:Y:S02]  /*7b50*/  IMAD.MOV R6, RZ, RZ, -R6 ;  /* 0x000000ffff067224 */ /* 0x000fe400078e0a06 */
[----:B------:R-:W-:Y:S02]  /*7b60*/  VIADD R243, R3, 0x7c ;  /* 0x0000007c03f37836 */ /* 0x000fe40000000000 */
[----:B------:R-:W-:Y:S01]  /*7b70*/  @!P5 IMAD.IADD R125, R125, 0x1, -R2 ;  /* 0x000000017d7dd824 */ /* 0x000fe200078e0a02 */
[----:B------:R-:W-:Y:S01]  /*7b80*/  ISETP.GT.U32.AND P5, PT, R2, R4, PT ;  /* 0x000000040200720c */ /* 0x000fe20003fa4070 */
[----:B------:R-:W-:-:S02]  /*7b90*/  VIADD R241, R3, 0x7b ;  /* 0x0000007b03f17836 */ /* 0x000fc40000000000 */
[----:B------:R-:W-:Y:S01]  /*7ba0*/  IMAD R127, R2, R6, R127 ;  /* 0x00000006027f7224 */ /* 0x000fe200078e027f */
[----:B------:R-:W-:Y:S01]  /*7bb0*/  IABS R6, R243 ;  /* 0x000000f300067213 */ /* 0x000fe20000000000 */
[--C-:B------:R-:W-:Y:S01]  /*7bc0*/  @!P6 IMAD.IADD R126, R126, 0x1, -R2.reuse ;  /* 0x000000017e7ee824 */ /* 0x100fe200078e0a02 */
[----:B------:R-:W-:Y:S01]  /*7bd0*/  IABS R130, R241 ;  /* 0x000000f100827213 */ /* 0x000fe20000000000 */
[----:B------:R-:W-:Y:S01]  /*7be0*/  @!P2 IMAD.IADD R124, R124, 0x1, -R2 ;  /* 0x000000017c7ca824 */ /* 0x000fe200078e0a02 */
[----:B------:R-:W-:Y:S01]  /*7bf0*/  ISETP.GE.AND P2, PT, R242, RZ, PT ;  /* 0x000000fff200720c */ /* 0x000fe20003f46270 */
[----:B------:R-:W-:Y:S01]  /*7c00*/  IMAD.MOV.U32 R129, RZ, RZ, R6 ;  /* 0x000000ffff817224 */ /* 0x000fe200078e0006 */
[----:B------:R-:W-:Y:S01]  /*7c10*/  ISETP.GT.U32.AND P6, PT, R2, R126, PT ;  /* 0x0000007e0200720c */ /* 0x000fe20003fc4070 */
[----:B------:R-:W-:Y:S02]  /*7c20*/  VIADD R242, R3, 0x7a ;  /* 0x0000007a03f27836 */ /* 0x000fe40000000000 */
[----:B------:R-:W-:-:S03]  /*7c30*/  IMAD.HI.U32 R6, R0, R130, RZ ;  /* 0x0000008200067227 */ /* 0x000fc600078e00ff */
[----:B------:R-:W-:Y:S01]  /*7c40*/  IABS R5, R242 ;  /* 0x000000f200057213 */ /* 0x000fe20000000000 */
[--C-:B------:R-:W-:Y:S01]  /*7c50*/  @!P3 IMAD.IADD R123, R123, 0x1, -R2.reuse ;  /* 0x000000017b7bb824 */ /* 0x100fe200078e0a02 */
[----:B------:R-:W-:Y:S01]  /*7c60*/  ISETP.GT.U32.AND P3, PT, R2, R127, PT ;  /* 0x0000007f0200720c */ /* 0x000fe20003f64070 */
[----:B------:R-:W-:Y:S02]  /*7c70*/  @!P5 IMAD.IADD R4, R4, 0x1, -R2 ;  /* 0x000000010404d824 */ /* 0x000fe400078e0a02 */
[----:B------:R-:W-:Y:S02]  /*7c80*/  IMAD.MOV R6, RZ, RZ, -R6 ;  /* 0x000000ffff067224 */ /* 0x000fe400078e0a06 */
[----:B------:R-:W-:Y:S01]  /*7c90*/  @!P0 IMAD.MOV R124, RZ, RZ, -R124 ;  /* 0x000000ffff7c8224 */ /* 0x000fe200078e0a7c */
[C---:B------:R-:W-:Y:S01]  /*7ca0*/  ISETP.GT.U32.AND P0, PT, R2.reuse, R4, PT ;  /* 0x000000040200720c */ /* 0x040fe20003f04070 */
[----:B------:R-:W-:Y:S02]  /*7cb0*/  IMAD R130, R2, R6, R130 ;  /* 0x0000000602827224 */ /* 0x000fe400078e0282 */
[----:B------:R-:W-:-:S04]  /*7cc0*/  IMAD.HI.U32 R6, R0, R5, RZ ;  /* 0x0000000500067227 */ /* 0x000fc800078e00ff */
[----:B------:R-:W-:Y:S01]  /*7cd0*/  @!P6 IMAD.IADD R126, R126, 0x1, -R2 ;  /* 0x000000017e7ee824 */ /* 0x000fe200078e0a02 */
[----:B------:R-:W-:Y:S01]  /*7ce0*/  ISETP.GE.AND P6, PT, R239, RZ, PT ;  /* 0x000000ffef00720c */ /* 0x000fe20003fc6270 */
[----:B------:R-:W-:Y:S02]  /*7cf0*/  IMAD.MOV R6, RZ, RZ, -R6 ;  /* 0x000000ffff067224 */ /* 0x000fe400078e0a06 */
[----:B------:R-:W-:Y:S01]  /*7d00*/  @!P3 IMAD.IADD R127, R127, 0x1, -R2 ;  /* 0x000000017f7fb824 */ /* 0x000fe200078e0a02 */
[----:B------:R-:W-:Y:S01]  /*7d10*/  ISETP.GE.AND P3, PT, R240, RZ, PT ;  /* 0x000000fff000720c */ /* 0x000fe20003f66270 */
[----:B------:R-:W-:Y:S01]  /*7d20*/  @!P2 IMAD.MOV R126, RZ, RZ, -R126 ;  /* 0x000000ffff7ea224 */ /* 0x000fe200078e0a7e */
[C---:B------:R-:W-:Y:S01]  /*7d30*/  ISETP.GT.U32.AND P2, PT, R2.reuse, R130, PT ;  /* 0x000000820200720c */ /* 0x040fe20003f44070 */
[----:B------:R-:W-:Y:S02]  /*7d40*/  IMAD R5, R2, R6, R5 ;  /* 0x0000000602057224 */ /* 0x000fe400078e0205 */
[----:B------:R-:W-:-:S04]  /*7d50*/  IMAD.HI.U32 R7, R0, R129, RZ ;  /* 0x0000008100077227 */ /* 0x000fc800078e00ff */
[----:B------:R-:W-:Y:S01]  /*7d60*/  @!P4 IMAD.MOV R123, RZ, RZ, -R123 ;  /* 0x000000ffff7bc224 */ /* 0x000fe200078e0a7b */
[----:B------:R-:W-:Y:S01]  /*7d70*/  ISETP.GT.U32.AND P4, PT, R2, R127, PT ;  /* 0x0000007f0200720c */ /* 0x000fe20003f84070 */
[----:B------:R-:W-:Y:S01]  /*7d80*/  @!P0 IMAD.IADD R4, R4, 0x1, -R2 ;  /* 0x0000000104048824 */ /* 0x000fe200078e0a02 */
[C---:B------:R-:W-:Y:S01]  /*7d90*/  ISETP.GT.U32.AND P0, PT, R2.reuse, R5, PT ;  /* 0x000000050200720c */ /* 0x040fe20003f04070 */
[----:B------:R-:W-:Y:S02]  /*7da0*/  IMAD.MOV R7, RZ, RZ, -R7 ;  /* 0x000000ffff077224 */ /* 0x000fe400078e0a07 */
[----:B------:R-:W-:Y:S01]  /*7db0*/  @!P1 IMAD.MOV R125, RZ, RZ, -R125 ;  /* 0x000000ffff7d9224 */ /* 0x000fe200078e0a7d */
[----:B------:R-:W-:Y:S01]  /*7dc0*/  ISETP.GE.AND P1, PT, R243, RZ, PT ;  /* 0x000000fff300720c */ /* 0x000fe20003f26270 */
[----:B------:R-:W-:Y:S02]  /*7dd0*/  VIADD R243, R3, 0x79 ;  /* 0x0000007903f37836 */ /* 0x000fe40000000000 */
[----:B------:R-:W-:-:S02]  /*7de0*/  IMAD R129, R2, R7, R129 ;  /* 0x0000000702817224 */ /* 0x000fc400078e0281 */
[----:B------:R-:W-:Y:S01]  /*7df0*/  IMAD.MOV.U32 R128, RZ, RZ, R4 ;  /* 0x000000ffff807224 */ /* 0x000fe200078e0004 */
[----:B------:R-:W-:Y:S01]  /*7e00*/  IABS R6, R243 ;  /* 0x000000f300067213 */ /* 0x000fe20000000000 */
[--C-:B------:R-:W-:Y:S01]  /*7e10*/  @!P2 IMAD.IADD R130, R130, 0x1, -R2.reuse ;  /* 0x000000018282a824 */ /* 0x100fe200078e0a02 */
[C---:B------:R-:W-:Y:S01]  /*7e20*/  ISETP.GT.U32.AND P5, PT, R2.reuse, R129, PT ;  /* 0x000000810200720c */ /* 0x040fe20003fa4070 */
[----:B------:R-:W-:Y:S01]  /*7e30*/  @!P4 IMAD.IADD R127, R127, 0x1, -R2 ;  /* 0x000000017f7fc824 */ /* 0x000fe200078e0a02 */
[----:B------:R-:W-:Y:S01]  /*7e40*/  ISETP.GE.AND P4, PT, R241, RZ, PT ;  /* 0x000000fff100720c */ /* 0x000fe20003f86270 */
[----:B------:R-:W-:Y:S01]  /*7e50*/  @!P3 IMAD.MOV R128, RZ, RZ, -R128 ;  /* 0x000000ffff80b224 */ /* 0x000fe200078e0a80 */
[----:B------:R-:W-:Y:S01]  /*7e60*/  ISETP.GT.U32.AND P3, PT, R2, R130, PT ;  /* 0x000000820200720c */ /* 0x000fe20003f64070 */
[----:B------:R-:W-:Y:S01]  /*7e70*/  IMAD.HI.U32 R132, R0, R6, RZ ;  /* 0x0000000600847227 */ /* 0x000fe200078e00ff */
[----:B------:R-:W-:-:S03]  /*7e80*/  ISETP.GE.AND P2, PT, R243, RZ, PT ;  /* 0x000000fff300720c */ /* 0x000fc60003f46270 */
[--C-:B------:R-:W-:Y:S01]  /*7e90*/  @!P0 IMAD.IADD R5, R5, 0x1, -R2.reuse ;  /* 0x0000000105058824 */ /* 0x100fe200078e0a02 */
[----:B------:R-:W-:Y:S01]  /*7ea0*/  IADD3 R132, -R132, RZ, RZ ;  /* 0x000000ff84847210 */ /* 0x000fe20007ffe1ff */
[----:B------:R-:W-:Y:S01]  /*7eb0*/  @!P6 IMAD.MOV R127, RZ, RZ, -R127 ;  /* 0x000000ffff7fe224 */ /* 0x000fe200078e0a7f */
[----:B------:R-:W-:Y:S01]  /*7ec0*/  ISETP.GE.AND P6, PT, R242, RZ, PT ;  /* 0x000000fff200720c */ /* 0x000fe20003fc6270 */
[----:B------:R-:W-:Y:S01]  /*7ed0*/  VIADD R242, R3, 0x77 ;  /* 0x0000007703f27836 */ /* 0x000fe20000000000 */
[C---:B------:R-:W-:Y:S01]  /*7ee0*/  ISETP.GT.U32.AND P0, PT, R2.reuse, R5, PT ;  /* 0x000000050200720c */ /* 0x040fe20003f04070 */
[----:B------:R-:W-:Y:S02]  /*7ef0*/  @!P5 IMAD.IADD R129, R129, 0x1, -R2 ;  /* 0x000000018181d824 */ /* 0x000fe400078e0a02 */
[----:B------:R-:W-:Y:S01]  /*7f00*/  VIADD R241, R3, 0x78 ;  /* 0x0000007803f17836 */ /* 0x000fe20000000000 */
[----:B------:R-:W-:Y:S01]  /*7f10*/  IABS R134, R242 ;  /* 0x000000f200867213 */ /* 0x000fe20000000000 */
[C---:B------:R-:W-:Y:S01]  /*7f20*/  IMAD R132, R2.reuse, R132, R6 ;  /* 0x0000008402847224 */ /* 0x040fe200078e0206 */
[----:B------:R-:W-:Y:S01]  /*7f30*/  ISETP.GT.U32.AND P5, PT, R2, R129, PT ;  /* 0x000000810200720c */ /* 0x000fe20003fa4070 */
[----:B------:R-:W-:Y:S01]  /*7f40*/  @!P3 IMAD.IADD R130, R130, 0x1, -R2 ;  /* 0x000000018282b824 */ /* 0x000fe200078e0a02 */
[----:B------:R-:W-:Y:S01]  /*7f50*/  IABS R133, R241 ;  /* 0x000000f100857213 */ /* 0x000fe20000000000 */
[----:B------:R-:W-:Y:S01]  /*7f60*/  IMAD.HI.U32 R4, R0, R134, RZ ;  /* 0x0000008600047227 */ /* 0x000fe200078e00ff */
[----:B------:R-:W-:-:S03]  /*7f70*/  ISETP.GT.U32.AND P3, PT, R2, R132, PT ;  /* 0x000000840200720c */ /* 0x000fc60003f64070 */
[----:B------:R-:W-:Y:S02]  /*7f80*/  IMAD.MOV R4, RZ, RZ, -R4 ;  /* 0x000000ffff047224 */ /* 0x000fe400078e0a04 */
[----:B------:R-:W-:Y:S01]  /*7f90*/  @!P0 IMAD.IADD R5, R5, 0x1, -R2 ;  /* 0x0000000105058824 */ /* 0x000fe200078e0a02 */
[----:B------:R-:W-:Y:S01]  /*7fa0*/  ISETP.GE.AND P0, PT, R242, RZ, PT ;  /* 0x000000fff200720c */ /* 0x000fe20003f06270 */
[----:B------:R-:W-:-:S04]  /*7fb0*/  IMAD.HI.U32 R6, R0, R133, RZ ;  /* 0x0000008500067227 */ /* 0x000fc800078e00ff */
[C---:B------:R-:W-:Y:S02]  /*7fc0*/  IMAD R134, R2.reuse, R4, R134 ;  /* 0x0000000402867224 */ /* 0x040fe400078e0286 */
[----:B------:R-:W-:Y:S02]  /*7fd0*/  IMAD.MOV.U32 R131, RZ, RZ, R5 ;  /* 0x000000ffff837224 */ /* 0x000fe400078e0005 */
[----:B------:R-:W-:Y:S02]  /*7fe0*/  IMAD.MOV R6, RZ, RZ, -R6 ;  /* 0x000000ffff067224 */ /* 0x000fe400078e0a06 */
[----:B------:R-:W-:Y:S01]  /*7ff0*/  @!P6 IMAD.MOV R131, RZ, RZ, -R131 ;  /* 0x000000ffff83e224 */ /* 0x000fe200078e0a83 */
[C---:B------:R-:W-:Y:S01]  /*8000*/  ISETP.GT.U32.AND P6, PT, R2.reuse, R134, PT ;  /* 0x000000860200720c */ /* 0x040fe20003fc4070 */
[----:B------:R-:W-:Y:S02]  /*8010*/  VIADD R239, R3, 0x75 ;  /* 0x0000007503ef7836 */ /* 0x000fe40000000000 */
[--C-:B------:R-:W-:Y:S01]  /*8020*/  @!P5 IMAD.IADD R129, R129, 0x1, -R2.reuse ;  /* 0x000000018181d824 */ /* 0x100fe200078e0a02 */
[----:B------:R-:W-:Y:S01]  /*8030*/  ISETP.GE.AND P5, PT, R241, RZ, PT ;  /* 0x000000fff100720c */ /* 0x000fe20003fa6270 */
[----:B------:R-:W-:Y:S01]  /*8040*/  IMAD R133, R2, R6, R133 ;  /* 0x0000000602857224 */ /* 0x000fe200078e0285 */
[----:B------:R-:W-:Y:S01]  /*8050*/  IABS R136, R239 ;  /* 0x000000ef00887213 */ /* 0x000fe20000000000 */
[----:B------:R-:W-:-:S02]  /*8060*/  @!P3 IMAD.IADD R132, R132, 0x1, -R2 ;  /* 0x000000018484b824 */ /* 0x000fc400078e0a02 */
[C---:B------:R-:W-:Y:S01]  /*8070*/  VIADD R243, R3.reuse, 0x76 ;  /* 0x0000007603f37836 */ /* 0x040fe20000000000 */
[C---:B------:R-:W-:Y:S01]  /*8080*/  ISETP.GT.U32.AND P3, PT, R2.reuse, R133, PT ;  /* 0x000000850200720c */ /* 0x040fe20003f64070 */
[----:B------:R-:W-:Y:S01]  /*8090*/  @!P1 IMAD.MOV R129, RZ, RZ, -R129 ;  /* 0x000000ffff819224 */ /* 0x000fe200078e0a81 */
[----:B------:R-:W-:Y:S01]  /*80a0*/  ISETP.GT.U32.AND P1, PT, R2, R132, PT ;  /* 0x000000840200720c */ /* 0x000fe20003f24070 */
[----:B------:R-:W-:Y:S01]  /*80b0*/  @!P4 IMAD.MOV R130, RZ, RZ, -R130 ;  /* 0x000000ffff82c224 */ /* 0x000fe200078e0a82 */
[----:B------:R-:W-:Y:S01]  /*80c0*/  IABS R135, R243 ;  /* 0x000000f300877213 */ /* 0x000fe20000000000 */
[----:B------:R-:W-:Y:S01]  /*80d0*/  VIADD R240, R3, 0x74 ;  /* 0x0000007403f07836 */ /* 0x000fe20000000000 */
[----:B------:R-:W-:Y:S01]  /*80e0*/  ISETP.GE.AND P4, PT, R243, RZ, PT ;  /* 0x000000fff300720c */ /* 0x000fe20003f86270 */
[----:B------:R-:W-:Y:S02]  /*80f0*/  VIADD R243, R3, 0x73 ;  /* 0x0000007303f37836 */ /* 0x000fe40000000000 */
[----:B------:R-:W-:Y:S01]  /*8100*/  IMAD.HI.U32 R6, R0, R136, RZ ;  /* 0x0000008800067227 */ /* 0x000fe200078e00ff */
[----:B------:R-:W-:-:S02]  /*8110*/  IABS R137, R240 ;  /* 0x000000f000897213 */ /* 0x000fc40000000000 */
[----:B------:R-:W-:Y:S01]  /*8120*/  IABS R138, R243 ;  /* 0x000000f3008a7213 */ /* 0x000fe20000000000 */
[----:B------:R-:W-:Y:S02]  /*8130*/  @!P6 IMAD.IADD R134, R134, 0x1, -R2 ;  /* 0x000000018686e824 */ /* 0x000fe400078e0a02 */
[----:B------:R-:W-:Y:S02]  /*8140*/  IMAD.MOV R6, RZ, RZ, -R6 ;  /* 0x000000ffff067224 */ /* 0x000fe400078e0a06 */
[----:B------:R-:W-:Y:S01]  /*8150*/  IMAD.HI.U32 R5, R0, R137, RZ ;  /* 0x0000008900057227 */ /* 0x000fe200078e00ff */
[----:B------:R-:W-:-:S03]  /*8160*/  ISETP.GT.U32.AND P6, PT, R2, R134, PT ;  /* 0x000000860200720c */ /* 0x000fc60003fc4070 */
[----:B------:R-:W-:Y:S02]  /*8170*/  IMAD R136, R2, R6, R136 ;  /* 0x0000000602887224 */ /* 0x000fe400078e0288 */
[--C-:B------:R-:W-:Y:S02]  /*8180*/  @!P1 IMAD.IADD R132, R132, 0x1, -R2.reuse ;  /* 0x0000000184849824 */ /* 0x100fe400078e0a02 */
[----:B------:R-:W-:Y:S02]  /*8190*/  @!P3 IMAD.IADD R133, R133, 0x1, -R2 ;  /* 0x000000018585b824 */ /* 0x000fe400078e0a02 */
[----:B------:R-:W-:-:S03]  /*81a0*/  IMAD.HI.U32 R6, R0, R138, RZ ;  /* 0x0000008a00067227 */ /* 0x000fc600078e00ff */
[C---:B------:R-:W-:Y:S01]  /*81b0*/  ISETP.GT.U32.AND P3, PT, R2.reuse, R133, PT ;  /* 0x000000850200720c */ /* 0x040fe20003f64070 */
[----:B------:R-:W-:Y:S02]  /*81c0*/  IMAD.MOV R7, RZ, RZ, -R5 ;  /* 0x000000ffff077224 */ /* 0x000fe400078e0a05 */
[----:B------:R-:W-:Y:S01]  /*81d0*/  @!P2 IMAD.MOV R132, RZ, RZ, -R132 ;  /* 0x000000ffff84a224 */ /* 0x000fe200078e0a84 */
[----:B------:R-:W-:Y:S01]  /*81e0*/  ISETP.GT.U32.AND P2, PT, R2, R136, PT ;  /* 0x000000880200720c */ /* 0x000fe20003f44070 */
[----:B------:R-:W-:Y:S02]  /*81f0*/  IMAD.MOV R5, RZ, RZ, -R6 ;  /* 0x000000ffff057224 */ /* 0x000fe400078e0a06 */
[----:B------:R-:W-:-:S04]  /*8200*/  IMAD.HI.U32 R4, R0, R135, RZ ;  /* 0x0000008700047227 */ /* 0x000fc800078e00ff */
[----:B------:R-:W-:Y:S02]  /*8210*/  IMAD R138, R2, R5, R138 ;  /* 0x00000005028a7224 */ /* 0x000fe400078e028a */
[----:B------:R-:W-:Y:S02]  /*8220*/  @!P6 IMAD.IADD R134, R134, 0x1, -R2 ;  /* 0x000000018686e824 */ /* 0x000fe400078e0a02 */
[----:B------:R-:W-:Y:S01]  /*8230*/  IMAD.MOV R4, RZ, RZ, -R4 ;  /* 0x000000ffff047224 */ /* 0x000fe200078e0a04 */
[C---:B------:R-:W-:Y:S01]  /*8240*/  ISETP.GT.U32.AND P6, PT, R2.reuse, R138, PT ;  /* 0x0000008a0200720c */ /* 0x040fe20003fc4070 */
[----:B------:R-:W-:Y:S02]  /*8250*/  VIADD R241, R3, 0x72 ;  /* 0x0000007203f17836 */ /* 0x000fe40000000000 */
[C---:B------:R-:W-:Y:S02]  /*8260*/  IMAD R137, R2.reuse, R7, R137 ;  /* 0x0000000702897224 */ /* 0x040fe400078e0289 */
[C---:B------:R-:W-:Y:S01]  /*8270*/  IMAD R135, R2.reuse, R4, R135 ;  /* 0x0000000402877224 */ /* 0x040fe200078e0287 */
[----:B------:R-:W-:Y:S01]  /*8280*/  IABS R4, R241 ;  /* 0x000000f100047213 */ /* 0x000fe20000000000 */
[--C-:B------:R-:W-:Y:S01]  /*8290*/  @!P3 IMAD.IADD R133, R133, 0x1, -R2.reuse ;  /* 0x000000018585b824 */ /* 0x100fe200078e0a02 */
[----:B------:R-:W-:Y:S01]  /*82a0*/  ISETP.GT.U32.AND P3, PT, R2, R137, PT ;  /* 0x000000890200720c */ /* 0x000fe20003f64070 */
[----:B------:R-:W-:Y:S01]  /*82b0*/  @!P2 IMAD.IADD R136, R136, 0x1, -R2 ;  /* 0x000000018888a824 */ /* 0x000fe200078e0a02 */
[C---:B------:R-:W-:Y:S01]  /*82c0*/  ISETP.GT.U32.AND P1, PT, R2.reuse, R135, PT ;  /* 0x000000870200720c */ /* 0x040fe20003f24070 */
[----:B------:R-:W-:Y:S01]  /*82d0*/  VIADD R242, R3, 0x71 ;  /* 0x0000007103f27836 */ /* 0x000fe20000000000 */
[----:B------:R-:W-:Y:S01]  /*82e0*/  ISETP.GE.AND P2, PT, R239, RZ, PT ;  /* 0x000000ffef00720c */ /* 0x000fe20003f46270 */
[----:B------:R-:W-:Y:S01]  /*82f0*/  @!P5 IMAD.MOV R133, RZ, RZ, -R133 ;  /* 0x000000ffff85d224 */ /* 0x000fe200078e0a85 */
[----:B------:R-:W-:Y:S01]  /*8300*/  ISETP.GT.U32.AND P5, PT, R2, R136, PT ;  /* 0x000000880200720c */ /* 0x000fe20003fa4070 */
[----:B------:R-:W-:Y:S01]  /*8310*/  IMAD.HI.U32 R5, R0, R4, RZ ;  /* 0x0000000400057227 */ /* 0x000fe200078e00ff */
[----:B------:R-:W-:-:S03]  /*8320*/  IABS R140, R242 ;  /* 0x000000f2008c7213 */ /* 0x000fc60000000000 */
[----:B------:R-:W-:Y:S02]  /*8330*/  @!P6 IMAD.IADD R138, R138, 0x1, -R2 ;  /* 0x000000018a8ae824 */ /* 0x000fe400078e0a02 */
[----:B------:R-:W-:Y:S02]  /*8340*/  IMAD.MOV R5, RZ, RZ, -R5 ;  /* 0x000000ffff057224 */ /* 0x000fe400078e0a05 */
[----:B------:R-:W-:Y:S01]  /*8350*/  @!P0 IMAD.MOV R134, RZ, RZ, -R134 ;  /* 0x000000ffff868224 */ /* 0x000fe200078e0a86 */
[C---:B------:R-:W-:Y:S01]  /*8360*/  ISETP.GT.U32.AND P0, PT, R2.reuse, R138, PT ;  /* 0x0000008a0200720c */ /* 0x040fe20003f04070 */
[----:B------:R-:W-:Y:S02]  /*8370*/  IMAD R139, R2, R5, R4 ;  /* 0x00000005028b7224 */ /* 0x000fe400078e0204 */
[----:B------:R-:W-:-:S04]  /*8380*/  IMAD.HI.U32 R5, R0, R140, RZ ;  /* 0x0000008c00057227 */ /* 0x000fc800078e00ff */
[--C-:B------:R-:W-:Y:S01]  /*8390*/  @!P3 IMAD.IADD R137, R137, 0x1, -R2.reuse ;  /* 0x000000018989b824 */ /* 0x100fe200078e0a02 */
[----:B------:R-:W-:Y:S01]  /*83a0*/  ISETP.GE.AND P3, PT, R243, RZ, PT ;  /* 0x000000fff300720c */ /* 0x000fe20003f66270 */
[--C-:B------:R-:W-:Y:S01]  /*83b0*/  @!P5 IMAD.IADD R136, R136, 0x1, -R2.reuse ;  /* 0x000000018888d824 */ /* 0x100fe200078e0a02 */
[C---:B------:R-:W-:Y:S01]  /*83c0*/  ISETP.GT.U32.AND P5, PT, R2.reuse, R139, PT ;  /* 0x0000008b0200720c */ /* 0x040fe20003fa4070 */
[----:B------:R-:W-:Y:S01]  /*83d0*/  IMAD.MOV R5, RZ, RZ, -R5 ;  /* 0x000000ffff057224 */ /* 0x000fe200078e0a05 */
[C---:B------:R-:W-:Y:S01]  /*83e0*/  ISETP.GT.U32.AND P6, PT, R2.reuse, R137, PT ;  /* 0x000000890200720c */ /* 0x040fe20003fc4070 */
[----:B------:R-:W-:Y:S02]  /*83f0*/  @!P1 IMAD.IADD R135, R135, 0x1, -R2 ;  /* 0x0000000187879824 */ /* 0x000fe400078e0a02 */
[----:B------:R-:W-:Y:S02]  /*8400*/  IMAD R140, R2, R5, R140 ;  /* 0x00000005028c7224 */ /* 0x000fe400078e028c */
[----:B------:R-:W-:Y:S01]  /*8410*/  @!P0 IMAD.IADD R138, R138, 0x1, -R2 ;  /* 0x000000018a8a8824 */ /* 0x000fe200078e0a02 */
[C---:B------:R-:W-:Y:S01]  /*8420*/  ISETP.GT.U32.AND P1, PT, R2.reuse, R135, PT ;  /* 0x000000870200720c */ /* 0x040fe20003f24070 */
[----:B------:R-:W-:Y:S01]  /*8430*/  VIADD R243, R3, 0x70 ;  /* 0x0000007003f37836 */ /* 0x000fe20000000000 */
[----:B------:R-:W-:Y:S01]  /*8440*/  ISETP.GT.U32.AND P0, PT, R2, R140, PT ;  /* 0x0000008c0200720c */ /* 0x000fe20003f04070 */
[----:B------:R-:W-:Y:S01]  /*8450*/  @!P2 IMAD.MOV R136, RZ, RZ, -R136 ;  /* 0x000000ffff88a224 */ /* 0x000fe200078e0a88 */
[----:B------:R-:W-:Y:S01]  /*8460*/  ISETP.GE.AND P2, PT, R242, RZ, PT ;  /* 0x000000fff200720c */ /* 0x000fe20003f46270 */
[--C-:B------:R-:W-:Y:S01]  /*8470*/  @!P5 IMAD.IADD R139, R139, 0x1, -R2.reuse ;  /* 0x000000018b8bd824 */ /* 0x100fe200078e0a02 */
[----:B------:R-:W-:Y:S01]  /*8480*/  IABS R4, R243 ;  /* 0x000000f300047213 */ /* 0x000fe20000000000 */
[----:B------:R-:W-:Y:S01]  /*8490*/  @!P6 IMAD.IADD R137, R137, 0x1, -R2 ;  /* 0x000000018989e824 */ /* 0x000fe200078e0a02 */
[----:B------:R-:W-:Y:S01]  /*84a0*/  ISETP.GE.AND P6, PT, R243, RZ, PT ;  /* 0x000000fff300720c */ /* 0x000fe20003fc6270 */
[----:B------:R-:W-:Y:S01]  /*84b0*/  VIADD R243, R3, 0x6f ;  /* 0x0000006f03f37836 */ /* 0x000fe20000000000 */
[----:B------:R-:W-:Y:S01]  /*84c0*/  ISETP.GT.U32.AND P5, PT, R2, R139, PT ;  /* 0x0000008b0200720c */ /* 0x000fe20003fa4070 */
[----:B------:R-:W-:-:S03]  /*84d0*/  IMAD.HI.U32 R5, R0, R4, RZ ;  /* 0x0000000400057227 */ /* 0x000fc600078e00ff */
[----:B------:R-:W-:Y:S01]  /*84e0*/  IABS R142, R243 ;  /* 0x000000f3008e7213 */ /* 0x000fe20000000000 */
[--C-:B------:R-:W-:Y:S02]  /*84f0*/  @!P0 IMAD.IADD R140, R140, 0x1, -R2.reuse ;  /* 0x000000018c8c8824 */ /* 0x100fe400078e0a02 */
[----:B------:R-:W-:Y:S02]  /*8500*/  IMAD.MOV R5, RZ, RZ, -R5 ;  /* 0x000000ffff057224 */ /* 0x000fe400078e0a05 */
[----:B------:R-:W-:Y:S01]  /*8510*/  @!P1 IMAD.IADD R135, R135, 0x1, -R2 ;  /* 0x0000000187879824 */ /* 0x000fe200078e0a02 */
[----:B------:R-:W-:Y:S01]  /*8520*/  ISETP.GE.AND P1, PT, R240, RZ, PT ;  /* 0x000000fff000720c */ /* 0x000fe20003f26270 */
[C---:B------:R-:W-:Y:S01]  /*8530*/  IMAD R141, R2.reuse, R5, R4 ;  /* 0x00000005028d7224 */ /* 0x040fe200078e0204 */
[----:B------:R-:W-:Y:S01]  /*8540*/  ISETP.GT.U32.AND P0, PT, R2, R140, PT ;  /* 0x0000008c0200720c */ /* 0x000fe20003f04070 */
[----:B------:R-:W-:-:S04]  /*8550*/  IMAD.HI.U32 R4, R0, R142, RZ ;  /* 0x0000008e00047227 */ /* 0x000fc800078e00ff */
[----:B------:R-:W-:Y:S01]  /*8560*/  @!P5 IMAD.IADD R139, R139, 0x1, -R2 ;  /* 0x000000018b8bd824 */ /* 0x000fe200078e0a02 */
[C---:B------:R-:W-:Y:S01]  /*8570*/  ISETP.GT.U32.AND P5, PT, R2.reuse, R141, PT ;  /* 0x0000008d0200720c */ /* 0x040fe20003fa4070 */
[----:B------:R-:W-:Y:S02]  /*8580*/  IMAD.MOV R4, RZ, RZ, -R4 ;  /* 0x000000ffff047224 */ /* 0x000fe400078e0a04 */
[C---:B------:R-:W-:Y:S02]  /*8590*/  VIADD R240, R3.reuse, 0x6d ;  /* 0x0000006d03f07836 */ /* 0x040fe40000000000 */
[----:B------:R-:W-:Y:S02]  /*85a0*/  IMAD R142, R2, R4, R142 ;  /* 0x00000004028e7224 */ /* 0x000fe400078e028e */
[----:B------:R-:W-:Y:S01]  /*85b0*/  @!P1 IMAD.MOV R137, RZ, RZ, -R137 ;  /* 0x000000ffff899224 */ /* 0x000fe200078e0a89 */
[----:B------:R-:W-:Y:S01]  /*85c0*/  @!P0 IADD3 R140, R140, -R2, RZ ;  /* 0x800000028c8c8210 */ /* 0x000fe20007ffe0ff */
[----:B------:R-:W-:Y:S01]  /*85d0*/  VIADD R242, R3, 0x6c ;  /* 0x0000006c03f27836 */ /* 0x000fe20000000000 */
[----:B------:R-:W-:Y:S01]  /*85e0*/  ISETP.GE.AND P1, PT, R243, RZ, PT ;  /* 0x000000fff300720c */ /* 0x000fe20003f26270 */
[----:B------:R-:W-:Y:S01]  /*85f0*/  VIADD R243, R3, 0x6e ;  /* 0x0000006e03f37836 */ /* 0x000fe20000000000 */
[----:B------:R-:W-:Y:S01]  /*8600*/  ISETP.GT.U32.AND P0, PT, R2, R142, PT ;  /* 0x0000008e0200720c */ /* 0x000fe20003f04070 */
[----:B------:R-:W-:Y:S01]  /*8610*/  @!P5 IMAD.IADD R141, R141, 0x1, -R2 ;  /* 0x000000018d8dd824 */ /* 0x000fe200078e0a02 */
[----:B------:R-:W-:Y:S01]  /*8620*/  IABS R144, R240 ;  /* 0x000000f000907213 */ /* 0x000fe20000000000 */
[----:B------:R-:W-:Y:S01]  /*8630*/  @!P4 IMAD.MOV R135, RZ, RZ, -R135 ;  /* 0x000000ffff87c224 */ /* 0x000fe200078e0a87 */
[----:B------:R-:W-:Y:S01]  /*8640*/  IABS R143, R243 ;  /* 0x000000f3008f7213 */ /* 0x000fe20000000000 */
[----:B------:R-:W-:Y:S01]  /*8650*/  @!P3 IMAD.MOV R138, RZ, RZ, -R138 ;  /* 0x000000ffff8ab224 */ /* 0x000fe200078e0a8a */
[----:B------:R-:W-:Y:S01]  /*8660*/  ISETP.GE.AND P4, PT, R241, RZ, PT ;  /* 0x000000fff100720c */ /* 0x000fe20003f86270 */
[----:B------:R-:W-:Y:S01]  /*8670*/  VIADD R241, R3, 0x6b ;  /* 0x0000006b03f17836 */ /* 0x000fe20000000000 */
[----:B------:R-:W-:Y:S01]  /*8680*/  IABS R145, R242 ;  /* 0x000000f200917213 */ /* 0x000fe20000000000 */
[----:B------:R-:W-:Y:S01]  /*8690*/  IMAD.HI.U32 R7, R0, R143, RZ ;  /* 0x0000008f00077227 */ /* 0x000fe200078e00ff */
[----:B------:R-:W-:-:S02]  /*86a0*/  ISETP.GT.U32.AND P5, PT, R2, R141, PT ;  /* 0x0000008d0200720c */ /* 0x000fc40003fa4070 */
[----:B------:R-:W-:Y:S01]  /*86b0*/  IABS R146, R241 ;  /* 0x000000f100927213 */ /* 0x000fe20000000000 */
[----:B------:R-:W-:Y:S01]  /*86c0*/  @!P0 IMAD.IADD R142, R142, 0x1, -R2 ;  /* 0x000000018e8e8824 */ /* 0x000fe200078e0a02 */
[----:B------:R-:W-:Y:S01]  /*86d0*/  ISETP.GE.AND P3, PT, R243, RZ, PT ;  /* 0x000000fff300720c */ /* 0x000fe20003f66270 */
[----:B------:R-:W-:-:S03]  /*86e0*/  IMAD.HI.U32 R6, R0, R144, RZ ;  /* 0x0000009000067227 */ /* 0x000fc600078e00ff */
[----:B------:R-:W-:Y:S01]  /*86f0*/  ISETP.GT.U32.AND P0, PT, R2, R142, PT ;  /* 0x0000008e0200720c */ /* 0x000fe20003f04070 */
[----:B------:R-:W-:-:S04]  /*8700*/  IMAD.HI.U32 R5, R0, R145, RZ ;  /* 0x0000009100057227 */ /* 0x000fc800078e00ff */
[----:B------:R-:W-:Y:S02]  /*8710*/  IMAD.MOV R7, RZ, RZ, -R7 ;  /* 0x000000ffff077224 */ /* 0x000fe400078e0a07 */
[----:B------:R-:W-:-:S04]  /*8720*/  IMAD.HI.U32 R4, R0, R146, RZ ;  /* 0x0000009200047227 */ /* 0x000fc800078e00ff */
[----:B------:R-:W-:Y:S02]  /*8730*/  IMAD.MOV R6, RZ, RZ, -R6 ;  /* 0x000000ffff067224 */ /* 0x000fe400078e0a06 */
[C---:B------:R-:W-:Y:S02]  /*8740*/  IMAD R143, R2.reuse, R7, R143 ;  /* 0x00000007028f7224 */ /* 0x040fe400078e028f */
[----:B------:R-:W-:Y:S02]  /*8750*/  IMAD.MOV R5, RZ, RZ, -R5 ;  /* 0x000000ffff057224 */ /* 0x000fe400078e0a05 */
[----:B------:R-:W-:Y:S02]  /*8760*/  IMAD.MOV R4, RZ, RZ, -R4 ;  /* 0x000000ffff047224 */ /* 0x000fe400078e0a04 */
[C---:B------:R-:W-:Y:S02]  /*8770*/  IMAD R144, R2.reuse, R6, R144 ;  /* 0x0000000602907224 */ /* 0x040fe400078e0290 */
[----:B------:R-:W-:-:S02]  /*8780*/  IMAD R145, R2, R5, R145 ;  /* 0x0000000502917224 */ /* 0x000fc400078e0291 */
[----:B------:R-:W-:Y:S01]  /*8790*/  @!P5 IMAD.IADD R141, R141, 0x1, -R2 ;  /* 0x000000018d8dd824 */ /* 0x000fe200078e0a02 */
[C---:B------:R-:W-:Y:S01]  /*87a0*/  ISETP.GT.U32.AND P5, PT, R2.reuse, R143, PT ;  /* 0x0000008f0200720c */ /* 0x040fe20003fa4070 */
[C---:B------:R-:W-:Y:S02]  /*87b0*/  IMAD R146, R2.reuse, R4, R146 ;  /* 0x0000000402927224 */ /* 0x040fe400078e0292 */
[----:B------:R-:W-:Y:S01]  /*87c0*/  @!P4 IMAD.MOV R139, RZ, RZ, -R139 ;  /* 0x000000ffff8bc224 */ /* 0x000fe200078e0a8b */
[C---:B------:R-:W-:Y:S01]  /*87d0*/  ISETP.GT.U32.AND P4, PT, R2.reuse, R144, PT ;  /* 0x000000900200720c */ /* 0x040fe20003f84070 */
[----:B------:R-:W-:Y:S01]  /*87e0*/  @!P2 IMAD.MOV R140, RZ, RZ, -R140 ;  /* 0x000000ffff8ca224 */ /* 0x000fe200078e0a8c */
[----:B------:R-:W-:Y:S01]  /*87f0*/  ISETP.GT.U32.AND P2, PT, R2, R145, PT ;  /* 0x000000910200720c */ /* 0x000fe20003f44070 */
[C---:B------:R-:W-:Y:S02]  /*8800*/  VIADD R243, R3.reuse, 0x6a ;  /* 0x0000006a03f37836 */ /* 0x040fe40000000000 */
[--C-:B------:R-:W-:Y:S01]  /*8810*/  @!P0 IMAD.IADD R142, R142, 0x1, -R2.reuse ;  /* 0x000000018e8e8824 */ /* 0x100fe200078e0a02 */
[----:B------:R-:W-:Y:S01]  /*8820*/  ISETP.GT.U32.AND P0, PT, R2, R146, PT ;  /* 0x000000920200720c */ /* 0x000fe20003f04070 */
[----:B------:R-:W-:Y:S01]  /*8830*/  VIADD R239, R3, 0x69 ;  /* 0x0000006903ef7836 */ /* 0x000fe20000000000 */
[----:B------:R-:W-:Y:S01]  /*8840*/  IABS R147, R243 ;  /* 0x000000f300937213 */ /* 0x000fe20000000000 */
[----:B------:R-:W-:Y:S01]  /*8850*/  @!P5 IMAD.IADD R143, R143, 0x1, -R2 ;  /* 0x000000018f8fd824 */ /* 0x000fe200078e0a02 */
[----:B------:R-:W-:Y:S01]  /*8860*/  ISETP.GE.AND P5, PT, R242, RZ, PT ;  /* 0x000000fff200720c */ /* 0x000fe20003fa6270 */
[----:B------:R-:W-:Y:S01]  /*8870*/  @!P6 IMAD.MOV R141, RZ, RZ, -R141 ;  /* 0x000000ffff8de224 */ /* 0x000fe200078e0a8d */
[----:B------:R-:W-:Y:S01]  /*8880*/  IABS R148, R239 ;  /* 0x000000ef00947213 */ /* 0x000fe20000000000 */
[----:B------:R-:W-:Y:S01]  /*8890*/  IMAD.HI.U32 R4, R0, R147, RZ ;  /* 0x0000009300047227 */ /* 0x000fe200078e00ff */
[----:B------:R-:W-:-:S03]  /*88a0*/  ISETP.GE.AND P6, PT, R240, RZ, PT ;  /* 0x000000fff000720c */ /* 0x000fc60003fc6270 */
[--C-:B------:R-:W-:Y:S01]  /*88b0*/  @!P4 IMAD.IADD R144, R144, 0x1, -R2.reuse ;  /* 0x000000019090c824 */ /* 0x100fe200078e0a02 */
[C---:B------:R-:W-:Y:S01]  /*88c0*/  ISETP.GT.U32.AND P4, PT, R2.reuse, R143, PT ;  /* 0x0000008f0200720c */ /* 0x040fe20003f84070 */
[----:B------:R-:W-:Y:S02]  /*88d0*/  @!P2 IMAD.IADD R145, R145, 0x1, -R2 ;  /* 0x000000019191a824 */ /* 0x000fe400078e0a02 */
[----:B------:R-:W-:Y:S01]  /*88e0*/  IMAD.MOV R4, RZ, RZ, -R4 ;  /* 0x000000ffff047224 */ /* 0x000fe200078e0a04 */
[----:B------:R-:W-:Y:S01]  /*88f0*/  ISETP.GT.U32.AND P2, PT, R2, R144, PT ;  /* 0x000000900200720c */ /* 0x000fe20003f44070 */
[----:B------:R-:W-:Y:S01]  /*8900*/  @!P0 IMAD.IADD R146, R146, 0x1, -R2 ;  /* 0x0000000192928824 */ /* 0x000fe200078e0a02 */
[C---:B------:R-:W-:Y:S01]  /*8910*/  ISETP.GT.U32.AND P0, PT, R2.reuse, R145, PT ;  /* 0x000000910200720c */ /* 0x040fe20003f04070 */
[----:B------:R-:W-:Y:S02]  /*8920*/  IMAD R147, R2, R4, R147 ;  /* 0x0000000402937224 */ /* 0x000fe400078e0293 */
[----:B------:R-:W-:-:S04]  /*8930*/  IMAD.HI.U32 R4, R0, R148, RZ ;  /* 0x0000009400047227 */ /* 0x000fc800078e00ff */
[----:B------:R-:W-:Y:S02]  /*8940*/  IMAD.MOV R4, RZ, RZ, -R4 ;  /* 0x000000ffff047224 */ /* 0x000fe400078e0a04 */
[----:B------:R-:W-:Y:S01]  /*8950*/  @!P1 IMAD.MOV R142, RZ, RZ, -R142 ;  /* 0x000000ffff8e9224 */ /* 0x000fe200078e0a8e */
[C---:B------:R-:W-:Y:S01]  /*8960*/  ISETP.GT.U32.AND P1, PT, R2.reuse, R146, PT ;  /* 0x000000920200720c */ /* 0x040fe20003f24070 */
[----:B------:R-:W-:Y:S01]  /*8970*/  @!P4 IMAD.IADD R143, R143, 0x1, -R2 ;  /* 0x000000018f8fc824 */ /* 0x000fe200078e0a02 */
[C---:B------:R-:W-:Y:S01]  /*8980*/  ISETP.GT.U32.AND P4, PT, R2.reuse, R147, PT ;  /* 0x000000930200720c */ /* 0x040fe20003f84070 */
[----:B------:R-:W-:Y:S02]  /*8990*/  IMAD R148, R2, R4, R148 ;  /* 0x0000000402947224 */ /* 0x000fe400078e0294 */
[C---:B------:R-:W-:Y:S02]  /*89a0*/  VIADD R240, R3.reuse, 0x68 ;  /* 0x0000006803f07836 */ /* 0x040fe40000000000 */
[----:B------:R-:W-:-:S02]  /*89b0*/  VIADD R242, R3, 0x67 ;  /* 0x0000006703f27836 */ /* 0x000fc40000000000 */
[--C-:B------:R-:W-:Y:S01]  /*89c0*/  @!P0 IMAD.IADD R145, R145, 0x1, -R2.reuse ;  /* 0x0000000191918824 */ /* 0x100fe200078e0a02 */
[----:B------:R-:W-:Y:S01]  /*89d0*/  ISETP.GT.U32.AND P0, PT, R2, R148, PT ;  /* 0x000000940200720c */ /* 0x000fe20003f04070 */
[--C-:B------:R-:W-:Y:S01]  /*89e0*/  @!P2 IMAD.IADD R144, R144, 0x1, -R2.reuse ;  /* 0x000000019090a824 */ /* 0x100fe200078e0a02 */
[----:B------:R-:W-:Y:S01]  /*89f0*/  IABS R149, R240 ;  /* 0x000000f000957213 */ /* 0x000fe20000000000 */
[--C-:B------:R-:W-:Y:S01]  /*8a00*/  @!P1 IMAD.IADD R146, R146, 0x1, -R2.reuse ;  /* 0x0000000192929824 */ /* 0x100fe200078e0a02 */
[----:B------:R-:W-:Y:S01]  /*8a10*/  IABS R150, R242 ;  /* 0x000000f200967213 */ /* 0x000fe20000000000 */
[----:B------:R-:W-:Y:S01]  /*8a20*/  @!P4 IMAD.IADD R147, R147, 0x1, -R2 ;  /* 0x000000019393c824 */ /* 0x000fe200078e0a02 */
[----:B------:R-:W-:Y:S01]  /*8a30*/  ISETP.GE.AND P1, PT, R243, RZ, PT ;  /* 0x000000fff300720c */ /* 0x000fe20003f26270 */
[C---:B------:R-:W-:Y:S01]  /*8a40*/  IMAD.HI.U32 R5, R0.reuse, R149, RZ ;  /* 0x0000009500057227 */ /* 0x040fe200078e00ff */
[----:B------:R-:W-:Y:S02]  /*8a50*/  ISETP.GE.AND P2, PT, R241, RZ, PT ;  /* 0x000000fff100720c */ /* 0x000fe40003f46270 */
[----:B------:R-:W-:Y:S01]  /*8a60*/  ISETP.GE.AND P4, PT, R239, RZ, PT ;  /* 0x000000ffef00720c */ /* 0x000fe20003f86270 */
[----:B------:R-:W-:-:S04]  /*8a70*/  IMAD.HI.U32 R4, R0, R150, RZ ;  /* 0x0000009600047227 */ /* 0x000fc800078e00ff */
[----:B------:R-:W-:Y:S02]  /*8a80*/  IMAD.MOV R5, RZ, RZ, -R5 ;  /* 0x000000ffff057224 */ /* 0x000fe400078e0a05 */
[----:B------:R-:W-:Y:S02]  /*8a90*/  VIADD R243, R3, 0x66 ;  /* 0x0000006603f37836 */ /* 0x000fe40000000000 */
[----:B------:R-:W-:Y:S02]  /*8aa0*/  IMAD.MOV R4, RZ, RZ, -R4 ;  /* 0x000000ffff047224 */ /* 0x000fe400078e0a04 */
[----:B------:R-:W-:Y:S01]  /*8ab0*/  @!P0 IMAD.IADD R148, R148, 0x1, -R2 ;  /* 0x0000000194948824 */ /* 0x000fe200078e0a02 */
[C---:B------:R-:W-:Y:S01]  /*8ac0*/  ISETP.GT.U32.AND P0, PT, R2.reuse, R147, PT ;  /* 0x000000930200720c */ /* 0x040fe20003f04070 */
[C---:B------:R-:W-:Y:S01]  /*8ad0*/  IMAD R149, R2.reuse, R5, R149 ;  /* 0x0000000502957224 */ /* 0x040fe200078e0295 */
[----:B------:R-:W-:Y:S01]  /*8ae0*/  IABS R151, R243 ;  /* 0x000000f300977213 */ /* 0x000fe20000000000 */
[----:B------:R-:W-:-:S02]  /*8af0*/  IMAD R150, R2, R4, R150 ;  /* 0x0000000402967224 */ /* 0x000fc400078e0296 */
[----:B------:R-:W-:Y:S01]  /*8b00*/  @!P3 IMAD.MOV R143, RZ, RZ, -R143 ;  /* 0x000000ffff8fb224 */ /* 0x000fe200078e0a8f */
[C---:B------:R-:W-:Y:S01]  /*8b10*/  ISETP.GT.U32.AND P3, PT, R2.reuse, R148, PT ;  /* 0x000000940200720c */ /* 0x040fe20003f64070 */
[----:B------:R-:W-:Y:S01]  /*8b20*/  @!P6 IMAD.MOV R144, RZ, RZ, -R144 ;  /* 0x000000ffff90e224 */ /* 0x000fe200078e0a90 */
[----:B------:R-:W-:Y:S01]  /*8b30*/  ISETP.GT.U32.AND P6, PT, R2, R149, PT ;  /* 0x000000950200720c */ /* 0x000fe20003fc4070 */
[----:B------:R-:W-:Y:S02]  /*8b40*/  VIADD R241, R3, 0x65 ;  /* 0x0000006503f17836 */ /* 0x000fe40000000000 */
[----:B------:R-:W-:-:S03]  /*8b50*/  IMAD.HI.U32 R4, R0, R151, RZ ;  /* 0x0000009700047227 */ /* 0x000fc600078e00ff */
[----:B------:R-:W-:Y:S01]  /*8b60*/  IABS R154, R241 ;  /* 0x000000f1009a7213 */ /* 0x000fe20000000000 */
[----:B------:R-:W-:Y:S01]  /*8b70*/  @!P5 IMAD.MOV R145, RZ, RZ, -R145 ;  /* 0x000000ffff91d224 */ /* 0x000fe200078e0a91 */
[----:B------:R-:W-:Y:S01]  /*8b80*/  ISETP.GT.U32.AND P5, PT, R2, R150, PT ;  /* 0x000000960200720c */ /* 0x000fe20003fa4070 */
[----:B------:R-:W-:Y:S02]  /*8b90*/  IMAD.MOV R4, RZ, RZ, -R4 ;  /* 0x000000ffff047224 */ /* 0x000fe400078e0a04 */
[----:B------:R-:W-:Y:S01]  /*8ba0*/  @!P0 IMAD.IADD R147, R147, 0x1, -R2 ;  /* 0x0000000193938824 */ /* 0x000fe200078e0a02 */
[----:B------:R-:W-:Y:S01]  /*8bb0*/  ISETP.GE.AND P0, PT, R242, RZ, PT ;  /* 0x000000fff200720c */ /* 0x000fe20003f06270 */
[----:B------:R-:W-:Y:S02]  /*8bc0*/  IMAD R151, R2, R4, R151 ;  /* 0x0000000402977224 */ /* 0x000fe400078e0297 */
[----:B------:R-:W-:Y:S02]  /*8bd0*/  VIADD R242, R3, 0x64 ;  /* 0x0000006403f27836 */ /* 0x000fe40000000000 */
[----:B------:R-:W-:-:S03]  /*8be0*/  IMAD.HI.U32 R4, R0, R154, RZ ;  /* 0x0000009a00047227 */ /* 0x000fc600078e00ff */
[----:B------:R-:W-:Y:S01]  /*8bf0*/  IABS R155, R242 ;  /* 0x000000f2009b7213 */ /* 0x000fe20000000000 */
[--C-:B------:R-:W-:Y:S01]  /*8c00*/  @!P3 IMAD.IADD R148, R148, 0x1, -R2.reuse ;  /* 0x000000019494b824 */ /* 0x100fe200078e0a02 */
[----:B------:R-:W-:Y:S01]  /*8c10*/  ISETP.GT.U32.AND P3, PT, R2, R151, PT ;  /* 0x000000970200720c */ /* 0x000fe20003f64070 */
[----:B------:R-:W-:Y:S01]  /*8c20*/  @!P6 IMAD.IADD R149, R149, 0x1, -R2 ;  /* 0x000000019595e824 */ /* 0x000fe200078e0a02 */
[----:B------:R-:W-:Y:S01]  /*8c30*/  ISETP.GE.AND P6, PT, R243, RZ, PT ;  /* 0x000000fff300720c */ /* 0x000fe20003fc6270 */
[----:B------:R-:W-:Y:S02]  /*8c40*/  IMAD.MOV R4, RZ, RZ, -R4 ;  /* 0x000000ffff047224 */ /* 0x000fe400078e0a04 */
[----:B------:R-:W-:Y:S02]  /*8c50*/  @!P5 IMAD.IADD R150, R150, 0x1, -R2 ;  /* 0x000000019696d824 */ /* 0x000fe400078e0a02 */
[----:B------:R-:W-:Y:S02]  /*8c60*/  VIADD R243, R3, 0x63 ;  /* 0x0000006303f37836 */ /* 0x000fe40000000000 */
[C---:B------:R-:W-:Y:S01]  /*8c70*/  IMAD R154, R2.reuse, R4, R154 ;  /* 0x00000004029a7224 */ /* 0x040fe200078e029a */
[----:B------:R-:W-:Y:S01]  /*8c80*/  ISETP.GT.U32.AND P5, PT, R2, R150, PT ;  /* 0x000000960200720c */ /* 0x000fe20003fa4070 */
[----:B------:R-:W-:Y:S01]  /*8c90*/  IMAD.HI.U32 R4, R0, R155, RZ ;  /* 0x0000009b00047227 */ /* 0x000fe200078e00ff */
[----:B------:R-:W-:-:S03]  /*8ca0*/  IABS R157, R243 ;  /* 0x000000f3009d7213 */ /* 0x000fc60000000000 */
[----:B------:R-:W-:Y:S01]  /*8cb0*/  @!P1 IMAD.MOV R147, RZ, RZ, -R147 ;  /* 0x000000ffff939224 */ /* 0x000fe200078e0a93 */
[----:B------:R-:W-:Y:S01]  /*8cc0*/  ISETP.GT.U32.AND P1, PT, R2, R149, PT ;  /* 0x000000950200720c */ /* 0x000fe20003f24070 */
[----:B------:R-:W-:Y:S02]  /*8cd0*/  IMAD.MOV R5, RZ, RZ, -R4 ;  /* 0x000000ffff057224 */ /* 0x000fe400078e0a04 */
[----:B------:R-:W-:-:S04]  /*8ce0*/  IMAD.HI.U32 R4, R0, R157, RZ ;  /* 0x0000009d00047227 */ /* 0x000fc800078e00ff */
[----:B------:R-:W-:Y:S02]  /*8cf0*/  @!P3 IMAD.IADD R151, R151, 0x1, -R2 ;  /* 0x000000019797b824 */ /* 0x000fe400078e0a02 */
[----:B------:R-:W-:Y:S02]  /*8d00*/  IMAD.MOV R4, RZ, RZ, -R4 ;  /* 0x000000ffff047224 */ /* 0x000fe400078e0a04 */
[--C-:B------:R-:W-:Y:S01]  /*8d10*/  @!P5 IMAD.IADD R150, R150, 0x1, -R2.reuse ;  /* 0x000000019696d824 */ /* 0x100fe200078e0a02 */
[C---:B------:R-:W-:Y:S01]  /*8d20*/  ISETP.GT.U32.AND P3, PT, R2.reuse, R151, PT ;  /* 0x000000970200720c */ /* 0x040fe20003f64070 */
[----:B------:R-:W-:Y:S01]  /*8d30*/  IMAD R157, R2, R4, R157 ;  /* 0x00000004029d7224 */ /* 0x000fe200078e029d */
[----:B------:R-:W-:Y:S01]  /*8d40*/  ISETP.GE.AND P5, PT, R242, RZ, PT ;  /* 0x000000fff200720c */ /* 0x000fe20003fa6270 */
[----:B------:R-:W-:Y:S01]  /*8d50*/  @!P1 IMAD.IADD R149, R149, 0x1, -R2 ;  /* 0x0000000195959824 */ /* 0x000fe200078e0a02 */
[----:B------:R-:W-:Y:S01]  /*8d60*/  ISETP.GE.AND P1, PT, R241, RZ, PT ;  /* 0x000000fff100720c */ /* 0x000fe20003f26270 */
[----:B------:R-:W-:Y:S01]  /*8d70*/  @!P0 IMAD.MOV R150, RZ, RZ, -R150 ;  /* 0x000000ffff968224 */ /* 0x000fe200078e0a96 */
[----:B------:R-:W-:Y:S01]  /*8d80*/  ISETP.GT.U32.AND P0, PT, R2, R157, PT ;  /* 0x0000009d0200720c */ /* 0x000fe20003f04070 */
[----:B------:R-:W-:-:S02]  /*8d90*/  VIADD R241, R3, 0x62 ;  /* 0x0000006203f17836 */ /* 0x000fc40000000000 */
[C---:B------:R-:W-:Y:S02]  /*8da0*/  IMAD R155, R2.reuse, R5, R155 ;  /* 0x00000005029b7224 */ /* 0x040fe400078e029b */
[----:B------:R-:W-:Y:S01]  /*8db0*/  VIADD R242, R3, 0x61 ;  /* 0x0000006103f27836 */ /* 0x000fe20000000000 */
[----:B------:R-:W-:Y:S01]  /*8dc0*/  IABS R5, R241 ;  /* 0x000000f100057213 */ /* 0x000fe20000000000 */
[----:B------:R-:W-:Y:S01]  /*8dd0*/  @!P3 IMAD.IADD R151, R151, 0x1, -R2 ;  /* 0x000000019797b824 */ /* 0x000fe200078e0a02 */
[----:B------:R-:W-:Y:S01]  /*8de0*/  ISETP.GT.U32.AND P3, PT, R2, R155, PT ;  /* 0x0000009b0200720c */ /* 0x000fe20003f64070 */
[----:B------:R-:W-:Y:S01]  /*8df0*/  @!P4 IMAD.MOV R148, RZ, RZ, -R148 ;  /* 0x000000ffff94c224 */ /* 0x000fe200078e0a94 */
[----:B------:R-:W-:Y:S01]  /*8e00*/  IABS R159, R242 ;  /* 0x000000f2009f7213 */ /* 0x000fe20000000000 */
[----:B------:R-:W-:Y:S01]  /*8e10*/  IMAD.HI.U32 R4, R0, R5, RZ ;  /* 0x0000000500047227 */ /* 0x000fe200078e00ff */
[----:B------:R-:W-:-:S03]  /*8e20*/  ISETP.GT.U32.AND P4, PT, R2, R154, PT ;  /* 0x0000009a0200720c */ /* 0x000fc60003f84070 */
[----:B------:R-:W-:Y:S02]  /*8e30*/  @!P0 IMAD.IADD R157, R157, 0x1, -R2 ;  /* 0x000000019d9d8824 */ /* 0x000fe400078e0a02 */
[----:B------:R-:W-:Y:S02]  /*8e40*/  IMAD.MOV R4, RZ, RZ, -R4 ;  /* 0x000000ffff047224 */ /* 0x000fe400078e0a04 */
[----:B------:R-:W-:Y:S01]  /*8e50*/  @!P2 IMAD.MOV R146, RZ, RZ, -R146 ;  /* 0x000000ffff92a224 */ /* 0x000fe200078e0a92 */
[----:B------:R-:W-:Y:S01]  /*8e60*/  ISETP.GE.AND P2, PT, R240, RZ, PT ;  /* 0x000000fff000720c */ /* 0x000fe20003f46270 */
[C---:B------:R-:W-:Y:S01]  /*8e70*/  IMAD R158, R2.reuse, R4, R5 ;  /* 0x00000004029e7224 */ /* 0x040fe200078e0205 */
[----:B------:R-:W-:Y:S01]  /*8e80*/  ISETP.GT.U32.AND P0, PT, R2, R157, PT ;  /* 0x0000009d0200720c */ /* 0x000fe20003f04070 */
[----:B------:R-:W-:Y:S02]  /*8e90*/  IMAD.HI.U32 R5, R0, R159, RZ ;  /* 0x0000009f00057227 */ /* 0x000fe400078e00ff */
[----:B------:R-:W-:-:S02]  /*8ea0*/  @!P4 IADD3 R154, R154, -R2, RZ ;  /* 0x800000029a9ac210 */ /* 0x000fc40007ffe0ff */
[--C-:B------:R-:W-:Y:S01]  /*8eb0*/  @!P3 IMAD.IADD R155, R155, 0x1, -R2.reuse ;  /* 0x000000019b9bb824 */ /* 0x100fe200078e0a02 */
[----:B------:R-:W-:Y:S01]  /*8ec0*/  ISETP.GE.AND P4, PT, R243, RZ, PT ;  /* 0x000000fff300720c */ /* 0x000fe20003f86270 */
[----:B------:R-:W-:Y:S02]  /*8ed0*/  IMAD.MOV R5, RZ, RZ, -R5 ;  /* 0x000000ffff057224 */ /* 0x000fe400078e0a05 */
[----:B------:R-:W-:Y:S01]  /*8ee0*/  VIADD R243, R3, 0x60 ;  /* 0x0000006003f37836 */ /* 0x000fe20000000000 */
[C---:B------:R-:W-:Y:S01]  /*8ef0*/  ISETP.GT.U32.AND P3, PT, R2.reuse, R155, PT ;  /* 0x0000009b0200720c */ /* 0x040fe20003f64070 */
[C---:B------:R-:W-:Y:S02]  /*8f00*/  IMAD R159, R2.reuse, R5, R159 ;  /* 0x00000005029f7224 */ /* 0x040fe400078e029f */
[----:B------:R-:W-:Y:S01]  /*8f10*/  @!P2 IMAD.MOV R149, RZ, RZ, -R149 ;  /* 0x000000ffff95a224 */ /* 0x000fe200078e0a95 */
[C---:B------:R-:W-:Y:S01]  /*8f20*/  ISETP.GT.U32.AND P2, PT, R2.reuse, R154, PT ;  /* 0x0000009a0200720c */ /* 0x040fe20003f44070 */
[----:B------:R-:W-:Y:S01]  /*8f30*/  @!P0 IMAD.IADD R157, R157, 0x1, -R2 ;  /* 0x000000019d9d8824 */ /* 0x000fe200078e0a02 */
[----:B------:R-:W-:Y:S01]  /*8f40*/  ISETP.GT.U32.AND P0, PT, R2, R159, PT ;  /* 0x0000009f0200720c */ /* 0x000fe20003f04070 */
[----:B------:R-:W-:Y:S01]  /*8f50*/  @!P6 IMAD.MOV R151, RZ, RZ, -R151 ;  /* 0x000000ffff97e224 */ /* 0x000fe200078e0a97 */
[----:B------:R-:W-:Y:S01]  /*8f60*/  IABS R160, R243 ;  /* 0x000000f300a07213 */ /* 0x000fe20000000000 */
[----:B------:R-:W-:Y:S01]  /*8f70*/  VIADD R238, R3, 0x5f ;  /* 0x0000005f03ee7836 */ /* 0x000fe20000000000 */
[----:B------:R-:W-:Y:S01]  /*8f80*/  ISETP.GE.AND P6, PT, R241, RZ, PT ;  /* 0x000000fff100720c */ /* 0x000fe20003fc6270 */
[----:B------:R-:W-:-:S02]  /*8f90*/  VIADD R241, R3, 0x5d ;  /* 0x0000005d03f17836 */ /* 0x000fc40000000000 */
[--C-:B------:R-:W-:Y:S01]  /*8fa0*/  @!P3 IMAD.IADD R155, R155, 0x1, -R2.reuse ;  /* 0x000000019b9bb824 */ /* 0x100fe200078e0a02 */
[----:B------:R-:W-:Y:S01]  /*8fb0*/  ISETP.GT.U32.AND P3, PT, R2, R158, PT ;  /* 0x0000009e0200720c */ /* 0x000fe20003f64070 */
[----:B------:R-:W-:Y:S01]  /*8fc0*/  IMAD.HI.U32 R4, R0, R160, RZ ;  /* 0x000000a000047227 */ /* 0x000fe200078e00ff */
[----:B------:R-:W-:Y:S02]  /*8fd0*/  IABS R163, R241 ;  /* 0x000000f100a37213 */ /* 0x000fe40000000000 */
[----:B------:R-:W-:Y:S01]  /*8fe0*/  IABS R161, R238 ;  /* 0x000000ee00a17213 */ /* 0x000fe20000000000 */
[--C-:B------:R-:W-:Y:S01]  /*8ff0*/  @!P2 IMAD.IADD R154, R154, 0x1, -R2.reuse ;  /* 0x000000019a9aa824 */ /* 0x100fe200078e0a02 */
[----:B------:R-:W-:Y:S01]  /*9000*/  ISETP.GE.AND P2, PT, R242, RZ, PT ;  /* 0x000000fff200720c */ /* 0x000fe20003f46270 */
[----:B------:R-:W-:Y:S02]  /*9010*/  @!P0 IMAD.IADD R159, R159, 0x1, -R2 ;  /* 0x000000019f9f8824 */ /* 0x000fe400078e0a02 */
[----:B------:R-:W-:-:S02]  /*9020*/  IMAD.MOV R4, RZ, RZ, -R4 ;  /* 0x000000ffff047224 */ /* 0x000fc400078e0a04 */
[----:B------:R-:W-:Y:S01]  /*9030*/  @!P1 IMAD.MOV R154, RZ, RZ, -R154 ;  /* 0x000000ffff9a9224 */ /* 0x000fe200078e0a9a */
[C---:B------:R-:W-:Y:S01]  /*9040*/  ISETP.GT.U32.AND P1, PT, R2.reuse, R159, PT ;  /* 0x0000009f0200720c */ /* 0x040fe20003f24070 */
[----:B------:R-:W-:Y:S02]  /*9050*/  IMAD R160, R2, R4, R160 ;  /* 0x0000000402a07224 */ /* 0x000fe400078e02a0 */
[----:B------:R-:W-:-:S04]  /*9060*/  IMAD.HI.U32 R4, R0, R163, RZ ;  /* 0x000000a300047227 */ /* 0x000fc800078e00ff */
[----:B------:R-:W-:Y:S01]  /*9070*/  @!P3 IMAD.IADD R158, R158, 0x1, -R2 ;  /* 0x000000019e9eb824 */ /* 0x000fe200078e0a02 */
[C---:B------:R-:W-:Y:S01]  /*9080*/  ISETP.GT.U32.AND P3, PT, R2.reuse, R160, PT ;  /* 0x000000a00200720c */ /* 0x040fe20003f64070 */
[----:B------:R-:W-:Y:S02]  /*9090*/  VIADD R239, R3, 0x5e ;  /* 0x0000005e03ef7836 */ /* 0x000fe40000000000 */
[----:B------:R-:W-:Y:S01]  /*90a0*/  IMAD.MOV R4, RZ, RZ, -R4 ;  /* 0x000000ffff047224 */ /* 0x000fe200078e0a04 */
[----:B------:R-:W-:Y:S01]  /*90b0*/  ISETP.GT.U32.AND P0, PT, R2, R158, PT ;  /* 0x0000009e0200720c */ /* 0x000fe20003f04070 */
[----:B------:R-:W-:Y:S01]  /*90c0*/  IMAD.HI.U32 R6, R0, R161, RZ ;  /* 0x000000a100067227 */ /* 0x000fe200078e00ff */
[----:B------:R-:W-:-:S03]  /*90d0*/  IABS R162, R239 ;  /* 0x000000ef00a27213 */ /* 0x000fc60000000000 */
[C---:B------:R-:W-:Y:S02]  /*90e0*/  IMAD R163, R2.reuse, R4, R163 ;  /* 0x0000000402a37224 */ /* 0x040fe400078e02a3 */
[----:B------:R-:W-:Y:S02]  /*90f0*/  IMAD.MOV R6, RZ, RZ, -R6 ;  /* 0x000000ffff067224 */ /* 0x000fe400078e0a06 */
[----:B------:R-:W-:Y:S01]  /*9100*/  @!P1 IMAD.IADD R159, R159, 0x1, -R2 ;  /* 0x000000019f9f9824 */ /* 0x000fe200078e0a02 */
[----:B------:R-:W-:Y:S01]  /*9110*/  ISETP.GT.U32.AND P1, PT, R2, R163, PT ;  /* 0x000000a30200720c */ /* 0x000fe20003f24070 */
[----:B------:R-:W-:Y:S02]  /*9120*/  VIADD R242, R3, 0x5b ;  /* 0x0000005b03f27836 */ /* 0x000fe40000000000 */
[----:B------:R-:W-:-:S03]  /*9130*/  IMAD.HI.U32 R5, R0, R162, RZ ;  /* 0x000000a200057227 */ /* 0x000fc600078e00ff */
[----:B------:R-:W-:Y:S01]  /*9140*/  IABS R165, R242 ;  /* 0x000000f200a57213 */ /* 0x000fe20000000000 */
[C---:B------:R-:W-:Y:S02]  /*9150*/  IMAD R161, R2.reuse, R6, R161 ;  /* 0x0000000602a17224 */ /* 0x040fe400078e02a1 */
[----:B------:R-:W-:Y:S02]  /*9160*/  IMAD.MOV R5, RZ, RZ, -R5 ;  /* 0x000000ffff057224 */ /* 0x000fe400078e0a05 */
[----:B------:R-:W-:Y:S01]  /*9170*/  @!P5 IMAD.MOV R155, RZ, RZ, -R155 ;  /* 0x000000ffff9bd224 */ /* 0x000fe200078e0a9b */
[----:B------:R-:W-:Y:S01]  /*9180*/  ISETP.GT.U32.AND P5, PT, R2, R161, PT ;  /* 0x000000a10200720c */ /* 0x000fe20003fa4070 */
[----:B------:R-:W-:Y:S01]  /*9190*/  @!P0 IMAD.IADD R158, R158, 0x1, -R2 ;  /* 0x000000019e9e8824 */ /* 0x000fe200078e0a02 */
[----:B------:R-:W-:Y:S01]  /*91a0*/  ISETP.GE.AND P0, PT, R243, RZ, PT ;  /* 0x000000fff300720c */ /* 0x000fe20003f06270 */
[----:B------:R-:W-:Y:S02]  /*91b0*/  VIADD R240, R3, 0x5c ;  /* 0x0000005c03f07836 */ /* 0x000fe40000000000 */
[----:B------:R-:W-:-:S02]  /*91c0*/  IMAD R162, R2, R5, R162 ;  /* 0x0000000502a27224 */ /* 0x000fc400078e02a2 */
[----:B------:R-:W-:Y:S01]  /*91d0*/  VIADD R243, R3, 0x5a ;  /* 0x0000005a03f37836 */ /* 0x000fe20000000000 */
[----:B------:R-:W-:Y:S01]  /*91e0*/  IABS R164, R240 ;  /* 0x000000f000a47213 */ /* 0x000fe20000000000 */
[----:B------:R-:W-:-:S03]  /*91f0*/  IMAD.HI.U32 R5, R0, R165, RZ ;  /* 0x000000a500057227 */ /* 0x000fc600078e00ff */
[----:B------:R-:W-:Y:S01]  /*9200*/  IABS R166, R243 ;  /* 0x000000f300a67213 */ /* 0x000fe20000000000 */
[--C-:B------:R-:W-:Y:S02]  /*9210*/  @!P3 IMAD.IADD R160, R160, 0x1, -R2.reuse ;  /* 0x00000001a0a0b824 */ /* 0x100fe400078e0a02 */
[----:B------:R-:W-:Y:S02]  /*9220*/  @!P1 IMAD.IADD R163, R163, 0x1, -R2 ;  /* 0x00000001a3a39824 */ /* 0x000fe400078e0a02 */
[----:B------:R-:W-:Y:S01]  /*9230*/  IMAD.MOV R5, RZ, RZ, -R5 ;  /* 0x000000ffff057224 */ /* 0x000fe200078e0a05 */
[C---:B------:R-:W-:Y:S01]  /*9240*/  ISETP.GT.U32.AND P3, PT, R2.reuse, R160, PT ;  /* 0x000000a00200720c */ /* 0x040fe20003f64070 */
[----:B------:R-:W-:Y:S01]  /*9250*/  @!P2 IMAD.MOV R159, RZ, RZ, -R159 ;  /* 0x000000ffff9fa224 */ /* 0x000fe200078e0a9f */
[C---:B------:R-:W-:Y:S01]  /*9260*/  ISETP.GT.U32.AND P2, PT, R2.reuse, R163, PT ;  /* 0x000000a30200720c */ /* 0x040fe20003f44070 */
[----:B------:R-:W-:Y:S02]  /*9270*/  IMAD R165, R2, R5, R165 ;  /* 0x0000000502a57224 */ /* 0x000fe400078e02a5 */
[----:B------:R-:W-:-:S04]  /*9280*/  IMAD.HI.U32 R4, R0, R164, RZ ;  /* 0x000000a400047227 */ /* 0x000fc800078e00ff */
[----:B------:R-:W-:-:S04]  /*9290*/  IMAD.HI.U32 R5, R0, R166, RZ ;  /* 0x000000a600057227 */ /* 0x000fc800078e00ff */
[----:B------:R-:W-:Y:S01]  /*92a0*/  @!P5 IMAD.IADD R161, R161, 0x1, -R2 ;  /* 0x00000001a1a1d824 */ /* 0x000fe200078e0a02 */
[----:B------:R-:W-:Y:S01]  /*92b0*/  ISETP.GE.AND P5, PT, R238, RZ, PT ;  /* 0x000000ffee00720c */ /* 0x000fe20003fa6270 */
[----:B------:R-:W-:Y:S02]  /*92c0*/  IMAD.MOV R4, RZ, RZ, -R4 ;  /* 0x000000ffff047224 */ /* 0x000fe400078e0a04 */
[----:B------:R-:W-:Y:S01]  /*92d0*/  VIADD R238, R3, 0x59 ;  /* 0x0000005903ee7836 */ /* 0x000fe20000000000 */
[C---:B------:R-:W-:Y:S01]  /*92e0*/  ISETP.GT.U32.AND P1, PT, R2.reuse, R161, PT ;  /* 0x000000a10200720c */ /* 0x040fe20003f24070 */
[----:B------:R-:W-:Y:S02]  /*92f0*/  IMAD.MOV R5, RZ, RZ, -R5 ;  /* 0x000000ffff057224 */ /* 0x000fe400078e0a05 */
[C---:B------:R-:W-:Y:S01]  /*9300*/  IMAD R164, R2.reuse, R4, R164 ;  /* 0x0000000402a47224 */ /* 0x040fe200078e02a4 */
[----:B------:R-:W-:Y:S01]  /*9310*/  IABS R4, R238 ;  /* 0x000000ee00047213 */ /* 0x000fe20000000000 */
[----:B------:R-:W-:-:S02]  /*9320*/  IMAD R166, R2, R5, R166 ;  /* 0x0000000502a67224 */ /* 0x000fc400078e02a6 */
[--C-:B------:R-:W-:Y:S01]  /*9330*/  @!P3 IMAD.IADD R160, R160, 0x1, -R2.reuse ;  /* 0x00000001a0a0b824 */ /* 0x100fe200078e0a02 */
[C---:B------:R-:W-:Y:S01]  /*9340*/  ISETP.GT.U32.AND P3, PT, R2.reuse, R164, PT ;  /* 0x000000a40200720c */ /* 0x040fe20003f64070 */
[----:B------:R-:W-:Y:S01]  /*9350*/  @!P2 IMAD.IADD R163, R163, 0x1, -R2 ;  /* 0x00000001a3a3a824 */ /* 0x000fe200078e0a02 */
[----:B------:R-:W-:Y:S01]  /*9360*/  ISETP.GT.U32.AND P2, PT, R2, R166, PT ;  /* 0x000000a60200720c */ /* 0x000fe20003f44070 */
[----:B------:R-:W-:-:S04]  /*9370*/  IMAD.HI.U32 R5, R0, R4, RZ ;  /* 0x0000000400057227 */ /* 0x000fc800078e00ff */
[----:B------:R-:W-:Y:S01]  /*9380*/  @!P0 IMAD.MOV R160, RZ, RZ, -R160 ;  /* 0x000000ffffa08224 */ /* 0x000fe200078e0aa0 */
[C---:B------:R-:W-:Y:S01]  /*9390*/  ISETP.GT.U32.AND P0, PT, R2.reuse, R165, PT ;  /* 0x000000a50200720c */ /* 0x040fe20003f04070 */
[----:B------:R-:W-:Y:S02]  /*93a0*/  IMAD.MOV R5, RZ, RZ, -R5 ;  /* 0x000000ffff057224 */ /* 0x000fe400078e0a05 */
[----:B------:R-:W-:Y:S01]  /*93b0*/  @!P4 IMAD.MOV R157, RZ, RZ, -R157 ;  /* 0x000000ffff9dc224 */ /* 0x000fe200078e0a9d */
[C---:B------:R-:W-:Y:S01]  /*93c0*/  ISETP.GT.U32.AND P4, PT, R2.reuse, R162, PT ;  /* 0x000000a20200720c */ /* 0x040fe20003f84070 */
[----:B------:R-:W-:Y:S02]  /*93d0*/  IMAD R167, R2, R5, R4 ;  /* 0x0000000502a77224 */ /* 0x000fe400078e0204 */
[--C-:B------:R-:W-:Y:S01]  /*93e0*/  @!P1 IMAD.IADD R161, R161, 0x1, -R2.reuse ;  /* 0x00000001a1a19824 */ /* 0x100fe200078e0a02 */
[----:B------:R-:W-:Y:S01]  /*93f0*/  ISETP.GE.AND P1, PT, R241, RZ, PT ;  /* 0x000000fff100720c */ /* 0x000fe20003f26270 */
[----:B------:R-:W-:Y:S01]  /*9400*/  @!P2 IMAD.IADD R166, R166, 0x1, -R2 ;  /* 0x00000001a6a6a824 */ /* 0x000fe200078e0a02 */
[----:B------:R-:W-:Y:S01]  /*9410*/  ISETP.GT.U32.AND P2, PT, R2, R167, PT ;  /* 0x000000a70200720c */ /* 0x000fe20003f44070 */
[----:B------:R-:W-:-:S02]  /*9420*/  VIADD R241, R3, 0x58 ;  /* 0x0000005803f17836 */ /* 0x000fc40000000000 */
[--C-:B------:R-:W-:Y:S01]  /*9430*/  @!P0 IMAD.IADD R165, R165, 0x1, -R2.reuse ;  /* 0x00000001a5a58824 */ /* 0x100fe200078e0a02 */
[----:B------:R-:W-:Y:S01]  /*9440*/  ISETP.GE.AND P0, PT, R243, RZ, PT ;  /* 0x000000fff300720c */ /* 0x000fe20003f06270 */
[----:B------:R-:W-:Y:S01]  /*9450*/  VIADD R243, R3, 0x57 ;  /* 0x0000005703f37836 */ /* 0x000fe20000000000 */
[----:B------:R-:W-:Y:S01]  /*9460*/  IABS R168, R241 ;  /* 0x000000f100a87213 */ /* 0x000fe20000000000 */
[--C-:B------:R-:W-:Y:S01]  /*9470*/  @!P4 IMAD.IADD R162, R162, 0x1, -R2.reuse ;  /* 0x00000001a2a2c824 */ /* 0x100fe200078e0a02 */
[----:B------:R-:W-:Y:S01]  /*9480*/  ISETP.GE.AND P4, PT, R239, RZ, PT ;  /* 0x000000ffef00720c */ /* 0x000fe20003f86270 */
[----:B------:R-:W-:Y:S01]  /*9490*/  @!P3 IMAD.IADD R164, R164, 0x1, -R2 ;  /* 0x00000001a4a4b824 */ /* 0x000fe200078e0a02 */
[----:B------:R-:W-:Y:S01]  /*94a0*/  IABS R152, R243 ;  /* 0x000000f300987213 */ /* 0x000fe20000000000 */
[----:B------:R-:W-:Y:S01]  /*94b0*/  IMAD.HI.U32 R6, R0, R168, RZ ;  /* 0x000000a800067227 */ /* 0x000fe200078e00ff */
[----:B------:R-:W-:-:S03]  /*94c0*/  ISETP.GT.U32.AND P3, PT, R2, R162, PT ;  /* 0x000000a20200720c */ /* 0x000fc60003f64070 */
[----:B------:R-:W-:Y:S01]  /*94d0*/  @!P2 IMAD.IADD R167, R167, 0x1, -R2 ;  /* 0x00000001a7a7a824 */ /* 0x000fe200078e0a02 */
[----:B------:R-:W-:Y:S01]  /*94e0*/  ISETP.GT.U32.AND P2, PT, R2, R165, PT ;  /* 0x000000a50200720c */ /* 0x000fe20003f44070 */
[----:B------:R-:W-:Y:S02]  /*94f0*/  IMAD.MOV R6, RZ, RZ, -R6 ;  /* 0x000000ffff067224 */ /* 0x000fe400078e0a06 */
[----:B------:R-:W-:-:S04]  /*9500*/  IMAD.HI.U32 R8, R0, R152, RZ ;  /* 0x0000009800087227 */ /* 0x000fc800078e00ff */
[----:B------:R-:W-:Y:S02]  /*9510*/  VIADD R239, R3, 0x56 ;  /* 0x0000005603ef7836 */ /* 0x000fe40000000000 */
[----:B------:R-:W-:Y:S01]  /*9520*/  @!P6 IMAD.MOV R158, RZ, RZ, -R158 ;  /* 0x000000ffff9ee224 */ /* 0x000fe200078e0a9e */
[C---:B------:R-:W-:Y:S01]  /*9530*/  ISETP.GT.U32.AND P6, PT, R2.reuse, R164, PT ;  /* 0x000000a40200720c */ /* 0x040fe20003fc4070 */
[C---:B------:R-:W-:Y:S01]  /*9540*/  IMAD R168, R2.reuse, R6, R168 ;  /* 0x0000000602a87224 */ /* 0x040fe200078e02a8 */
[----:B------:R-:W-:Y:S01]  /*9550*/  IABS R5, R239 ;  /* 0x000000ef00057213 */ /* 0x000fe20000000000 */
[----:B------:R-:W-:Y:S02]  /*9560*/  IMAD.MOV R8, RZ, RZ, -R8 ;  /* 0x000000ffff087224 */ /* 0x000fe400078e0a08 */
[----:B------:R-:W-:Y:S01]  /*9570*/  @!P1 IMAD.MOV R163, RZ, RZ, -R163 ;  /* 0x000000ffffa39224 */ /* 0x000fe200078e0aa3 */
[C---:B------:R-:W-:Y:S01]  /*9580*/  ISETP.GT.U32.AND P1, PT, R2.reuse, R168, PT ;  /* 0x000000a80200720c */ /* 0x040fe20003f24070 */
[----:B------:R-:W-:-:S02]  /*9590*/  IMAD R8, R2, R8, R152 ;  /* 0x0000000802087224 */ /* 0x000fc400078e0298 */
[----:B------:R-:W-:Y:S01]  /*95a0*/  @!P5 IMAD.MOV R161, RZ, RZ, -R161 ;  /* 0x000000ffffa1d224 */ /* 0x000fe200078e0aa1 */
[----:B------:R-:W-:Y:S01]  /*95b0*/  ISETP.GT.U32.AND P5, PT, R2, R166, PT ;  /* 0x000000a60200720c */ /* 0x000fe20003fa4070 */
[----:B------:R-:W-:Y:S01]  /*95c0*/  @!P3 IMAD.IADD R162, R162, 0x1, -R2 ;  /* 0x00000001a2a2b824 */ /* 0x000fe200078e0a02 */
[----:B------:R-:W-:Y:S01]  /*95d0*/  ISETP.GE.AND P3, PT, R240, RZ, PT ;  /* 0x000000fff000720c */ /* 0x000fe20003f66270 */
[----:B------:R-:W-:-:S04]  /*95e0*/  IMAD.HI.U32 R153, R0, R5, RZ ;  /* 0x0000000500997227 */ /* 0x000fc800078e00ff */
[--C-:B------:R-:W-:Y:S01]  /*95f0*/  @!P2 IMAD.IADD R165, R165, 0x1, -R2.reuse ;  /* 0x00000001a5a5a824 */ /* 0x100fe200078e0a02 */
[----:B------:R-:W-:Y:S01]  /*9600*/  ISETP.GT.U32.AND P2, PT, R2, R8, PT ;  /* 0x000000080200720c */ /* 0x000fe20003f44070 */
[C---:B------:R-:W-:Y:S02]  /*9610*/  VIADD R240, R3.reuse, 0x55 ;  /* 0x0000005503f07836 */ /* 0x040fe40000000000 */
[----:B------:R-:W-:Y:S02]  /*9620*/  IMAD.MOV R153, RZ, RZ, -R153 ;  /* 0x000000ffff997224 */ /* 0x000fe400078e0a99 */
[----:B------:R-:W-:Y:S01]  /*9630*/  @!P6 IMAD.IADD R164, R164, 0x1, -R2 ;  /* 0x00000001a4a4e824 */ /* 0x000fe200078e0a02 */
[----:B------:R-:W-:Y:S01]  /*9640*/  ISETP.GE.AND P6, PT, R242, RZ, PT ;  /* 0x000000fff200720c */ /* 0x000fe20003fc6270 */
[----:B------:R-:W-:Y:S01]  /*9650*/  IMAD R5, R2, R153, R5 ;  /* 0x0000009902057224 */ /* 0x000fe200078e0205 */
[----:B------:R-:W-:Y:S01]  /*9660*/  IABS R7, R240 ;  /* 0x000000f000077213 */ /* 0x000fe20000000000 */
[----:B------:R-:W-:Y:S01]  /*9670*/  @!P4 IMAD.MOV R162, RZ, RZ, -R162 ;  /* 0x000000ffffa2c224 */ /* 0x000fe200078e0aa2 */
[----:B------:R-:W-:Y:S01]  /*9680*/  IADD3 R242, R3, 0x54, RZ ;  /* 0x0000005403f27810 */ /* 0x000fe20007ffe0ff */
[----:B------:R-:W-:Y:S01]  /*9690*/  @!P1 IMAD.IADD R168, R168, 0x1, -R2 ;  /* 0x00000001a8a89824 */ /* 0x000fe200078e0a02 */
[----:B------:R-:W-:Y:S01]  /*96a0*/  ISETP.GT.U32.AND P4, PT, R2, R167, PT ;  /* 0x000000a70200720c */ /* 0x000fe20003f84070 */
[----:B------:R-:W-:Y:S01]  /*96b0*/  IMAD.HI.U32 R6, R0, R7, RZ ;  /* 0x0000000700067227 */ /* 0x000fe200078e00ff */
[----:B------:R-:W-:-:S02]  /*96c0*/  IABS R4, R242 ;  /* 0x000000f200047213 */ /* 0x000fc40000000000 */
[----:B------:R-:W-:Y:S01]  /*96d0*/  ISETP.GE.AND P1, PT, R243, RZ, PT ;  /* 0x000000fff300720c */ /* 0x000fe20003f26270 */
[--C-:B------:R-:W-:Y:S01]  /*96e0*/  @!P5 IMAD.IADD R166, R166, 0x1, -R2.reuse ;  /* 0x00000001a6a6d824 */ /* 0x100fe200078e0a02 */
[----:B------:R-:W-:Y:S01]  /*96f0*/  ISETP.GT.U32.AND P5, PT, R2, R5, PT ;  /* 0x000000050200720c */ /* 0x000fe20003fa4070 */
[----:B------:R-:W-:Y:S01]  /*9700*/  @!P2 IMAD.IADD R8, R8, 0x1, -R2 ;  /* 0x000000010808a824 */ /* 0x000fe200078e0a02 */
[----:B------:R-:W-:Y:S01]  /*9710*/  ISETP.GT.U32.AND P2, PT, R2, R168, PT ;  /* 0x000000a80200720c */ /* 0x000fe20003f44070 */
[----:B------:R-:W-:-:S04]  /*9720*/  IMAD.HI.U32 R152, R0, R4, RZ ;  /* 0x0000000400987227 */ /* 0x000fc800078e00ff */
[----:B------:R-:W-:Y:S02]  /*9730*/  IMAD.MOV R6, RZ, RZ, -R6 ;  /* 0x000000ffff067224 */ /* 0x000fe400078e0a06 */
[----:B------:R-:W-:Y:S02]  /*9740*/  IMAD.MOV R152, RZ, RZ, -R152 ;  /* 0x000000ffff987224 */ /* 0x000fe400078e0a98 */
[C---:B------:R-:W-:Y:S02]  /*9750*/  IMAD R7, R2.reuse, R6, R7 ;  /* 0x0000000602077224 */ /* 0x040fe400078e0207 */
[----:B------:R-:W-:Y:S01]  /*9760*/  @!P4 IMAD.IADD R167, R167, 0x1, -R2 ;  /* 0x00000001a7a7c824 */ /* 0x000fe200078e0a02 */
[----:B------:R-:W-:Y:S01]  /*9770*/  ISETP.GE.AND P4, PT, R241, RZ, PT ;  /* 0x000000fff100720c */ /* 0x000fe20003f86270 */
[C---:B------:R-:W-:Y:S02]  /*9780*/  IMAD R4, R2.reuse, R152, R4 ;  /* 0x0000009802047224 */ /* 0x040fe400078e0204 */
[----:B------:R-:W-:Y:S01]  /*9790*/  @!P0 IMAD.MOV R166, RZ, RZ, -R166 ;  /* 0x000000ffffa68224 */ /* 0x000fe200078e0aa6 */
[----:B------:R-:W-:Y:S01]  /*97a0*/  ISETP.GT.U32.AND P0, PT, R2, R7, PT ;  /* 0x000000070200720c */ /* 0x000fe20003f04070 */
[----:B------:R-:W-:-:S02]  /*97b0*/  VIADD R241, R3, 0x52 ;  /* 0x0000005203f17836 */ /* 0x000fc40000000000 */
[----:B------:R-:W-:Y:S02]  /*97c0*/  VIADD R243, R3, 0x53 ;  /* 0x0000005303f37836 */ /* 0x000fe40000000000 */
[--C-:B------:R-:W-:Y:S01]  /*97d0*/  @!P5 IMAD.IADD R5, R5, 0x1, -R2.reuse ;  /* 0x000000010505d824 */ /* 0x100fe200078e0a02 */
[----:B------:R-:W-:Y:S01]  /*97e0*/  ISETP.GT.U32.AND P5, PT, R2, R8, PT ;  /* 0x000000080200720c */ /* 0x000fe20003fa4070 */
[----:B------:R-:W-:Y:S01]  /*97f0*/  @!P2 IMAD.IADD R168, R168, 0x1, -R2 ;  /* 0x00000001a8a8a824 */ /* 0x000fe200078e0a02 */
[C---:B------:R-:W-:Y:S01]  /*9800*/  ISETP.GT.U32.AND P2, PT, R2.reuse, R4, PT ;  /* 0x000000040200720c */ /* 0x040fe20003f44070 */
[----:B------:R-:W-:Y:S01]  /*9810*/  @!P6 IMAD.MOV R165, RZ, RZ, -R165 ;  /* 0x000000ffffa5e224 */ /* 0x000fe200078e0aa5 */
[----:B------:R-:W-:Y:S01]  /*9820*/  IABS R152, R241 ;  /* 0x000000f100987213 */ /* 0x000fe20000000000 */
[----:B------:R-:W-:Y:S01]  /*9830*/  @!P4 IMAD.MOV R168, RZ, RZ, -R168 ;  /* 0x000000ffffa8c224 */ /* 0x000fe200078e0aa8 */
[----:B------:R-:W-:Y:S01]  /*9840*/  IABS R6, R243 ;  /* 0x000000f300067213 */ /* 0x000fe20000000000 */
[----:B------:R-:W-:Y:S01]  /*9850*/  @!P0 IMAD.IADD R7, R7, 0x1, -R2 ;  /* 0x0000000107078824 */ /* 0x000fe200078e0a02 */
[----:B------:R-:W-:Y:S01]  /*9860*/  ISETP.GT.U32.AND P6, PT, R2, R5, PT ;  /* 0x000000050200720c */ /* 0x000fe20003fc4070 */
[----:B------:R-:W-:Y:S01]  /*9870*/  IMAD.HI.U32 R169, R0, R152, RZ ;  /* 0x0000009800a97227 */ /* 0x000fe200078e00ff */
[----:B------:R-:W-:-:S03]  /*9880*/  ISETP.GE.AND P0, PT, R243, RZ, PT ;  /* 0x000000fff300720c */ /* 0x000fc60003f06270 */
[----:B------:R-:W-:-:S04]  /*9890*/  IMAD.HI.U32 R153, R0, R6, RZ ;  /* 0x0000000600997227 */ /* 0x000fc800078e00ff */
[----:B------:R-:W-:Y:S02]  /*98a0*/  IMAD.MOV R169, RZ, RZ, -R169 ;  /* 0x000000ffffa97224 */ /* 0x000fe400078e0aa9 */
[--C-:B------:R-:W-:Y:S01]  /*98b0*/  @!P5 IMAD.IADD R8, R8, 0x1, -R2.reuse ;  /* 0x000000010808d824 */ /* 0x100fe200078e0a02 */
[----:B------:R-:W-:Y:S01]  /*98c0*/  ISETP.GE.AND P5, PT, R240, RZ, PT ;  /* 0x000000fff000720c */ /* 0x000fe20003fa6270 */
[----:B------:R-:W-:Y:S02]  /*98d0*/  IMAD.MOV R153, RZ, RZ, -R153 ;  /* 0x000000ffff997224 */ /* 0x000fe400078e0a99 */
[----:B------:R-:W-:Y:S01]  /*98e0*/  @!P2 IMAD.IADD R4, R4, 0x1, -R2 ;  /* 0x000000010404a824 */ /* 0x000fe200078e0a02 */
[C---:B------:R-:W-:Y:S01]  /*98f0*/  ISETP.GT.U32.AND P2, PT, R2.reuse, R7, PT ;  /* 0x000000070200720c */ /* 0x040fe20003f44070 */
[C---:B------:R-:W-:Y:S02]  /*9900*/  IMAD R174, R2.reuse, R169, R152 ;  /* 0x000000a902ae7224 */ /* 0x040fe400078e0298 */
[C---:B------:R-:W-:Y:S01]  /*9910*/  IMAD R173, R2.reuse, R153, R6 ;  /* 0x0000009902ad7224 */ /* 0x040fe200078e0206 */
[----:B------:R-:W-:Y:S01]  /*9920*/  ISETP.GT.U32.AND P4, PT, R2, R4, PT ;  /* 0x000000040200720c */ /* 0x000fe20003f84070 */
[----:B------:R-:W-:-:S02]  /*9930*/  IMAD.MOV.U32 R169, RZ, RZ, R8 ;  /* 0x000000ffffa97224 */ /* 0x000fc400078e0008 */
[--C-:B------:R-:W-:Y:S01]  /*9940*/  @!P6 IMAD.IADD R5, R5, 0x1, -R2.reuse ;  /* 0x000000010505e824 */ /* 0x100fe200078e0a02 */
[----:B------:R-:W-:Y:S01]  /*9950*/  ISETP.GE.AND P6, PT, R242, RZ, PT ;  /* 0x000000fff200720c */ /* 0x000fe20003fc6270 */
[----:B------:R-:W-:Y:S01]  /*9960*/  @!P1 IMAD.MOV R169, RZ, RZ, -R169 ;  /* 0x000000ffffa99224 */ /* 0x000fe200078e0aa9 */
[C---:B------:R-:W-:Y:S01]  /*9970*/  ISETP.GT.U32.AND P1, PT, R2.reuse, R173, PT ;  /* 0x000000ad0200720c */ /* 0x040fe20003f24070 */
[----:B------:R-:W-:Y:S02]  /*9980*/  VIADD R242, R3, 0x51 ;  /* 0x0000005103f27836 */ /* 0x000fe40000000000 */
[----:B------:R-:W-:Y:S01]  /*9990*/  @!P2 IMAD.IADD R7, R7, 0x1, -R2 ;  /* 0x000000010707a824 */ /* 0x000fe200078e0a02 */
[----:B------:R-:W-:Y:S01]  /*99a0*/  ISETP.GT.U32.AND P2, PT, R2, R174, PT ;  /* 0x000000ae0200720c */ /* 0x000fe20003f44070 */
[----:B------:R-:W-:Y:S01]  /*99b0*/  VIADD R243, R3, 0x50 ;  /* 0x0000005003f37836 */ /* 0x000fe20000000000 */
[----:B------:R-:W-:Y:S01]  /*99c0*/  IABS R175, R242 ;  /* 0x000000f200af7213 */ /* 0x000fe20000000000 */
[----:B------:R-:W-:-:S02]  /*99d0*/  IMAD.MOV.U32 R171, RZ, RZ, R7 ;  /* 0x000000ffffab7224 */ /* 0x000fc400078e0007 */
[----:B------:R-:W-:Y:S01]  /*99e0*/  IMAD.MOV.U32 R170, RZ, RZ, R5 ;  /* 0x000000ffffaa7224 */ /* 0x000fe200078e0005 */
[----:B------:R-:W-:Y:S01]  /*99f0*/  IABS R176, R243 ;  /* 0x000000f300b07213 */ /* 0x000fe20000000000 */
[----:B------:R-:W-:Y:S02]  /*9a00*/  @!P5 IMAD.MOV R171, RZ, RZ, -R171 ;  /* 0x000000ffffabd224 */ /* 0x000fe400078e0aab */
[----:B------:R-:W-:Y:S01]  /*9a10*/  @!P1 IMAD.IADD R173, R173, 0x1, -R2 ;  /* 0x00000001adad9824 */ /* 0x000fe200078e0a02 */
[----:B------:R-:W-:Y:S01]  /*9a20*/  ISETP.GE.AND P1, PT, R243, RZ, PT ;  /* 0x000000fff300720c */ /* 0x000fe20003f26270 */
[----:B------:R-:W-:-:S03]  /*9a30*/  IMAD.HI.U32 R5, R0, R175, RZ ;  /* 0x000000af00057227 */ /* 0x000fc600078e00ff */
[----:B------:R-:W-:Y:S01]  /*9a40*/  ISETP.GT.U32.AND P5, PT, R2, R173, PT ;  /* 0x000000ad0200720c */ /* 0x000fe20003fa4070 */
[----:B------:R-:W-:Y:S02]  /*9a50*/  @!P2 IMAD.IADD R174, R174, 0x1, -R2 ;  /* 0x00000001aeaea824 */ /* 0x000fe400078e0a02 */
[----:B------:R-:W-:Y:S02]  /*9a60*/  IMAD.MOV R5, RZ, RZ, -R5 ;  /* 0x000000ffff057224 */ /* 0x000fe400078e0a05 */
[----:B------:R-:W-:Y:S01]  /*9a70*/  IMAD.HI.U32 R6, R0, R176, RZ ;  /* 0x000000b000067227 */ /* 0x000fe200078e00ff */
[----:B------:R-:W-:-:S03]  /*9a80*/  ISETP.GT.U32.AND P2, PT, R2, R174, PT ;  /* 0x000000ae0200720c */ /* 0x000fc60003f44070 */
[C---:B------:R-:W-:Y:S02]  /*9a90*/  IMAD R175, R2.reuse, R5, R175 ;  /* 0x0000000502af7224 */ /* 0x040fe400078e02af */
[----:B------:R-:W-:Y:S02]  /*9aa0*/  IMAD.MOV R6, RZ, RZ, -R6 ;  /* 0x000000ffff067224 */ /* 0x000fe400078e0a06 */
[----:B------:R-:W-:Y:S01]  /*9ab0*/  @!P5 IMAD.IADD R173, R173, 0x1, -R2 ;  /* 0x00000001adadd824 */ /* 0x000fe200078e0a02 */
[----:B------:R-:W-:Y:S01]  /*9ac0*/  ISETP.GT.U32.AND P5, PT, R2, R175, PT ;  /* 0x000000af0200720c */ /* 0x000fe20003fa4070 */
[----:B------:R-:W-:-:S04]  /*9ad0*/  IMAD.HI.U32 R5, R0, R177, RZ ;  /* 0x000000b100057227 */ /* 0x000fc800078e00ff */
[----:B------:R-:W-:Y:S02]  /*9ae0*/  IMAD R176, R2, R6, R176 ;  /* 0x0000000602b07224 */ /* 0x000fe400078e02b0 */
[----:B------:R-:W-:Y:S02]  /*9af0*/  IMAD.MOV R5, RZ, RZ, -R5 ;  /* 0x000000ffff057224 */ /* 0x000fe400078e0a05 */
[----:B------:R-:W-:Y:S01]  /*9b00*/  @!P2 IMAD.IADD R174, R174, 0x1, -R2 ;  /* 0x00000001aeaea824 */ /* 0x000fe200078e0a02 */
[----:B------:R-:W-:Y:S01]  /*9b10*/  ISETP.GT.U32.AND P2, PT, R2, R176, PT ;  /* 0x000000b00200720c */ /* 0x000fe20003f44070 */
[----:B------:R-:W-:Y:S01]  /*9b20*/  @!P3 IMAD.MOV R164, RZ, RZ, -R164 ;  /* 0x000000ffffa4b224 */ /* 0x000fe200078e0aa4 */
[----:B------:R-:W-:Y:S01]  /*9b30*/  ISETP.GE.AND P3, PT, R238, RZ, PT ;  /* 0x000000ffee00720c */ /* 0x000fe20003f66270 */
[----:B------:R-:W-:Y:S02]  /*9b40*/  VIADD R243, R3, 0x4d ;  /* 0x0000004d03f37836 */ /* 0x000fe40000000000 */
[----:B------:R-:W-:-:S03]  /*9b50*/  IMAD.HI.U32 R8, R0, R178, RZ ;  /* 0x000000b200087227 */ /* 0x000fc600078e00ff */
[----:B------:R-:W-:Y:S01]  /*9b60*/  IABS R179, R243 ;  /* 0x000000f300b37213 */ /* 0x000fe20000000000 */
[----:B------:R-:W-:Y:S02]  /*9b70*/  IMAD R177, R2, R5, R177 ;  /* 0x0000000502b17224 */ /* 0x000fe400078e02b1 */
[----:B------:R-:W-:Y:S01]  /*9b80*/  @!P4 IMAD.IADD R4, R4, 0x1, -R2 ;  /* 0x000000010404c824 */ /* 0x000fe200078e0a02 */
[----:B------:R-:W-:Y:S01]  /*9b90*/  ISETP.GE.AND P4, PT, R242, RZ, PT ;  /* 0x000000fff200720c */ /* 0x000fe20003f86270 */
[----:B------:R-:W-:Y:S02]  /*9ba0*/  IMAD.MOV R8, RZ, RZ, -R8 ;  /* 0x000000ffff087224 */ /* 0x000fe400078e0a08 */
[----:B------:R-:W-:Y:S01]  /*9bb0*/  @!P5 IMAD.IADD R175, R175, 0x1, -R2 ;  /* 0x00000001afafd824 */ /* 0x000fe200078e0a02 */
[C---:B------:R-:W-:Y:S01]  /*9bc0*/  ISETP.GT.U32.AND P5, PT, R2.reuse, R177, PT ;  /* 0x000000b10200720c */ /* 0x040fe20003fa4070 */
[----:B------:R-:W-:Y:S02]  /*9bd0*/  IMAD.MOV.U32 R172, RZ, RZ, R4 ;  /* 0x000000ffffac7224 */ /* 0x000fe400078e0004 */
[----:B------:R-:W-:-:S02]  /*9be0*/  IMAD R178, R2, R8, R178 ;  /* 0x0000000802b27224 */ /* 0x000fc400078e02b2 */
[----:B------:R-:W-:Y:S02]  /*9bf0*/  VIADD R237, R3, 0x4c ;  /* 0x0000004c03ed7836 */ /* 0x000fe40000000000 */
[----:B------:R-:W-:-:S03]  /*9c00*/  IMAD.HI.U32 R7, R0, R179, RZ ;  /* 0x000000b300077227 */ /* 0x000fc600078e00ff */
[----:B------:R-:W-:Y:S01]  /*9c10*/  IABS R180, R237 ;  /* 0x000000ed00b47213 */ /* 0x000fe20000000000 */
[----:B------:R-:W-:Y:S01]  /*9c20*/  @!P6 IMAD.MOV R172, RZ, RZ, -R172 ;  /* 0x000000fffface224 */ /* 0x000fe200078e0aac */
[----:B------:R-:W-:Y:S01]  /*9c30*/  ISETP.GT.U32.AND P6, PT, R2, R175, PT ;  /* 0x000000af0200720c */ /* 0x000fe20003fc4070 */
[--C-:B------:R-:W-:Y:S01]  /*9c40*/  @!P2 IMAD.IADD R176, R176, 0x1, -R2.reuse ;  /* 0x00000001b0b0a824 */ /* 0x100fe200078e0a02 */
[C---:B------:R-:W-:Y:S01]  /*9c50*/  ISETP.GT.U32.AND P2, PT, R2.reuse, R178, PT ;  /* 0x000000b20200720c */ /* 0x040fe20003f44070 */
[----:B------:R-:W-:Y:S01]  /*9c60*/  @!P3 IMAD.MOV R167, RZ, RZ, -R167 ;  /* 0x000000ffffa7b224 */ /* 0x000fe200078e0aa7 */
[----:B------:R-:W-:Y:S01]  /*9c70*/  ISETP.GE.AND P3, PT, R239, RZ, PT ;  /* 0x000000ffef00720c */ /* 0x000fe20003f66270 */
[----:B------:R-:W-:Y:S01]  /*9c80*/  VIADD R239, R3, 0x4a ;  /* 0x0000004a03ef7836 */ /* 0x000fe20000000000 */
[----:B------:R-:W-:Y:S01]  /*9c90*/  IADD3 R7, -R7, RZ, RZ ;  /* 0x000000ff07077210 */ /* 0x000fe20007ffe1ff */
[----:B------:R-:W-:Y:S01]  /*9ca0*/  @!P5 IMAD.IADD R177, R177, 0x1, -R2 ;  /* 0x00000001b1b1d824 */ /* 0x000fe200078e0a02 */
[----:B------:R-:W-:Y:S01]  /*9cb0*/  ISETP.GT.U32.AND P5, PT, R2, R176, PT ;  /* 0x000000b00200720c */ /* 0x000fe20003fa4070 */
[----:B------:R-:W-:Y:S01]  /*9cc0*/  IMAD.HI.U32 R6, R0, R180, RZ ;  /* 0x000000b400067227 */ /* 0x000fe200078e00ff */
[----:B------:R-:W-:-:S03]  /*9cd0*/  IABS R182, R239 ;  /* 0x000000ef00b67213 */ /* 0x000fc60000000000 */
[C---:B------:R-:W-:Y:S02]  /*9ce0*/  IMAD R179, R2.reuse, R7, R179 ;  /* 0x0000000702b37224 */ /* 0x040fe400078e02b3 */
[----:B------:R-:W-:Y:S02]  /*9cf0*/  VIADD R238, R3, 0x4b ;  /* 0x0000004b03ee7836 */ /* 0x000fe40000000000 */
[----:B------:R-:W-:Y:S02]  /*9d00*/  IMAD.MOV R6, RZ, RZ, -R6 ;  /* 0x000000ffff067224 */ /* 0x000fe400078e0a06 */
[--C-:B------:R-:W-:Y:S01]  /*9d10*/  @!P6 IMAD.IADD R175, R175, 0x1, -R2.reuse ;  /* 0x00000001afafe824 */ /* 0x100fe200078e0a02 */
[----:B------:R-:W-:Y:S01]  /*9d20*/  ISETP.GT.U32.AND P6, PT, R2, R179, PT ;  /* 0x000000b30200720c */ /* 0x000fe20003fc4070 */
[----:B------:R-:W-:Y:S01]  /*9d30*/  @!P2 IMAD.IADD R178, R178, 0x1, -R2 ;  /* 0x00000001b2b2a824 */ /* 0x000fe200078e0a02 */
[----:B------:R-:W-:Y:S01]  /*9d40*/  IABS R181, R238 ;  /* 0x000000ee00b57213 */ /* 0x000fe20000000000 */
[----:B------:R-:W-:Y:S01]  /*9d50*/  IMAD.HI.U32 R4, R0, R182, RZ ;  /* 0x000000b600047227 */ /* 0x000fe200078e00ff */
[----:B------:R-:W-:-:S03]  /*9d60*/  ISETP.GT.U32.AND P2, PT, R2, R177, PT ;  /* 0x000000b10200720c */ /* 0x000fc60003f44070 */
[C---:B------:R-:W-:Y:S02]  /*9d70*/  IMAD R180, R2.reuse, R6, R180 ;  /* 0x0000000602b47224 */ /* 0x040fe400078e02b4 */
[----:B------:R-:W-:Y:S01]  /*9d80*/  @!P0 IMAD.MOV R173, RZ, RZ, -R173 ;  /* 0x000000ffffad8224 */ /* 0x000fe200078e0aad */
[----:B------:R-:W-:Y:S01]  /*9d90*/  ISETP.GT.U32.AND P0, PT, R2, R178, PT ;  /* 0x000000b20200720c */ /* 0x000fe20003f04070 */
[----:B------:R-:W-:Y:S02]  /*9da0*/  IMAD.MOV R4, RZ, RZ, -R4 ;  /* 0x000000ffff047224 */ /* 0x000fe400078e0a04 */
[----:B------:R-:W-:Y:S01]  /*9db0*/  @!P5 IMAD.IADD R176, R176, 0x1, -R2 ;  /* 0x00000001b0b0d824 */ /* 0x000fe200078e0a02 */
[----:B------:R-:W-:Y:S01]  /*9dc0*/  ISETP.GT.U32.AND P5, PT, R2, R180, PT ;  /* 0x000000b40200720c */ /* 0x000fe20003fa4070 */
[----:B------:R-:W-:-:S04]  /*9dd0*/  IMAD.HI.U32 R5, R0, R181, RZ ;  /* 0x000000b500057227 */ /* 0x000fc800078e00ff */
[C---:B------:R-:W-:Y:S02]  /*9de0*/  IMAD R182, R2.reuse, R4, R182 ;  /* 0x0000000402b67224 */ /* 0x040fe400078e02b6 */
[----:B------:R-:W-:Y:S02]  /*9df0*/  VIADD R240, R3, 0x49 ;  /* 0x0000004903f07836 */ /* 0x000fe40000000000 */
[----:B------:R-:W-:Y:S01]  /*9e00*/  @!P3 IMAD.MOV R170, RZ, RZ, -R170 ;  /* 0x000000ffffaab224 */ /* 0x000fe200078e0aaa */
[----:B------:R-:W-:Y:S01]  /*9e10*/  ISETP.GE.AND P3, PT, R241, RZ, PT ;  /* 0x000000fff100720c */ /* 0x000fe20003f66270 */
[----:B------:R-:W-:Y:S01]  /*9e20*/  IMAD.MOV R5, RZ, RZ, -R5 ;  /* 0x000000ffff057224 */ /* 0x000fe200078e0a05 */
[----:B------:R-:W-:Y:S01]  /*9e30*/  IABS R183, R240 ;  /* 0x000000f000b77213 */ /* 0x000fe20000000000 */
[----:B------:R-:W-:Y:S02]  /*9e40*/  VIADD R242, R3, 0x48 ;  /* 0x0000004803f27836 */ /* 0x000fe40000000000 */
[--C-:B------:R-:W-:Y:S01]  /*9e50*/  @!P6 IMAD.IADD R179, R179, 0x1, -R2.reuse ;  /* 0x00000001b3b3e824 */ /* 0x100fe200078e0a02 */
[C---:B------:R-:W-:Y:S01]  /*9e60*/  ISETP.GT.U32.AND P6, PT, R2.reuse, R182, PT ;  /* 0x000000b60200720c */ /* 0x040fe20003fc4070 */
[----:B------:R-:W-:Y:S01]  /*9e70*/  IMAD R181, R2, R5, R181 ;  /* 0x0000000502b57224 */ /* 0x000fe200078e02b5 */
[----:B------:R-:W-:Y:S01]  /*9e80*/  IABS R184, R242 ;  /* 0x000000f200b87213 */ /* 0x000fe20000000000 */
[--C-:B------:R-:W-:Y:S01]  /*9e90*/  @!P0 IMAD.IADD R178, R178, 0x1, -R2.reuse ;  /* 0x00000001b2b28824 */ /* 0x100fe200078e0a02 */
[----:B------:R-:W-:Y:S01]  /*9ea0*/  ISETP.GE.AND P0, PT, R235, RZ, PT ;  /* 0x000000ffeb00720c */ /* 0x000fe20003f06270 */
[----:B------:R-:W-:Y:S01]  /*9eb0*/  @!P2 IMAD.IADD R177, R177, 0x1, -R2 ;  /* 0x00000001b1b1a824 */ /* 0x000fe200078e0a02 */
[----:B------:R-:W-:Y:S01]  /*9ec0*/  ISETP.GT.U32.AND P2, PT, R2, R181, PT ;  /* 0x000000b50200720c */ /* 0x000fe20003f44070 */
[----:B------:R-:W-:-:S04]  /*9ed0*/  IMAD.HI.U32 R6, R0, R183, RZ ;  /* 0x000000b700067227 */ /* 0x000fc800078e00ff */
[----:B------:R-:W-:Y:S01]  /*9ee0*/  @!P5 IMAD.IADD R180, R180, 0x1, -R2 ;  /* 0x00000001b4b4d824 */ /* 0x000fe200078e0a02 */
[----:B------:R-:W-:Y:S01]  /*9ef0*/  ISETP.GE.AND P5, PT, R236, RZ, PT ;  /* 0x000000ffec00720c */ /* 0x000fe20003fa6270 */
[----:B------:R-:W-:Y:S02]  /*9f00*/  VIADD R241, R3, 0x47 ;  /* 0x0000004703f17836 */ /* 0x000fe40000000000 */
[----:B------:R-:W-:-:S03]  /*9f10*/  IMAD.HI.U32 R5, R0, R184, RZ ;  /* 0x000000b800057227 */ /* 0x000fc600078e00ff */
[----:B------:R-:W-:Y:S01]  /*9f20*/  IABS R185, R241 ;  /* 0x000000f100b97213 */ /* 0x000fe20000000000 */
[----:B------:R-:W-:Y:S02]  /*9f30*/  IMAD.MOV R6, RZ, RZ, -R6 ;  /* 0x000000ffff067224 */ /* 0x000fe400078e0a06 */
[----:B------:R-:W-:Y:S02]  /*9f40*/  IMAD.MOV R5, RZ, RZ, -R5 ;  /* 0x000000ffff057224 */ /* 0x000fe400078e0a05 */
[----:B------:R-:W-:Y:S02]  /*9f50*/  @!P6 IMAD.IADD R182, R182, 0x1, -R2 ;  /* 0x00000001b6b6e824 */ /* 0x000fe400078e0a02 */
[----:B------:R-:W-:Y:S01]  /*9f60*/  @!P3 IMAD.MOV R174, RZ, RZ, -R174 ;  /* 0x000000ffffaeb224 */ /* 0x000fe200078e0aae */
[C---:B------:R-:W-:Y:S01]  /*9f70*/  ISETP.GT.U32.AND P3, PT, R2.reuse, R179, PT ;  /* 0x000000b30200720c */ /* 0x040fe20003f64070 */
[C---:B------:R-:W-:Y:S01]  /*9f80*/  IMAD R183, R2.reuse, R6, R183 ;  /* 0x0000000602b77224 */ /* 0x040fe200078e02b7 */
[C---:B------:R-:W-:Y:S01]  /*9f90*/  ISETP.GT.U32.AND P6, PT, R2.reuse, R182, PT ;  /* 0x000000b60200720c */ /* 0x040fe20003fc4070 */
[----:B------:R-:W-:-:S02]  /*9fa0*/  IMAD R184, R2, R5, R184 ;  /* 0x0000000502b87224 */ /* 0x000fc400078e02b8 */
[----:B------:R-:W-:-:S04]  /*9fb0*/  IMAD.HI.U32 R4, R0, R185, RZ ;  /* 0x000000b900047227 */ /* 0x000fc800078e00ff */
[----:B------:R-:W-:Y:S01]  /*9fc0*/  @!P0 IMAD.MOV R177, RZ, RZ, -R177 ;  /* 0x000000ffffb18224 */ /* 0x000fe200078e0ab1 */
[C---:B------:R-:W-:Y:S01]  /*9fd0*/  ISETP.GT.U32.AND P0, PT, R2.reuse, R183, PT ;  /* 0x000000b70200720c */ /* 0x040fe20003f04070 */
[----:B------:R-:W-:Y:S01]  /*9fe0*/  @!P2 IMAD.IADD R181, R181, 0x1, -R2 ;  /* 0x00000001b5b5a824 */ /* 0x000fe200078e0a02 */
[----:B------:R-:W-:Y:S01]  /*9ff0*/  ISETP.GE.AND P2, PT, R243, RZ, PT ;  /* 0x000000fff300720c */ /* 0x000fe20003f46270 */
[----:B------:R-:W-:Y:S01]  /*a000*/  @!P5 IMAD.MOV R178, RZ, RZ, -R178 ;  /* 0x000000ffffb2d224 */ /* 0x000fe200078e0ab2 */
[C---:B------:R-:W-:Y:S01]  /*a010*/  ISETP.GT.U32.AND P5, PT, R2.reuse, R184, PT ;  /* 0x000000b80200720c */ /* 0x040fe20003fa4070 */
[----:B------:R-:W-:Y:S02]  /*a020*/  IMAD.MOV R4, RZ, RZ, -R4 ;  /* 0x000000ffff047224 */ /* 0x000fe400078e0a04 */
[----:B------:R-:W-:Y:S02]  /*a030*/  VIADD R243, R3, 0x46 ;  /* 0x0000004603f37836 */ /* 0x000fe40000000000 */
[----:B------:R-:W-:Y:S01]  /*a040*/  @!P4 IMAD.MOV R175, RZ, RZ, -R175 ;  /* 0x000000ffffafc224 */ /* 0x000fe200078e0aaf */
[C---:B------:R-:W-:Y:S01]  /*a050*/  ISETP.GT.U32.AND P4, PT, R2.reuse, R180, PT ;  /* 0x000000b40200720c */ /* 0x040fe20003f84070 */
[----:B------:R-:W-:Y:S01]  /*a060*/  IMAD R185, R2, R4, R185 ;  /* 0x0000000402b97224 */ /* 0x000fe200078e02b9 */
[----:B------:R-:W-:Y:S01]  /*a070*/  IABS R4, R243 ;  /* 0x000000f300047213 */ /* 0x000fe20000000000 */
[--C-:B------:R-:W-:Y:S01]  /*a080*/  @!P3 IMAD.IADD R179, R179, 0x1, -R2.reuse ;  /* 0x00000001b3b3b824 */ /* 0x100fe200078e0a02 */
[----:B------:R-:W-:Y:S01]  /*a090*/  ISETP.GE.AND P3, PT, R237, RZ, PT ;  /* 0x000000ffed00720c */ /* 0x000fe20003f66270 */
[----:B------:R-:W-:Y:S01]  /*a0a0*/  @!P6 IMAD.IADD R182, R182, 0x1, -R2 ;  /* 0x00000001b6b6e824 */ /* 0x000fe200078e0a02 */
[----:B------:R-:W-:Y:S01]  /*a0b0*/  ISETP.GE.AND P6, PT, R239, RZ, PT ;  /* 0x000000ffef00720c */ /* 0x000fe20003fc6270 */
[----:B------:R-:W-:-:S04]  /*a0c0*/  IMAD.HI.U32 R5, R0, R4, RZ ;  /* 0x0000000400057227 */ /* 0x000fc800078e00ff */
[--C-:B------:R-:W-:Y:S01]  /*a0d0*/  @!P0 IMAD.IADD R183, R183, 0x1, -R2.reuse ;  /* 0x00000001b7b78824 */ /* 0x100fe200078e0a02 */
[----:B------:R-:W-:Y:S01]  /*a0e0*/  ISETP.GE.AND P0, PT, R240, RZ, PT ;  /* 0x000000fff000720c */ /* 0x000fe20003f06270 */
[--C-:B------:R-:W-:Y:S01]  /*a0f0*/  @!P5 IMAD.IADD R184, R184, 0x1, -R2.reuse ;  /* 0x00000001b8b8d824 */ /* 0x100fe200078e0a02 */
[----:B------:R-:W-:Y:S01]  /*a100*/  ISETP.GE.AND P5, PT, R242, RZ, PT ;  /* 0x000000fff200720c */ /* 0x000fe20003fa6270 */
[----:B------:R-:W-:Y:S01]  /*a110*/  @!P4 IMAD.IADD R180, R180, 0x1, -R2 ;  /* 0x00000001b4b4c824 */ /* 0x000fe200078e0a02 */
[C---:B------:R-:W-:Y:S01]  /*a120*/  ISETP.GT.U32.AND P4, PT, R2.reuse, R185, PT ;  /* 0x000000b90200720c */ /* 0x040fe20003f84070 */
[----:B------:R-:W-:Y:S02]  /*a130*/  IMAD.MOV R5, RZ, RZ, -R5 ;  /* 0x000000ffff057224 */ /* 0x000fe400078e0a05 */
[----:B------:R-:W-:Y:S01]  /*a140*/  @!P2 IMAD.MOV R179, RZ, RZ, -R179 ;  /* 0x000000ffffb3a224 */ /* 0x000fe200078e0ab3 */
[----:B------:R-:W-:Y:S01]  /*a150*/  ISETP.GT.U32.AND P2, PT, R2, R183, PT ;  /* 0x000000b70200720c */ /* 0x000fe20003f44070 */
[----:B------:R-:W-:-:S02]  /*a160*/  VIADD R242, R3, 0x45 ;  /* 0x0000004503f27836 */ /* 0x000fc40000000000 */
[C---:B------:R-:W-:Y:S02]  /*a170*/  IMAD R186, R2.reuse, R5, R4 ;  /* 0x0000000502ba7224 */ /* 0x040fe400078e0204 */
[----:B------:R-:W-:Y:S01]  /*a180*/  @!P3 IMAD.MOV R180, RZ, RZ, -R180 ;  /* 0x000000ffffb4b224 */ /* 0x000fe200078e0ab4 */
[C---:B------:R-:W-:Y:S01]  /*a190*/  ISETP.GT.U32.AND P3, PT, R2.reuse, R184, PT ;  /* 0x000000b80200720c */ /* 0x040fe20003f64070 */
[----:B------:R-:W-:Y:S01]  /*a1a0*/  @!P6 IMAD.MOV R182, RZ, RZ, -R182 ;  /* 0x000000ffffb6e224 */ /* 0x000fe200078e0ab6 */
[----:B------:R-:W-:Y:S01]  /*a1b0*/  IABS R4, R242 ;  /* 0x000000f200047213 */ /* 0x000fe20000000000 */
[----:B------:R-:W-:Y:S01]  /*a1c0*/  @!P4 IMAD.IADD R185, R185, 0x1, -R2 ;  /* 0x00000001b9b9c824 */ /* 0x000fe200078e0a02 */
[C---:B------:R-:W-:Y:S01]  /*a1d0*/  ISETP.GT.U32.AND P6, PT, R2.reuse, R186, PT ;  /* 0x000000ba0200720c */ /* 0x040fe20003fc4070 */
[----:B------:R-:W-:Y:S01]  /*a1e0*/  @!P1 IMAD.MOV R176, RZ, RZ, -R176 ;  /* 0x000000ffffb09224 */ /* 0x000fe200078e0ab0 */
[----:B------:R-:W-:Y:S01]  /*a1f0*/  ISETP.GT.U32.AND P1, PT, R2, R181, PT ;  /* 0x000000b50200720c */ /* 0x000fe20003f24070 */
[----:B------:R-:W-:Y:S01]  /*a200*/  IMAD.HI.U32 R5, R0, R4, RZ ;  /* 0x0000000400057227 */ /* 0x000fe200078e00ff */
[----:B------:R-:W-:-:S03]  /*a210*/  ISETP.GT.U32.AND P4, PT, R2, R185, PT ;  /* 0x000000b90200720c */ /* 0x000fc60003f84070 */
[--C-:B------:R-:W-:Y:S01]  /*a220*/  @!P2 IMAD.IADD R183, R183, 0x1, -R2.reuse ;  /* 0x00000001b7b7a824 */ /* 0x100fe200078e0a02 */
[----:B------:R-:W-:Y:S01]  /*a230*/  ISETP.GE.AND P2, PT, R243, RZ, PT ;  /* 0x000000fff300720c */ /* 0x000fe20003f46270 */
[----:B------:R-:W-:Y:S02]  /*a240*/  IMAD.MOV R187, RZ, RZ, -R5 ;  /* 0x000000ffffbb7224 */ /* 0x000fe400078e0a05 */
[----:B------:R-:W-:Y:S02]  /*a250*/  VIADD R243, R3, 0x44 ;  /* 0x0000004403f37836 */ /* 0x000fe40000000000 */
[----:B------:R-:W-:Y:S01]  /*a260*/  @!P3 IMAD.IADD R184, R184, 0x1, -R2 ;  /* 0x00000001b8b8b824 */ /* 0x000fe200078e0a02 */
[----:B------:R-:W-:Y:S01]  /*a270*/  ISETP.GE.AND P3, PT, R242, RZ, PT ;  /* 0x000000fff200720c */ /* 0x000fe20003f66270 */
[----:B------:R-:W-:Y:S01]  /*a280*/  IMAD R187, R2, R187, R4 ;  /* 0x000000bb02bb7224 */ /* 0x000fe200078e0204 */
[----:B------:R-:W-:Y:S01]  /*a290*/  IABS R5, R243 ;  /* 0x000000f300057213 */ /* 0x000fe20000000000 */
[----:B------:R-:W-:-:S02]  /*a2a0*/  @!P6 IMAD.IADD R186, R186, 0x1, -R2 ;  /* 0x00000001babae824 */ /* 0x000fc400078e0a02 */
[----:B------:R-:W-:Y:S01]  /*a2b0*/  @!P5 IMAD.MOV R184, RZ, RZ, -R184 ;  /* 0x000000ffffb8d224 */ /* 0x000fe200078e0ab8 */
[C---:B------:R-:W-:Y:S01]  /*a2c0*/  ISETP.GT.U32.AND P5, PT, R2.reuse, R187, PT ;  /* 0x000000bb0200720c */ /* 0x040fe20003fa4070 */
[----:B------:R-:W-:Y:S01]  /*a2d0*/  @!P0 IMAD.MOV R183, RZ, RZ, -R183 ;  /* 0x000000ffffb78224 */ /* 0x000fe200078e0ab7 */
[----:B------:R-:W-:Y:S01]  /*a2e0*/  ISETP.GT.U32.AND P0, PT, R2, R186, PT ;  /* 0x000000ba0200720c */ /* 0x000fe20003f04070 */
[----:B------:R-:W-:-:S04]  /*a2f0*/  IMAD.HI.U32 R4, R0, R5, RZ ;  /* 0x0000000500047227 */ /* 0x000fc800078e00ff */
[--C-:B------:R-:W-:Y:S01]  /*a300*/  @!P4 IMAD.IADD R185, R185, 0x1, -R2.reuse ;  /* 0x00000001b9b9c824 */ /* 0x100fe200078e0a02 */
[----:B------:R-:W-:Y:S01]  /*a310*/  IADD3 R4, -R4, RZ, RZ ;  /* 0x000000ff04047210 */ /* 0x000fe20007ffe1ff */
[----:B------:R-:W-:Y:S01]  /*a320*/  VIADD R242, R3, 0x42 ;  /* 0x0000004203f27836 */ /* 0x000fe20000000000 */
[----:B------:R-:W-:Y:S01]  /*a330*/  ISETP.GE.AND P4, PT, R243, RZ, PT ;  /* 0x000000fff300720c */ /* 0x000fe20003f86270 */
[----:B------:R-:W-:Y:S02]  /*a340*/  VIADD R243, R3, 0x43 ;  /* 0x0000004303f37836 */ /* 0x000fe40000000000 */
[----:B------:R-:W-:Y:S01]  /*a350*/  IMAD R188, R2, R4, R5 ;  /* 0x0000000402bc7224 */ /* 0x000fe200078e0205 */
[----:B------:R-:W-:Y:S01]  /*a360*/  IABS R190, R242 ;  /* 0x000000f200be7213 */ /* 0x000fe20000000000 */
[--C-:B------:R-:W-:Y:S01]  /*a370*/  @!P5 IMAD.IADD R187, R187, 0x1, -R2.reuse ;  /* 0x00000001bbbbd824 */ /* 0x100fe200078e0a02 */
[----:B------:R-:W-:Y:S01]  /*a380*/  IABS R189, R243 ;  /* 0x000000f300bd7213 */ /* 0x000fe20000000000 */
[--C-:B------:R-:W-:Y:S01]  /*a390*/  @!P0 IMAD.IADD R186, R186, 0x1, -R2.reuse ;  /* 0x00000001baba8824 */ /* 0x100fe200078e0a02 */
[C---:B------:R-:W-:Y:S01]  /*a3a0*/  ISETP.GT.U32.AND P0, PT, R2.reuse, R188, PT ;  /* 0x000000bc0200720c */ /* 0x040fe20003f04070 */
[----:B------:R-:W-:Y:S01]  /*a3b0*/  @!P1 IMAD.IADD R181, R181, 0x1, -R2 ;  /* 0x00000001b5b59824 */ /* 0x000fe200078e0a02 */
[----:B------:R-:W-:Y:S01]  /*a3c0*/  ISETP.GT.U32.AND P5, PT, R2, R187, PT ;  /* 0x000000bb0200720c */ /* 0x000fe20003fa4070 */
[----:B------:R-:W-:Y:S01]  /*a3d0*/  IMAD.HI.U32 R6, R0, R189, RZ ;  /* 0x000000bd00067227 */ /* 0x000fe200078e00ff */
[----:B------:R-:W-:-:S02]  /*a3e0*/  ISETP.GE.AND P1, PT, R238, RZ, PT ;  /* 0x000000ffee00720c */ /* 0x000fc40003f26270 */
[----:B------:R-:W-:Y:S01]  /*a3f0*/  ISETP.GE.AND P6, PT, R243, RZ, PT ;  /* 0x000000fff300720c */ /* 0x000fe20003fc6270 */
[----:B------:R-:W-:-:S04]  /*a400*/  IMAD.HI.U32 R5, R0, R190, RZ ;  /* 0x000000be00057227 */ /* 0x000fc800078e00ff */
[----:B------:R-:W-:Y:S02]  /*a410*/  VIADD R243, R3, 0x41 ;  /* 0x0000004103f37836 */ /* 0x000fe40000000000 */
[----:B------:R-:W-:Y:S02]  /*a420*/  IMAD.MOV R6, RZ, RZ, -R6 ;  /* 0x000000ffff067224 */ /* 0x000fe400078e0a06 */
[----:B------:R-:W-:Y:S01]  /*a430*/  IMAD.MOV R5, RZ, RZ, -R5 ;  /* 0x000000ffff057224 */ /* 0x000fe200078e0a05 */
[----:B------:R-:W-:Y:S01]  /*a440*/  IABS R191, R243 ;  /* 0x000000f300bf7213 */ /* 0x000fe20000000000 */
[C---:B------:R-:W-:Y:S02]  /*a450*/  IMAD R189, R2.reuse, R6, R189 ;  /* 0x0000000602bd7224 */ /* 0x040fe400078e02bd */
[----:B------:R-:W-:Y:S02]  /*a460*/  IMAD R190, R2, R5, R190 ;  /* 0x0000000502be7224 */ /* 0x000fe400078e02be */
[----:B------:R-:W-:-:S02]  /*a470*/  @!P0 IMAD.IADD R188, R188, 0x1, -R2 ;  /* 0x00000001bcbc8824 */ /* 0x000fc400078e0a02 */
[----:B------:R-:W-:Y:S01]  /*a480*/  @!P5 IMAD.IADD R187, R187, 0x1, -R2 ;  /* 0x00000001bbbbd824 */ /* 0x000fe200078e0a02 */
[C---:B------:R-:W-:Y:S01]  /*a490*/  ISETP.GT.U32.AND P5, PT, R2.reuse, R189, PT ;  /* 0x000000bd0200720c */ /* 0x040fe20003fa4070 */
[----:B------:R-:W-:Y:S01]  /*a4a0*/  @!P1 IMAD.MOV R181, RZ, RZ, -R181 ;  /* 0x000000ffffb59224 */ /* 0x000fe200078e0ab5 */
[----:B------:R-:W-:Y:S01]  /*a4b0*/  ISETP.GE.AND P1, PT, R241, RZ, PT ;  /* 0x000000fff100720c */ /* 0x000fe20003f26270 */
[----:B------:R-:W-:Y:S01]  /*a4c0*/  @!P3 IMAD.MOV R187, RZ, RZ, -R187 ;  /* 0x000000ffffbbb224 */ /* 0x000fe200078e0abb */
[----:B------:R-:W-:Y:S01]  /*a4d0*/  ISETP.GT.U32.AND P0, PT, R2, R188, PT ;  /* 0x000000bc0200720c */ /* 0x000fe20003f04070 */
[----:B------:R-:W-:Y:S01]  /*a4e0*/  IMAD.HI.U32 R4, R0, R191, RZ ;  /* 0x000000bf00047227 */ /* 0x000fe200078e00ff */
[----:B------:R-:W-:-:S03]  /*a4f0*/  ISETP.GT.U32.AND P3, PT, R2, R190, PT ;  /* 0x000000be0200720c */ /* 0x000fc60003f64070 */
[----:B------:R-:W-:Y:S02]  /*a500*/  IMAD.MOV R4, RZ, RZ, -R4 ;  /* 0x000000ffff047224 */ /* 0x000fe400078e0a04 */
[C---:B------:R-:W-:Y:S02]  /*a510*/  VIADD R240, R3.reuse, 0x40 ;  /* 0x0000004003f07836 */ /* 0x040fe40000000000 */
[----:B------:R-:W-:Y:S02]  /*a520*/  VIADD R241, R3, 0x3f ;  /* 0x0000003f03f17836 */ /* 0x000fe40000000000 */
[----:B------:R-:W-:Y:S01]  /*a530*/  IMAD R191, R2, R4, R191 ;  /* 0x0000000402bf7224 */ /* 0x000fe200078e02bf */
[----:B------:R-:W-:Y:S01]  /*a540*/  IABS R192, R240 ;  /* 0x000000f000c07213 */ /* 0x000fe20000000000 */
[----:B------:R-:W-:Y:S01]  /*a550*/  @!P1 IMAD.MOV R185, RZ, RZ, -R185 ;  /* 0x000000ffffb99224 */ /* 0x000fe200078e0ab9 */
[----:B------:R-:W-:Y:S01]  /*a560*/  ISETP.GE.AND P1, PT, R242, RZ, PT ;  /* 0x000000fff200720c */ /* 0x000fe20003f26270 */
[--C-:B------:R-:W-:Y:S01]  /*a570*/  @!P0 IMAD.IADD R188, R188, 0x1, -R2.reuse ;  /* 0x00000001bcbc8824 */ /* 0x100fe200078e0a02 */
[----:B------:R-:W-:Y:S01]  /*a580*/  IABS R193, R241 ;  /* 0x000000f100c17213 */ /* 0x000fe20000000000 */
[--C-:B------:R-:W-:Y:S01]  /*a590*/  @!P5 IMAD.IADD R189, R189, 0x1, -R2.reuse ;  /* 0x00000001bdbdd824 */ /* 0x100fe200078e0a02 */
[----:B------:R-:W-:Y:S01]  /*a5a0*/  ISETP.GT.U32.AND P0, PT, R2, R191, PT ;  /* 0x000000bf0200720c */ /* 0x000fe20003f04070 */
[----:B------:R-:W-:Y:S01]  /*a5b0*/  @!P3 IMAD.IADD R190, R190, 0x1, -R2 ;  /* 0x00000001bebeb824 */ /* 0x000fe200078e0a02 */
[----:B------:R-:W-:Y:S01]  /*a5c0*/  ISETP.GE.AND P5, PT, R240, RZ, PT ;  /* 0x000000fff000720c */ /* 0x000fe20003fa6270 */
[----:B------:R-:W-:Y:S01]  /*a5d0*/  VIADD R242, R3, 0x3e ;  /* 0x0000003e03f27836 */ /* 0x000fe20000000000 */
[----:B------:R-:W-:Y:S01]  /*a5e0*/  ISETP.GT.U32.AND P3, PT, R2, R189, PT ;  /* 0x000000bd0200720c */ /* 0x000fe20003f64070 */
[----:B------:R-:W-:-:S03]  /*a5f0*/  IMAD.HI.U32 R5, R0, R192, RZ ;  /* 0x000000c000057227 */ /* 0x000fc600078e00ff */
[----:B------:R-:W-:Y:S01]  /*a600*/  IABS R194, R242 ;  /* 0x000000f200c27213 */ /* 0x000fe20000000000 */
[----:B------:R-:W-:Y:S01]  /*a610*/  @!P4 IMAD.MOV R188, RZ, RZ, -R188 ;  /* 0x000000ffffbcc224 */ /* 0x000fe200078e0abc */
[----:B------:R-:W-:Y:S01]  /*a620*/  ISETP.GT.U32.AND P4, PT, R2, R190, PT ;  /* 0x000000be0200720c */ /* 0x000fe20003f84070 */
[----:B------:R-:W-:-:S04]  /*a630*/  IMAD.HI.U32 R4, R0, R193, RZ ;  /* 0x000000c100047227 */ /* 0x000fc800078e00ff */
[----:B------:R-:W-:Y:S02]  /*a640*/  IMAD.MOV R5, RZ, RZ, -R5 ;  /* 0x000000ffff057224 */ /* 0x000fe400078e0a05 */
[----:B------:R-:W-:Y:S01]  /*a650*/  @!P2 IMAD.MOV R186, RZ, RZ, -R186 ;  /* 0x000000ffffbaa224 */ /* 0x000fe200078e0aba */
[----:B------:R-:W-:Y:S01]  /*a660*/  ISETP.GE.AND P2, PT, R243, RZ, PT ;  /* 0x000000fff300720c */ /* 0x000fe20003f46270 */
[C---:B------:R-:W-:Y:S02]  /*a670*/  VIADD R243, R3.reuse, 0x3d ;  /* 0x0000003d03f37836 */ /* 0x040fe40000000000 */
[----:B------:R-:W-:Y:S02]  /*a680*/  IMAD.MOV R4, RZ, RZ, -R4 ;  /* 0x000000ffff047224 */ /* 0x000fe400078e0a04 */
[----:B------:R-:W-:Y:S01]  /*a690*/  IMAD R192, R2, R5, R192 ;  /* 0x0000000502c07224 */ /* 0x000fe200078e02c0 */
[----:B------:R-:W-:Y:S01]  /*a6a0*/  IABS R195, R243 ;  /* 0x000000f300c37213 */ /* 0x000fe20000000000 */
[----:B------:R-:W-:-:S02]  /*a6b0*/  VIADD R237, R3, 0x3c ;  /* 0x0000003c03ed7836 */ /* 0x000fc40000000000 */
[----:B------:R-:W-:-:S03]  /*a6c0*/  IMAD.HI.U32 R5, R0, R194, RZ ;  /* 0x000000c200057227 */ /* 0x000fc600078e00ff */
[----:B------:R-:W-:Y:S01]  /*a6d0*/  IABS R196, R237 ;  /* 0x000000ed00c47213 */ /* 0x000fe20000000000 */
[C---:B------:R-:W-:Y:S02]  /*a6e0*/  IMAD R193, R2.reuse, R4, R193 ;  /* 0x0000000402c17224 */ /* 0x040fe400078e02c1 */
[--C-:B------:R-:W-:Y:S02]  /*a6f0*/  @!P0 IMAD.IADD R191, R191, 0x1, -R2.reuse ;  /* 0x00000001bfbf8824 */ /* 0x100fe400078e0a02 */
[----:B------:R-:W-:Y:S02]  /*a700*/  IMAD.MOV R5, RZ, RZ, -R5 ;  /* 0x000000ffff057224 */ /* 0x000fe400078e0a05 */
[--C-:B------:R-:W-:Y:S01]  /*a710*/  @!P3 IMAD.IADD R189, R189, 0x1, -R2.reuse ;  /* 0x00000001bdbdb824 */ /* 0x100fe200078e0a02 */
[----:B------:R-:W-:Y:S01]  /*a720*/  ISETP.GT.U32.AND P0, PT, R2, R191, PT ;  /* 0x000000bf0200720c */ /* 0x000fe20003f04070 */
[----:B------:R-:W-:Y:S01]  /*a730*/  @!P4 IMAD.IADD R190, R190, 0x1, -R2 ;  /* 0x00000001bebec824 */ /* 0x000fe200078e0a02 */
[C---:B------:R-:W-:Y:S01]  /*a740*/  ISETP.GT.U32.AND P3, PT, R2.reuse, R192, PT ;  /* 0x000000c00200720c */ /* 0x040fe20003f64070 */
[C---:B------:R-:W-:Y:S01]  /*a750*/  IMAD R194, R2.reuse, R5, R194 ;  /* 0x0000000502c27224 */ /* 0x040fe200078e02c2 */
[----:B------:R-:W-:Y:S01]  /*a760*/  ISETP.GT.U32.AND P4, PT, R2, R193, PT ;  /* 0x000000c10200720c */ /* 0x000fe20003f84070 */
[----:B------:R-:W-:-:S04]  /*a770*/  IMAD.HI.U32 R4, R0, R195, RZ ;  /* 0x000000c300047227 */ /* 0x000fc800078e00ff */
[----:B------:R-:W-:-:S04]  /*a780*/  IMAD.HI.U32 R5, R0, R196, RZ ;  /* 0x000000c400057227 */ /* 0x000fc800078e00ff */
[----:B------:R-:W-:Y:S02]  /*a790*/  IMAD.MOV R4, RZ, RZ, -R4 ;  /* 0x000000ffff047224 */ /* 0x000fe400078e0a04 */
[----:B------:R-:W-:Y:S02]  /*a7a0*/  IMAD.MOV R5, RZ, RZ, -R5 ;  /* 0x000000ffff057224 */ /* 0x000fe400078e0a05 */
[C---:B------:R-:W-:Y:S02]  /*a7b0*/  IMAD R195, R2.reuse, R4, R195 ;  /* 0x0000000402c37224 */ /* 0x040fe400078e02c3 */
[C---:B------:R-:W-:Y:S02]  /*a7c0*/  IMAD R196, R2.reuse, R5, R196 ;  /* 0x0000000502c47224 */ /* 0x040fe400078e02c4 */
[--C-:B------:R-:W-:Y:S01]  /*a7d0*/  @!P0 IMAD.IADD R191, R191, 0x1, -R2.reuse ;  /* 0x00000001bfbf8824 */ /* 0x100fe200078e0a02 */
[----:B------:R-:W-:Y:S01]  /*a7e0*/  ISETP.GT.U32.AND P0, PT, R2, R194, PT ;  /* 0x000000c20200720c */ /* 0x000fe20003f04070 */
[--C-:B------:R-:W-:Y:S01]  /*a7f0*/  @!P3 IMAD.IADD R192, R192, 0x1, -R2.reuse ;  /* 0x00000001c0c0b824 */ /* 0x100fe200078e0a02 */
[C---:B------:R-:W-:Y:S01]  /*a800*/  ISETP.GT.U32.AND P3, PT, R2.reuse, R195, PT ;  /* 0x000000c30200720c */ /* 0x040fe20003f64070 */
[----:B------:R-:W-:Y:S01]  /*a810*/  @!P4 IMAD.IADD R193, R193, 0x1, -R2 ;  /* 0x00000001c1c1c824 */ /* 0x000fe200078e0a02 */
[----:B------:R-:W-:Y:S01]  /*a820*/  ISETP.GT.U32.AND P4, PT, R2, R196, PT ;  /* 0x000000c40200720c */ /* 0x000fe20003f84070 */
[----:B------:R-:W-:-:S02]  /*a830*/  VIADD R238, R3, 0x3b ;  /* 0x0000003b03ee7836 */ /* 0x000fc40000000000 */
[C---:B------:R-:W-:Y:S02]  /*a840*/  VIADD R239, R3.reuse, 0x3a ;  /* 0x0000003a03ef7836 */ /* 0x040fe40000000000 */
[----:B------:R-:W-:Y:S01]  /*a850*/  VIADD R240, R3, 0x39 ;  /* 0x0000003903f07836 */ /* 0x000fe20000000000 */
[----:B------:R-:W-:Y:S01]  /*a860*/  IABS R197, R238 ;  /* 0x000000ee00c57213 */ /* 0x000fe20000000000 */
[----:B------:R-:W-:Y:S01]  /*a870*/  @!P1 IMAD.MOV R190, RZ, RZ, -R190 ;  /* 0x000000ffffbe9224 */ /* 0x000fe200078e0abe */
[----:B------:R-:W-:Y:S01]  /*a880*/  IABS R198, R239 ;  /* 0x000000ef00c67213 */ /* 0x000fe20000000000 */
[--C-:B------:R-:W-:Y:S01]  /*a890*/  @!P0 IMAD.IADD R194, R194, 0x1, -R2.reuse ;  /* 0x00000001c2c28824 */ /* 0x100fe200078e0a02 */
[----:B------:R-:W-:Y:S01]  /*a8a0*/  IABS R199, R240 ;  /* 0x000000f000c77213 */ /* 0x000fe20000000000 */
[----:B------:R-:W-:Y:S01]  /*a8b0*/  IMAD.HI.U32 R4, R0, R197, RZ ;  /* 0x000000c500047227 */ /* 0x000fe200078e00ff */
[----:B------:R-:W-:Y:S02]  /*a8c0*/  ISETP.GE.AND P0, PT, R241, RZ, PT ;  /* 0x000000fff100720c */ /* 0x000fe40003f06270 */
[C---:B------:R-:W-:Y:S01]  /*a8d0*/  ISETP.GT.U32.AND P1, PT, R2.reuse, R194, PT ;  /* 0x000000c20200720c */ /* 0x040fe20003f24070 */
[--C-:B------:R-:W-:Y:S01]  /*a8e0*/  @!P3 IMAD.IADD R195, R195, 0x1, -R2.reuse ;  /* 0x00000001c3c3b824 */ /* 0x100fe200078e0a02 */
[----:B------:R-:W-:Y:S01]  /*a8f0*/  ISETP.GT.U32.AND P3, PT, R2, R192, PT ;  /* 0x000000c00200720c */ /* 0x000fe20003f64070 */
[----:B------:R-:W-:-:S02]  /*a900*/  @!P4 IMAD.IADD R196, R196, 0x1, -R2 ;  /* 0x00000001c4c4c824 */ /* 0x000fc400078e0a02 */
[----:B------:R-:W-:Y:S01]  /*a910*/  IMAD.MOV R4, RZ, RZ, -R4 ;  /* 0x000000ffff047224 */ /* 0x000fe200078e0a04 */
[C---:B------:R-:W-:Y:S01]  /*a920*/  ISETP.GT.U32.AND P4, PT, R2.reuse, R195, PT ;  /* 0x000000c30200720c */ /* 0x040fe20003f84070 */
[----:B------:R-:W-:Y:S01]  /*a930*/  @!P2 IMAD.MOV R191, RZ, RZ, -R191 ;  /* 0x000000ffffbfa224 */ /* 0x000fe200078e0abf */
[C---:B------:R-:W-:Y:S01]  /*a940*/  ISETP.GT.U32.AND P2, PT, R2.reuse, R196, PT ;  /* 0x000000c40200720c */ /* 0x040fe20003f44070 */
[----:B------:R-:W-:Y:S02]  /*a950*/  IMAD R197, R2, R4, R197 ;  /* 0x0000000402c57224 */ /* 0x000fe400078e02c5 */
[----:B------:R-:W-:-:S04]  /*a960*/  IMAD.HI.U32 R5, R0, R198, RZ ;  /* 0x000000c600057227 */ /* 0x000fc800078e00ff */
[----:B------:R-:W-:-:S04]  /*a970*/  IMAD.HI.U32 R4, R0, R199, RZ ;  /* 0x000000c700047227 */ /* 0x000fc800078e00ff */
[----:B------:R-:W-:Y:S01]  /*a980*/  @!P6 IMAD.MOV R189, RZ, RZ, -R189 ;  /* 0x000000ffffbde224 */ /* 0x000fe200078e0abd */
[C---:B------:R-:W-:Y:S01]  /*a990*/  ISETP.GT.U32.AND P6, PT, R2.reuse, R193, PT ;  /* 0x000000c10200720c */ /* 0x040fe20003fc4070 */
[----:B------:R-:W-:Y:S02]  /*a9a0*/  IMAD.MOV R5, RZ, RZ, -R5 ;  /* 0x000000ffff057224 */ /* 0x000fe400078e0a05 */
[----:B------:R-:W-:Y:S02]  /*a9b0*/  IMAD.MOV R4, RZ, RZ, -R4 ;  /* 0x000000ffff047224 */ /* 0x000fe400078e0a04 */
[----:B------:R-:W-:Y:S02]  /*a9c0*/  IMAD R198, R2, R5, R198 ;  /* 0x0000000502c67224 */ /* 0x000fe400078e02c6 */
[----:B------:R-:W-:Y:S01]  /*a9d0*/  @!P3 IMAD.IADD R192, R192, 0x1, -R2 ;  /* 0x00000001c0c0b824 */ /* 0x000fe200078e0a02 */
[C---:B------:R-:W-:Y:S01]  /*a9e0*/  ISETP.GT.U32.AND P3, PT, R2.reuse, R197, PT ;  /* 0x000000c50200720c */ /* 0x040fe20003f64070 */
[----:B------:R-:W-:-:S02]  /*a9f0*/  IMAD R199, R2, R4, R199 ;  /* 0x0000000402c77224 */ /* 0x000fc400078e02c7 */
[--C-:B------:R-:W-:Y:S01]  /*aa00*/  @!P1 IMAD.IADD R194, R194, 0x1, -R2.reuse ;  /* 0x00000001c2c29824 */ /* 0x100fe200078e0a02 */
[----:B------:R-:W-:Y:S01]  /*aa10*/  ISETP.GT.U32.AND P1, PT, R2, R198, PT ;  /* 0x000000c60200720c */ /* 0x000fe20003f24070 */
[--C-:B------:R-:W-:Y:S01]  /*aa20*/  @!P2 IMAD.IADD R196, R196, 0x1, -R2.reuse ;  /* 0x00000001c4c4a824 */ /* 0x100fe200078e0a02 */
[----:B------:R-:W-:Y:S01]  /*aa30*/  ISETP.GT.U32.AND P2, PT, R2, R199, PT ;  /* 0x000000c70200720c */ /* 0x000fe20003f44070 */
[----:B------:R-:W-:Y:S02]  /*aa40*/  VIADD R241, R3, 0x38 ;  /* 0x0000003803f17836 */ /* 0x000fe40000000000 */
        /* <DEDUP_REMOVED lines=9> */
[----:B------:R-:W-:-:S02]  /*aae0*/  @!P1 IADD3 R198, R198, -R2, RZ ;  /* 0x80000002c6c69210 */ /* 0x000fc40007ffe0ff */
[----:B------:R-:W-:Y:S01]  /*aaf0*/  ISETP.GE.AND P4, PT, R243, RZ, PT ;  /* 0x000000fff300720c */ /* 0x000fe20003f86270 */
[----:B------:R-:W-:Y:S01]  /*ab00*/  @!P2 IMAD.IADD R199, R199, 0x1, -R2 ;  /* 0x00000001c7c7a824 */ /* 0x000fe200078e0a02 */
[----:B------:R-:W-:Y:S01]  /*ab10*/  ISETP.GT.U32.AND P2, PT, R2, R197, PT ;  /* 0x000000c50200720c */ /* 0x000fe20003f44070 */
[----:B------:R-:W-:Y:S01]  /*ab20*/  IMAD.MOV R200, RZ, RZ, -R200 ;  /* 0x000000ffffc87224 */ /* 0x000fe200078e0ac8 */
[----:B------:R-:W-:Y:S01]  /*ab30*/  ISETP.GE.AND P1, PT, R238, RZ, PT ;  /* 0x000000ffee00720c */ /* 0x000fe20003f26270 */
        /* <DEDUP_REMOVED lines=9> */
[----:B------:R-:W-:Y:S01]  /*abd0*/  @!P5 IMAD.MOV R192, RZ, RZ, -R192 ;  /* 0x000000ffffc0d224 */ /* 0x000fe200078e0ac0 */
[C---:B------:R-:W-:Y:S01]  /*abe0*/  ISETP.GT.U32.AND P5, PT, R2.reuse, R200, PT ;  /* 0x000000c80200720c */ /* 0x040fe20003fa4070 */
[----:B------:R-:W-:-:S02]  /*abf0*/  IMAD R4, R2, R6, R4 ;  /* 0x0000000602047224 */ /* 0x000fc400078e0204 */
[----:B------:R-:W-:Y:S02]  /*ac00*/  IMAD.MOV.U32 R5, RZ, RZ, R7 ;  /* 0x000000ffff057224 */ /* 0x000fe400078e0007 */
[----:B------:R-:W-:Y:S01]  /*ac10*/  @!P2 IMAD.IADD R197, R197, 0x1, -R2 ;  /* 0x00000001c5c5a824 */ /* 0x000fe200078e0a02 */
[----:B------:R-:W-:Y:S01]  /*ac20*/  ISETP.GT.U32.AND P2, PT, R2, R4, PT ;  /* 0x000000040200720c */ /* 0x000fe20003f44070 */
[----:B------:R-:W-:Y:S01]  /*ac30*/  @!P4 IMAD.MOV R195, RZ, RZ, -R195 ;  /* 0x000000ffffc3c224 */ /* 0x000fe200078e0ac3 */
[----:B------:R-:W-:Y:S01]  /*ac40*/  ISETP.GE.AND P4, PT, R239, RZ, PT ;  /* 0x000000ffef00720c */ /* 0x000fe20003f86270 */
[----:B------:R-:W-:-:S04]  /*ac50*/  IMAD.HI.U32 R6, R0, R5, RZ ;  /* 0x0000000500067227 */ /* 0x000fc800078e00ff */
[----:B------:R-:W-:Y:S01]  /*ac60*/  @!P0 IMAD.IADD R198, R198, 0x1, -R2 ;  /* 0x00000001c6c68824 */ /* 0x000fe200078e0a02 */
[----:B------:R-:W-:Y:S01]  /*ac70*/  ISETP.GE.AND P0, PT, R241, RZ, PT ;  /* 0x000000fff100720c */ /* 0x000fe20003f06270 */
[----:B------:R-:W-:Y:S02]  /*ac80*/  VIADD R241, R3, 0x35 ;  /* 0x0000003503f17836 */ /* 0x000fe40000000000 */
[----:B------:R-:W-:Y:S02]  /*ac90*/  IMAD.MOV R6, RZ, RZ, -R6 ;  /* 0x000000ffff067224 */ /* 0x000fe400078e0a06 */
[--C-:B------:R-:W-:Y:S01]  /*aca0*/  @!P6 IMAD.IADD R199, R199, 0x1, -R2.reuse ;  /* 0x00000001c7c7e824 */ /* 0x100fe200078e0a02 */
[----:B------:R-:W-:Y:S01]  /*acb0*/  ISETP.GE.AND P6, PT, R242, RZ, PT ;  /* 0x000000fff200720c */ /* 0x000fe20003fc6270 */
[----:B------:R-:W-:Y:S01]  /*acc0*/  VIADD R242, R3, 0x34 ;  /* 0x0000003403f27836 */ /* 0x000fe20000000000 */
[----:B------:R-:W-:Y:S01]  /*acd0*/  IABS R203, R241 ;  /* 0x000000f100cb7213 */ /* 0x000fe20000000000 */
[--C-:B------:R-:W-:Y:S01]  /*ace0*/  @!P5 IMAD.IADD R200, R200, 0x1, -R2.reuse ;  /* 0x00000001c8c8d824 */ /* 0x100fe200078e0a02 */
[----:B------:R-:W-:Y:S01]  /*acf0*/  ISETP.GE.AND P5, PT, R243, RZ, PT ;  /* 0x000000fff300720c */ /* 0x000fe20003fa6270 */
[----:B------:R-:W-:Y:S01]  /*ad00*/  IMAD R5, R2, R6, R5 ;  /* 0x0000000602057224 */ /* 0x000fe200078e0205 */
[----:B------:R-:W-:Y:S01]  /*ad10*/  IABS R204, R242 ;  /* 0x000000f200cc7213 */ /* 0x000fe20000000000 */
[----:B------:R-:W-:Y:S01]  /*ad20*/  @!P2 IMAD.IADD R4, R4, 0x1, -R2 ;  /* 0x000000010404a824 */ /* 0x000fe200078e0a02 */
[----:B------:R-:W-:Y:S01]  /*ad30*/  ISETP.GT.U32.AND P2, PT, R2, R200, PT ;  /* 0x000000c80200720c */ /* 0x000fe20003f44070 */
[----:B------:R-:W-:-:S04]  /*ad40*/  IMAD.HI.U32 R7, R0, R203, RZ ;  /* 0x000000cb00077227 */ /* 0x000fc800078e00ff */
[----:B------:R-:W-:Y:S01]  /*ad50*/  @!P4 IMAD.MOV R198, RZ, RZ, -R198 ;  /* 0x000000ffffc6c224 */ /* 0x000fe200078e0ac6 */
[C---:B------:R-:W-:Y:S01]  /*ad60*/  ISETP.GT.U32.AND P4, PT, R2.reuse, R5, PT ;  /* 0x000000050200720c */ /* 0x040fe20003f84070 */
[----:B------:R-:W-:Y:S01]  /*ad70*/  @!P1 IMAD.MOV R197, RZ, RZ, -R197 ;  /* 0x000000ffffc59224 */ /* 0x000fe200078e0ac5 */
[----:B------:R-:W-:Y:S01]  /*ad80*/  ISETP.GT.U32.AND P1, PT, R2, R4, PT ;  /* 0x000000040200720c */ /* 0x000fe20003f24070 */
[----:B------:R-:W-:Y:S02]  /*ad90*/  IMAD.MOV R7, RZ, RZ, -R7 ;  /* 0x000000ffff077224 */ /* 0x000fe400078e0a07 */
[----:B------:R-:W-:-:S04]  /*ada0*/  IMAD.HI.U32 R6, R0, R204, RZ ;  /* 0x000000cc00067227 */ /* 0x000fc800078e00ff */
[----:B------:R-:W-:Y:S02]  /*adb0*/  IMAD R203, R2, R7, R203 ;  /* 0x0000000702cb7224 */ /* 0x000fe400078e02cb */
[----:B------:R-:W-:Y:S02]  /*adc0*/  IMAD.MOV R7, RZ, RZ, -R6 ;  /* 0x000000ffff077224 */ /* 0x000fe400078e0a06 */
[----:B------:R-:W-:Y:S01]  /*add0*/  @!P3 IMAD.MOV R196, RZ, RZ, -R196 ;  /* 0x000000ffffc4b224 */ /* 0x000fe200078e0ac4 */
[----:B------:R-:W-:Y:S01]  /*ade0*/  ISETP.GE.AND P3, PT, R240, RZ, PT ;  /* 0x000000fff000720c */ /* 0x000fe20003f66270 */
[----:B------:R-:W-:Y:S01]  /*adf0*/  @!P2 IMAD.IADD R200, R200, 0x1, -R2 ;  /* 0x00000001c8c8a824 */ /* 0x000fe200078e0a02 */
[----:B------:R-:W-:Y:S01]  /*ae00*/  ISETP.GE.AND P2, PT, R242, RZ, PT ;  /* 0x000000fff200720c */ /* 0x000fe20003f46270 */
[----:B------:R-:W-:Y:S02]  /*ae10*/  IMAD R204, R2, R7, R204 ;  /* 0x0000000702cc7224 */ /* 0x000fe400078e02cc */
[----:B------:R-:W-:-:S02]  /*ae20*/  @!P4 IMAD.IADD R5, R5, 0x1, -R2 ;  /* 0x000000010505c824 */ /* 0x000fc400078e0a02 */
[C---:B------:R-:W-:Y:S02]  /*ae30*/  VIADD R243, R3.reuse, 0x33 ;  /* 0x0000003303f37836 */ /* 0x040fe40000000000 */
[----:B------:R-:W-:Y:S01]  /*ae40*/  @!P1 IMAD.IADD R4, R4, 0x1, -R2 ;  /* 0x0000000104049824 */ /* 0x000fe200078e0a02 */
[C---:B------:R-:W-:Y:S01]  /*ae50*/  ISETP.GT.U32.AND P1, PT, R2.reuse, R203, PT ;  /* 0x000000cb0200720c */ /* 0x040fe20003f24070 */
[----:B------:R-:W-:Y:S01]  /*ae60*/  @!P0 IMAD.MOV R200, RZ, RZ, -R200 ;  /* 0x000000ffffc88224 */ /* 0x000fe200078e0ac8 */
[C---:B------:R-:W-:Y:S01]  /*ae70*/  ISETP.GT.U32.AND P0, PT, R2.reuse, R204, PT ;  /* 0x000000cc0200720c */ /* 0x040fe20003f04070 */
[----:B------:R-:W-:Y:S01]  /*ae80*/  @!P3 IMAD.MOV R199, RZ, RZ, -R199 ;  /* 0x000000ffffc7b224 */ /* 0x000fe200078e0ac7 */
[----:B------:R-:W-:Y:S01]  /*ae90*/  ISETP.GT.U32.AND P4, PT, R2, R5, PT ;  /* 0x000000050200720c */ /* 0x000fe20003f84070 */
[----:B------:R-:W-:Y:S01]  /*aea0*/  IMAD.MOV.U32 R201, RZ, RZ, R4 ;  /* 0x000000ffffc97224 */ /* 0x000fe200078e0004 */
[----:B------:R-:W-:Y:S01]  /*aeb0*/  IABS R205, R243 ;  /* 0x000000f300cd7213 */ /* 0x000fe20000000000 */
[----:B------:R-:W-:Y:S01]  /*aec0*/  VIADD R242, R3, 0x30 ;  /* 0x0000003003f27836 */ /* 0x000fe20000000000 */
[----:B------:R-:W-:Y:S01]  /*aed0*/  ISETP.GE.AND P3, PT, R241, RZ, PT ;  /* 0x000000fff100720c */ /* 0x000fe20003f66270 */
[----:B------:R-:W-:-:S02]  /*aee0*/  VIADD R241, R3, 0x32 ;  /* 0x0000003203f17836 */ /* 0x000fc40000000000 */
[----:B------:R-:W-:Y:S01]  /*aef0*/  IMAD.HI.U32 R6, R0, R205, RZ ;  /* 0x000000cd00067227 */ /* 0x000fe200078e00ff */
[----:B------:R-:W-:Y:S02]  /*af00*/  IABS R208, R242 ;  /* 0x000000f200d07213 */ /* 0x000fe40000000000 */
[----:B------:R-:W-:Y:S01]  /*af10*/  IABS R206, R241 ;  /* 0x000000f100ce7213 */ /* 0x000fe20000000000 */
[----:B------:R-:W-:Y:S02]  /*af20*/  IMAD.MOV R6, RZ, RZ, -R6 ;  /* 0x000000ffff067224 */ /* 0x000fe400078e0a06 */
[----:B------:R-:W-:Y:S01]  /*af30*/  @!P6 IMAD.MOV R201, RZ, RZ, -R201 ;  /* 0x000000ffffc9e224 */ /* 0x000fe200078e0ac9 */
[----:B------:R-:W-:Y:S01]  /*af40*/  ISETP.GE.AND P6, PT, R243, RZ, PT ;  /* 0x000000fff300720c */ /* 0x000fe20003fc6270 */
[----:B------:R-:W-:Y:S02]  /*af50*/  VIADD R243, R3, 0x31 ;  /* 0x0000003103f37836 */ /* 0x000fe40000000000 */
[----:B------:R-:W-:-:S02]  /*af60*/  @!P1 IMAD.IADD R203, R203, 0x1, -R2 ;  /* 0x00000001cbcb9824 */ /* 0x000fc400078e0a02 */
[--C-:B------:R-:W-:Y:S01]  /*af70*/  @!P0 IMAD.IADD R204, R204, 0x1, -R2.reuse ;  /* 0x00000001cccc8824 */ /* 0x100fe200078e0a02 */
[----:B------:R-:W-:Y:S01]  /*af80*/  IABS R207, R243 ;  /* 0x000000f300cf7213 */ /* 0x000fe20000000000 */
[----:B------:R-:W-:Y:S01]  /*af90*/  @!P4 IMAD.IADD R5, R5, 0x1, -R2 ;  /* 0x000000010505c824 */ /* 0x000fe200078e0a02 */
[C---:B------:R-:W-:Y:S01]  /*afa0*/  ISETP.GT.U32.AND P1, PT, R2.reuse, R203, PT ;  /* 0x000000cb0200720c */ /* 0x040fe20003f24070 */
[C---:B------:R-:W-:Y:S01]  /*afb0*/  IMAD R205, R2.reuse, R6, R205 ;  /* 0x0000000602cd7224 */ /* 0x040fe200078e02cd */
[----:B------:R-:W-:Y:S01]  /*afc0*/  ISETP.GT.U32.AND P0, PT, R2, R204, PT ;  /* 0x000000cc0200720c */ /* 0x000fe20003f04070 */
[----:B------:R-:W-:Y:S02]  /*afd0*/  IMAD.MOV.U32 R202, RZ, RZ, R5 ;  /* 0x000000ffffca7224 */ /* 0x000fe400078e0005 */
[----:B------:R-:W-:Y:S01]  /*afe0*/  IMAD.HI.U32 R5, R0, R206, RZ ;  /* 0x000000ce00057227 */ /* 0x000fe200078e00ff */
[----:B------:R-:W-:-:S03]  /*aff0*/  ISETP.GT.U32.AND P4, PT, R2, R205, PT ;  /* 0x000000cd0200720c */ /* 0x000fc60003f84070 */
[----:B------:R-:W-:-:S04]  /*b000*/  IMAD.HI.U32 R6, R0, R207, RZ ;  /* 0x000000cf00067227 */ /* 0x000fc800078e00ff */
[----:B------:R-:W-:Y:S02]  /*b010*/  IMAD.MOV R5, RZ, RZ, -R5 ;  /* 0x000000ffff057224 */ /* 0x000fe400078e0a05 */
[----:B------:R-:W-:Y:S02]  /*b020*/  IMAD.MOV R6, RZ, RZ, -R6 ;  /* 0x000000ffff067224 */ /* 0x000fe400078e0a06 */
[----:B------:R-:W-:Y:S02]  /*b030*/  IMAD R206, R2, R5, R206 ;  /* 0x0000000502ce7224 */ /* 0x000fe400078e02ce */
[--C-:B------:R-:W-:Y:S01]  /*b040*/  @!P1 IMAD.IADD R203, R203, 0x1, -R2.reuse ;  /* 0x00000001cbcb9824 */ /* 0x100fe200078e0a02 */
[----:B------:R-:W-:Y:S01]  /*b050*/  ISETP.GE.AND P1, PT, R243, RZ, PT ;  /* 0x000000fff300720c */ /* 0x000fe20003f26270 */
[----:B------:R-:W-:Y:S01]  /*b060*/  @!P0 IMAD.IADD R204, R204, 0x1, -R2 ;  /* 0x00000001cccc8824 */ /* 0x000fe200078e0a02 */
[C---:B------:R-:W-:Y:S01]  /*b070*/  ISETP.GT.U32.AND P0, PT, R2.reuse, R206, PT ;  /* 0x000000ce0200720c */ /* 0x040fe20003f04070 */
[----:B------:R-:W-:-:S02]  /*b080*/  IMAD R207, R2, R6, R207 ;  /* 0x0000000602cf7224 */ /* 0x000fc400078e02cf */
[--C-:B------:R-:W-:Y:S02]  /*b090*/  @!P4 IMAD.IADD R205, R205, 0x1, -R2.reuse ;  /* 0x00000001cdcdc824 */ /* 0x100fe400078e0a02 */
[----:B------:R-:W-:Y:S01]  /*b0a0*/  @!P3 IMAD.MOV R203, RZ, RZ, -R203 ;  /* 0x000000ffffcbb224 */ /* 0x000fe200078e0acb */
[C---:B------:R-:W-:Y:S01]  /*b0b0*/  ISETP.GT.U32.AND P3, PT, R2.reuse, R207, PT ;  /* 0x000000cf0200720c */ /* 0x040fe20003f64070 */
[C---:B------:R-:W-:Y:S01]  /*b0c0*/  VIADD R243, R3.reuse, 0x2f ;  /* 0x0000002f03f37836 */ /* 0x040fe20000000000 */
[----:B------:R-:W-:Y:S01]  /*b0d0*/  ISETP.GT.U32.AND P4, PT, R2, R205, PT ;  /* 0x000000cd0200720c */ /* 0x000fe20003f84070 */
[----:B------:R-:W-:Y:S02]  /*b0e0*/  VIADD R240, R3, 0x2e ;  /* 0x0000002e03f07836 */ /* 0x000fe40000000000 */
[----:B------:R-:W-:Y:S01]  /*b0f0*/  IMAD.HI.U32 R4, R0, R208, RZ ;  /* 0x000000d000047227 */ /* 0x000fe200078e00ff */
[----:B------:R-:W-:Y:S02]  /*b100*/  IABS R209, R243 ;  /* 0x000000f300d17213 */ /* 0x000fe40000000000 */
[----:B------:R-:W-:Y:S01]  /*b110*/  IABS R210, R240 ;  /* 0x000000f000d27213 */ /* 0x000fe20000000000 */
[----:B------:R-:W-:Y:S01]  /*b120*/  @!P0 IMAD.IADD R206, R206, 0x1, -R2 ;  /* 0x00000001cece8824 */ /* 0x000fe200078e0a02 */
[----:B------:R-:W-:Y:S01]  /*b130*/  ISETP.GE.AND P0, PT, R243, RZ, PT ;  /* 0x000000fff300720c */ /* 0x000fe20003f06270 */
[----:B------:R-:W-:-:S02]  /*b140*/  IMAD.MOV R4, RZ, RZ, -R4 ;  /* 0x000000ffff047224 */ /* 0x000fc400078e0a04 */
[--C-:B------:R-:W-:Y:S01]  /*b150*/  @!P3 IMAD.IADD R207, R207, 0x1, -R2.reuse ;  /* 0x00000001cfcfb824 */ /* 0x100fe200078e0a02 */
[----:B------:R-:W-:Y:S01]  /*b160*/  ISETP.GT.U32.AND P3, PT, R2, R206, PT ;  /* 0x000000ce0200720c */ /* 0x000fe20003f64070 */
[----:B------:R-:W-:Y:S02]  /*b170*/  @!P4 IMAD.IADD R205, R205, 0x1, -R2 ;  /* 0x00000001cdcdc824 */ /* 0x000fe400078e0a02 */
[----:B------:R-:W-:-:S04]  /*b180*/  IMAD.HI.U32 R5, R0, R209, RZ ;  /* 0x000000d100057227 */ /* 0x000fc800078e00ff */
[C---:B------:R-:W-:Y:S02]  /*b190*/  IMAD R208, R2.reuse, R4, R208 ;  /* 0x0000000402d07224 */ /* 0x040fe400078e02d0 */
[----:B------:R-:W-:Y:S02]  /*b1a0*/  VIADD R239, R3, 0x2d ;  /* 0x0000002d03ef7836 */ /* 0x000fe40000000000 */
[----:B------:R-:W-:Y:S01]  /*b1b0*/  IMAD.MOV R5, RZ, RZ, -R5 ;  /* 0x000000ffff057224 */ /* 0x000fe200078e0a05 */
[C---:B------:R-:W-:Y:S01]  /*b1c0*/  ISETP.GT.U32.AND P4, PT, R2.reuse, R208, PT ;  /* 0x000000d00200720c */ /* 0x040fe20003f84070 */
[----:B------:R-:W-:Y:S01]  /*b1d0*/  @!P6 IMAD.MOV R205, RZ, RZ, -R205 ;  /* 0x000000ffffcde224 */ /* 0x000fe200078e0acd */
[----:B------:R-:W-:Y:S01]  /*b1e0*/  ISETP.GT.U32.AND P6, PT, R2, R207, PT ;  /* 0x000000cf0200720c */ /* 0x000fe20003fc4070 */
[----:B------:R-:W-:Y:S01]  /*b1f0*/  IMAD.HI.U32 R4, R0, R210, RZ ;  /* 0x000000d200047227 */ /* 0x000fe200078e00ff */
[----:B------:R-:W-:-:S03]  /*b200*/  IABS R211, R239 ;  /* 0x000000ef00d37213 */ /* 0x000fc60000000000 */
[----:B------:R-:W-:Y:S02]  /*b210*/  IMAD R209, R2, R5, R209 ;  /* 0x0000000502d17224 */ /* 0x000fe400078e02d1 */
[----:B------:R-:W-:Y:S02]  /*b220*/  IMAD.MOV R4, RZ, RZ, -R4 ;  /* 0x000000ffff047224 */ /* 0x000fe400078e0a04 */
[----:B------:R-:W-:Y:S01]  /*b230*/  @!P3 IMAD.IADD R206, R206, 0x1, -R2 ;  /* 0x00000001ceceb824 */ /* 0x000fe200078e0a02 */
[C---:B------:R-:W-:Y:S01]  /*b240*/  ISETP.GT.U32.AND P3, PT, R2.reuse, R209, PT ;  /* 0x000000d10200720c */ /* 0x040fe20003f64070 */
[----:B------:R-:W-:Y:S01]  /*b250*/  IMAD R210, R2, R4, R210 ;  /* 0x0000000402d27224 */ /* 0x000fe200078e02d2 */
[----:B------:R-:W-:Y:S01]  /*b260*/  @!P4 IADD3 R208, R208, -R2, RZ ;  /* 0x80000002d0d0c210 */ /* 0x000fe20007ffe0ff */
[----:B------:R-:W-:-:S03]  /*b270*/  IMAD.HI.U32 R4, R0, R211, RZ ;  /* 0x000000d300047227 */ /* 0x000fc600078e00ff */
[C---:B------:R-:W-:Y:S01]  /*b280*/  ISETP.GT.U32.AND P4, PT, R2.reuse, R208, PT ;  /* 0x000000d00200720c */ /* 0x040fe20003f84070 */
[----:B------:R-:W-:Y:S02]  /*b290*/  IMAD.MOV R4, RZ, RZ, -R4 ;  /* 0x000000ffff047224 */ /* 0x000fe400078e0a04 */
[----:B------:R-:W-:Y:S01]  /*b2a0*/  @!P6 IMAD.IADD R207, R207, 0x1, -R2 ;  /* 0x00000001cfcfe824 */ /* 0x000fe200078e0a02 */
[C---:B------:R-:W-:Y:S01]  /*b2b0*/  ISETP.GT.U32.AND P6, PT, R2.reuse, R210, PT ;  /* 0x000000d20200720c */ /* 0x040fe20003fc4070 */
[----:B------:R-:W-:Y:S01]  /*b2c0*/  @!P5 IMAD.MOV R202, RZ, RZ, -R202 ;  /* 0x000000ffffcad224 */ /* 0x000fe200078e0aca */
[----:B------:R-:W-:Y:S01]  /*b2d0*/  ISETP.GE.AND P5, PT, R241, RZ, PT ;  /* 0x000000fff100720c */ /* 0x000fe20003fa6270 */
[----:B------:R-:W-:Y:S02]  /*b2e0*/  IMAD R211, R2, R4, R211 ;  /* 0x0000000402d37224 */ /* 0x000fe400078e02d3 */
[----:B------:R-:W-:Y:S02]  /*b2f0*/  VIADD R241, R3, 0x2c ;  /* 0x0000002c03f17836 */ /* 0x000fe40000000000 */
[----:B------:R-:W-:Y:S01]  /*b300*/  @!P2 IMAD.MOV R204, RZ, RZ, -R204 ;  /* 0x000000ffffcca224 */ /* 0x000fe200078e0acc */
[----:B------:R-:W-:Y:S01]  /*b310*/  ISETP.GE.AND P2, PT, R242, RZ, PT ;  /* 0x000000fff200720c */ /* 0x000fe20003f46270 */
[--C-:B------:R-:W-:Y:S01]  /*b320*/  @!P3 IMAD.IADD R209, R209, 0x1, -R2.reuse ;  /* 0x00000001d1d1b824 */ /* 0x100fe200078e0a02 */
[----:B------:R-:W-:Y:S01]  /*b330*/  ISETP.GT.U32.AND P3, PT, R2, R211, PT ;  /* 0x000000d30200720c */ /* 0x000fe20003f64070 */
[C---:B------:R-:W-:Y:S01]  /*b340*/  VIADD R242, R3.reuse, 0x2b ;  /* 0x0000002b03f27836 */ /* 0x040fe20000000000 */
[----:B------:R-:W-:Y:S01]  /*b350*/  IABS R212, R241 ;  /* 0x000000f100d47213 */ /* 0x000fe20000000000 */
[----:B------:R-:W-:Y:S01]  /*b360*/  @!P6 IMAD.IADD R210, R210, 0x1, -R2 ;  /* 0x00000001d2d2e824 */ /* 0x000fe200078e0a02 */
[----:B------:R-:W-:Y:S01]  /*b370*/  ISETP.GT.U32.AND P6, PT, R2, R209, PT ;  /* 0x000000d10200720c */ /* 0x000fe20003fc4070 */
[----:B------:R-:W-:Y:S01]  /*b380*/  VIADD R243, R3, 0x2a ;  /* 0x0000002a03f37836 */ /* 0x000fe20000000000 */
[----:B------:R-:W-:Y:S01]  /*b390*/  IABS R213, R242 ;  /* 0x000000f200d57213 */ /* 0x000fe20000000000 */
[----:B------:R-:W-:-:S03]  /*b3a0*/  IMAD.HI.U32 R4, R0, R212, RZ ;  /* 0x000000d400047227 */ /* 0x000fc600078e00ff */
[----:B------:R-:W-:Y:S01]  /*b3b0*/  IABS R214, R243 ;  /* 0x000000f300d67213 */ /* 0x000fe20000000000 */
[----:B------:R-:W-:-:S04]  /*b3c0*/  IMAD.HI.U32 R6, R0, R213, RZ ;  /* 0x000000d500067227 */ /* 0x000fc800078e00ff */
[----:B------:R-:W-:Y:S02]  /*b3d0*/  IMAD.MOV R4, RZ, RZ, -R4 ;  /* 0x000000ffff047224 */ /* 0x000fe400078e0a04 */
[--C-:B------:R-:W-:Y:S01]  /*b3e0*/  @!P4 IMAD.IADD R208, R208, 0x1, -R2.reuse ;  /* 0x00000001d0d0c824 */ /* 0x100fe200078e0a02 */
[----:B------:R-:W-:Y:S01]  /*b3f0*/  ISETP.GE.AND P4, PT, R240, RZ, PT ;  /* 0x000000fff000720c */ /* 0x000fe20003f86270 */
[----:B------:R-:W-:Y:S01]  /*b400*/  @!P3 IMAD.IADD R211, R211, 0x1, -R2 ;  /* 0x00000001d3d3b824 */ /* 0x000fe200078e0a02 */
[C---:B------:R-:W-:Y:S01]  /*b410*/  ISETP.GT.U32.AND P3, PT, R2.reuse, R210, PT ;  /* 0x000000d20200720c */ /* 0x040fe20003f64070 */
[----:B------:R-:W-:Y:S02]  /*b420*/  IMAD.MOV R6, RZ, RZ, -R6 ;  /* 0x000000ffff067224 */ /* 0x000fe400078e0a06 */
[----:B------:R-:W-:Y:S02]  /*b430*/  VIADD R240, R3, 0x29 ;  /* 0x0000002903f07836 */ /* 0x000fe40000000000 */
[----:B------:R-:W-:-:S02]  /*b440*/  IMAD R212, R2, R4, R212 ;  /* 0x0000000402d47224 */ /* 0x000fc400078e02d4 */
[----:B------:R-:W-:Y:S01]  /*b450*/  IMAD.HI.U32 R5, R0, R214, RZ ;  /* 0x000000d600057227 */ /* 0x000fe200078e00ff */
[----:B------:R-:W-:-:S03]  /*b460*/  IABS R4, R240 ;  /* 0x000000f000047213 */ /* 0x000fc60000000000 */
[----:B------:R-:W-:Y:S01]  /*b470*/  @!P1 IMAD.MOV R207, RZ, RZ, -R207 ;  /* 0x000000ffffcf9224 */ /* 0x000fe200078e0acf */
[C---:B------:R-:W-:Y:S01]  /*b480*/  ISETP.GT.U32.AND P1, PT, R2.reuse, R211, PT ;  /* 0x000000d30200720c */ /* 0x040fe20003f24070 */
[C---:B------:R-:W-:Y:S02]  /*b490*/  IMAD R213, R2.reuse, R6, R213 ;  /* 0x0000000602d57224 */ /* 0x040fe400078e02d5 */
[----:B------:R-:W-:Y:S01]  /*b4a0*/  @!P6 IMAD.IADD R209, R209, 0x1, -R2 ;  /* 0x00000001d1d1e824 */ /* 0x000fe200078e0a02 */
[C---:B------:R-:W-:Y:S01]  /*b4b0*/  ISETP.GT.U32.AND P6, PT, R2.reuse, R212, PT ;  /* 0x000000d40200720c */ /* 0x040fe20003fc4070 */
[----:B------:R-:W-:Y:S02]  /*b4c0*/  IMAD.MOV R5, RZ, RZ, -R5 ;  /* 0x000000ffff057224 */ /* 0x000fe400078e0a05 */
[----:B------:R-:W-:Y:S01]  /*b4d0*/  @!P5 IMAD.MOV R206, RZ, RZ, -R206 ;  /* 0x000000ffffced224 */ /* 0x000fe200078e0ace */
[----:B------:R-:W-:Y:S01]  /*b4e0*/  ISETP.GE.AND P5, PT, R239, RZ, PT ;  /* 0x000000ffef00720c */ /* 0x000fe20003fa6270 */
[----:B------:R-:W-:Y:S01]  /*b4f0*/  @!P2 IMAD.MOV R208, RZ, RZ, -R208 ;  /* 0x000000ffffd0a224 */ /* 0x000fe200078e0ad0 */
[C---:B------:R-:W-:Y:S01]  /*b500*/  ISETP.GT.U32.AND P2, PT, R2.reuse, R213, PT ;  /* 0x000000d50200720c */ /* 0x040fe20003f44070 */
[----:B------:R-:W-:-:S02]  /*b510*/  IMAD R214, R2, R5, R214 ;  /* 0x0000000502d67224 */ /* 0x000fc400078e02d6 */
[----:B------:R-:W-:-:S04]  /*b520*/  IMAD.HI.U32 R5, R0, R4, RZ ;  /* 0x0000000400057227 */ /* 0x000fc800078e00ff */
[----:B------:R-:W-:Y:S02]  /*b530*/  IMAD.MOV R5, RZ, RZ, -R5 ;  /* 0x000000ffff057224 */ /* 0x000fe400078e0a05 */
[--C-:B------:R-:W-:Y:S01]  /*b540*/  @!P1 IMAD.IADD R211, R211, 0x1, -R2.reuse ;  /* 0x00000001d3d39824 */ /* 0x100fe200078e0a02 */
[----:B------:R-:W-:Y:S01]  /*b550*/  ISETP.GE.AND P1, PT, R242, RZ, PT ;  /* 0x000000fff200720c */ /* 0x000fe20003f26270 */
[----:B------:R-:W-:Y:S01]  /*b560*/  @!P6 IMAD.IADD R212, R212, 0x1, -R2 ;  /* 0x00000001d4d4e824 */ /* 0x000fe200078e0a02 */
[----:B------:R-:W-:Y:S01]  /*b570*/  ISETP.GE.AND P6, PT, R243, RZ, PT ;  /* 0x000000fff300720c */ /* 0x000fe20003fc6270 */
[----:B------:R-:W-:Y:S02]  /*b580*/  VIADD R242, R3, 0x27 ;  /* 0x0000002703f27836 */ /* 0x000fe40000000000 */
[----:B------:R-:W-:Y:S02]  /*b590*/  IMAD R4, R2, R5, R4 ;  /* 0x0000000502047224 */ /* 0x000fe400078e0204 */
[--C-:B------:R-:W-:Y:S01]  /*b5a0*/  @!P3 IMAD.IADD R210, R210, 0x1, -R2.reuse ;  /* 0x00000001d2d2b824 */ /* 0x100fe200078e0a02 */
[C---:B------:R-:W-:Y:S01]  /*b5b0*/  ISETP.GT.U32.AND P3, PT, R2.reuse, R214, PT ;  /* 0x000000d60200720c */ /* 0x040fe20003f64070 */
[----:B------:R-:W-:Y:S01]  /*b5c0*/  @!P0 IMAD.MOV R209, RZ, RZ, -R209 ;  /* 0x000000ffffd18224 */ /* 0x000fe200078e0ad1 */
[----:B------:R-:W-:Y:S01]  /*b5d0*/  ISETP.GE.AND P0, PT, R241, RZ, PT ;  /* 0x000000fff100720c */ /* 0x000fe20003f06270 */
[----:B------:R-:W-:Y:S01]  /*b5e0*/  @!P2 IMAD.IADD R213, R213, 0x1, -R2 ;  /* 0x00000001d5d5a824 */ /* 0x000fe200078e0a02 */
[----:B------:R-:W-:Y:S01]  /*b5f0*/  IABS R217, R242 ;  /* 0x000000f200d97213 */ /* 0x000fe20000000000 */
[----:B------:R-:W-:Y:S01]  /*b600*/  @!P5 IMAD.MOV R211, RZ, RZ, -R211 ;  /* 0x000000ffffd3d224 */ /* 0x000fe200078e0ad3 */
[C---:B------:R-:W-:Y:S01]  /*b610*/  ISETP.GT.U32.AND P2, PT, R2.reuse, R212, PT ;  /* 0x000000d40200720c */ /* 0x040fe20003f44070 */
[----:B------:R-:W-:Y:S01]  /*b620*/  VIADD R241, R3, 0x28 ;  /* 0x0000002803f17836 */ /* 0x000fe20000000000 */
[----:B------:R-:W-:Y:S01]  /*b630*/  ISETP.GT.U32.AND P5, PT, R2, R4, PT ;  /* 0x000000040200720c */ /* 0x000fe20003fa4070 */
[----:B------:R-:W-:-:S03]  /*b640*/  IMAD.HI.U32 R7, R0, R217, RZ ;  /* 0x000000d900077227 */ /* 0x000fc600078e00ff */
[----:B------:R-:W-:Y:S01]  /*b650*/  IABS R216, R241 ;  /* 0x000000f100d87213 */ /* 0x000fe20000000000 */
[----:B------:R-:W-:Y:S02]  /*b660*/  VIADD R243, R3, 0x26 ;  /* 0x0000002603f37836 */ /* 0x000fe40000000000 */
[----:B------:R-:W-:Y:S02]  /*b670*/  IMAD.MOV R7, RZ, RZ, -R7 ;  /* 0x000000ffff077224 */ /* 0x000fe400078e0a07 */
[----:B------:R-:W-:Y:S01]  /*b680*/  IMAD.HI.U32 R6, R0, R216, RZ ;  /* 0x000000d800067227 */ /* 0x000fe200078e00ff */
[----:B------:R-:W-:-:S03]  /*b690*/  IABS R5, R243 ;  /* 0x000000f300057213 */ /* 0x000fc60000000000 */
[--C-:B------:R-:W-:Y:S01]  /*b6a0*/  @!P3 IMAD.IADD R214, R214, 0x1, -R2.reuse ;  /* 0x00000001d6d6b824 */ /* 0x100fe200078e0a02 */
[----:B------:R-:W-:Y:S01]  /*b6b0*/  ISETP.GT.U32.AND P3, PT, R2, R213, PT ;  /* 0x000000d50200720c */ /* 0x000fe20003f64070 */
[--C-:B------:R-:W-:Y:S01]  /*b6c0*/  @!P2 IMAD.IADD R212, R212, 0x1, -R2.reuse ;  /* 0x00000001d4d4a824 */ /* 0x100fe200078e0a02 */
[----:B------:R-:W-:Y:S01]  /*b6d0*/  ISETP.GE.AND P2, PT, R240, RZ, PT ;  /* 0x000000fff000720c */ /* 0x000fe20003f46270 */
[----:B------:R-:W-:Y:S02]  /*b6e0*/  @!P5 IMAD.IADD R4, R4, 0x1, -R2 ;  /* 0x000000010404d824 */ /* 0x000fe400078e0a02 */
[C---:B------:R-:W-:Y:S02]  /*b6f0*/  IMAD R217, R2.reuse, R7, R217 ;  /* 0x0000000702d97224 */ /* 0x040fe400078e02d9 */
[----:B------:R-:W-:Y:S01]  /*b700*/  IMAD.MOV R6, RZ, RZ, -R6 ;  /* 0x000000ffff067224 */ /* 0x000fe200078e0a06 */
[C---:B------:R-:W-:Y:S01]  /*b710*/  ISETP.GT.U32.AND P5, PT, R2.reuse, R4, PT ;  /* 0x000000040200720c */ /* 0x040fe20003fa4070 */
[----:B------:R-:W-:Y:S01]  /*b720*/  @!P4 IMAD.MOV R210, RZ, RZ, -R210 ;  /* 0x000000ffffd2c224 */ /* 0x000fe200078e0ad2 */
[C---:B------:R-:W-:Y:S01]  /*b730*/  ISETP.GT.U32.AND P4, PT, R2.reuse, R214, PT ;  /* 0x000000d60200720c */ /* 0x040fe20003f84070 */
[----:B------:R-:W-:Y:S01]  /*b740*/  @!P0 IMAD.MOV R212, RZ, RZ, -R212 ;  /* 0x000000ffffd48224 */ /* 0x000fe200078e0ad4 */
[C---:B------:R-:W-:Y:S01]  /*b750*/  ISETP.GT.U32.AND P0, PT, R2.reuse, R217, PT ;  /* 0x000000d90200720c */ /* 0x040fe20003f04070 */
[----:B------:R-:W-:-:S02]  /*b760*/  IMAD R216, R2, R6, R216 ;  /* 0x0000000602d87224 */ /* 0x000fc400078e02d8 */
[----:B------:R-:W-:-:S04]  /*b770*/  IMAD.HI.U32 R6, R0, R5, RZ ;  /* 0x0000000500067227 */ /* 0x000fc800078e00ff */
[----:B------:R-:W-:Y:S02]  /*b780*/  IMAD.MOV R6, RZ, RZ, -R6 ;  /* 0x000000ffff067224 */ /* 0x000fe400078e0a06 */
[--C-:B------:R-:W-:Y:S01]  /*b790*/  @!P3 IMAD.IADD R213, R213, 0x1, -R2.reuse ;  /* 0x00000001d5d5b824 */ /* 0x100fe200078e0a02 */
[----:B------:R-:W-:Y:S01]  /*b7a0*/  ISETP.GE.AND P3, PT, R241, RZ, PT ;  /* 0x000000fff100720c */ /* 0x000fe20003f66270 */
[----:B------:R-:W-:Y:S02]  /*b7b0*/  VIADD R241, R3, 0x25 ;  /* 0x0000002503f17836 */ /* 0x000fe40000000000 */
[----:B------:R-:W-:Y:S02]  /*b7c0*/  IMAD R5, R2, R6, R5 ;  /* 0x0000000602057224 */ /* 0x000fe400078e0205 */
[--C-:B------:R-:W-:Y:S01]  /*b7d0*/  @!P4 IMAD.IADD R214, R214, 0x1, -R2.reuse ;  /* 0x00000001d6d6c824 */ /* 0x100fe200078e0a02 */
[----:B------:R-:W-:Y:S01]  /*b7e0*/  ISETP.GT.U32.AND P4, PT, R2, R216, PT ;  /* 0x000000d80200720c */ /* 0x000fe20003f84070 */
[--C-:B------:R-:W-:Y:S01]  /*b7f0*/  @!P5 IMAD.IADD R4, R4, 0x1, -R2.reuse ;  /* 0x000000010404d824 */ /* 0x100fe200078e0a02 */
[----:B------:R-:W-:Y:S01]  /*b800*/  IABS R219, R241 ;  /* 0x000000f100db7213 */ /* 0x000fe20000000000 */
[----:B------:R-:W-:Y:S01]  /*b810*/  @!P0 IMAD.IADD R217, R217, 0x1, -R2 ;  /* 0x00000001d9d98824 */ /* 0x000fe200078e0a02 */
[----:B------:R-:W-:Y:S01]  /*b820*/  ISETP.GT.U32.AND P5, PT, R2, R5, PT ;  /* 0x000000050200720c */ /* 0x000fe20003fa4070 */
[----:B------:R-:W-:-:S02]  /*b830*/  IMAD.MOV.U32 R215, RZ, RZ, R4 ;  /* 0x000000ffffd77224 */ /* 0x000fc400078e0004 */
[----:B------:R-:W-:Y:S01]  /*b840*/  IMAD.HI.U32 R4, R0, R219, RZ ;  /* 0x000000db00047227 */ /* 0x000fe200078e00ff */
[----:B------:R-:W-:-:S03]  /*b850*/  ISETP.GT.U32.AND P0, PT, R2, R217, PT ;  /* 0x000000d90200720c */ /* 0x000fc60003f04070 */
[----:B------:R-:W-:Y:S02]  /*b860*/  IMAD.MOV R4, RZ, RZ, -R4 ;  /* 0x000000ffff047224 */ /* 0x000fe400078e0a04 */
[--C-:B------:R-:W-:Y:S02]  /*b870*/  @!P4 IMAD.IADD R216, R216, 0x1, -R2.reuse ;  /* 0x00000001d8d8c824 */ /* 0x100fe400078e0a02 */
[----:B------:R-:W-:Y:S01]  /*b880*/  @!P1 IMAD.MOV R213, RZ, RZ, -R213 ;  /* 0x000000ffffd59224 */ /* 0x000fe200078e0ad5 */
[----:B------:R-:W-:Y:S01]  /*b890*/  ISETP.GE.AND P1, PT, R242, RZ, PT ;  /* 0x000000fff200720c */ /* 0x000fe20003f26270 */
[--C-:B------:R-:W-:Y:S01]  /*b8a0*/  @!P5 IMAD.IADD R5, R5, 0x1, -R2.reuse ;  /* 0x000000010505d824 */ /* 0x100fe200078e0a02 */
[C---:B------:R-:W-:Y:S01]  /*b8b0*/  ISETP.GT.U32.AND P4, PT, R2.reuse, R216, PT ;  /* 0x000000d80200720c */ /* 0x040fe20003f84070 */
[C---:B------:R-:W-:Y:S02]  /*b8c0*/  IMAD R219, R2.reuse, R4, R219 ;  /* 0x0000000402db7224 */ /* 0x040fe400078e02db */
[----:B------:R-:W-:Y:S01]  /*b8d0*/  VIADD R242, R3, 0x24 ;  /* 0x0000002403f27836 */ /* 0x000fe20000000000 */
        /* <DEDUP_REMOVED lines=8> */
[----:B------:R-:W-:Y:S01]  /*b960*/  IMAD.HI.U32 R6, R0, R220, RZ ;  /* 0x000000dc00067227 */ /* 0x000fe200078e00ff */
[----:B------:R-:W-:Y:S02]  /*b970*/  IABS R225, R237 ;  /* 0x000000ed00e17213 */ /* 0x000fe40000000000 */
[----:B------:R-:W-:Y:S01]  /*b980*/  IABS R221, R243 ;  /* 0x000000f300dd7213 */ /* 0x000fe20000000000 */
[--C-:B------:R-:W-:Y:S01]  /*b990*/  @!P4 IMAD.IADD R216, R216, 0x1, -R2.reuse ;  /* 0x00000001d8d8c824 */ /* 0x100fe200078e0a02 */
[----:B------:R-:W-:Y:S01]  /*b9a0*/  ISETP.GE.AND P4, PT, R242, RZ, PT ;  /* 0x000000fff200720c */ /* 0x000fe20003f86270 */
[----:B------:R-:W-:Y:S01]  /*b9b0*/  VIADD R242, R3, 0x22 ;  /* 0x0000002203f27836 */ /* 0x000fe20000000000 */
[----:B------:R-:W-:Y:S01]  /*b9c0*/  IADD3 R6, -R6, RZ, RZ ;  /* 0x000000ff06067210 */ /* 0x000fe20007ffe1ff */
[--C-:B------:R-:W-:Y:S02]  /*b9d0*/  @!P5 IMAD.IADD R5, R5, 0x1, -R2.reuse ;  /* 0x000000010505d824 */ /* 0x100fe400078e0a02 */
[----:B------:R-:W-:Y:S01]  /*b9e0*/  @!P0 IMAD.IADD R219, R219, 0x1, -R2 ;  /* 0x00000001dbdb8824 */ /* 0x000fe200078e0a02 */
[----:B------:R-:W-:Y:S01]  /*b9f0*/  IABS R222, R242 ;  /* 0x000000f200de7213 */ /* 0x000fe20000000000 */
[----:B------:R-:W-:-:S02]  /*ba00*/  IMAD R220, R2, R6, R220 ;  /* 0x0000000602dc7224 */ /* 0x000fc400078e02dc */
[----:B------:R-:W-:Y:S01]  /*ba10*/  IMAD.MOV.U32 R218, RZ, RZ, R5 ;  /* 0x000000ffffda7224 */ /* 0x000fe200078e0005 */
[----:B------:R-:W-:Y:S01]  /*ba20*/  ISETP.GT.U32.AND P0, PT, R2, R219, PT ;  /* 0x000000db0200720c */ /* 0x000fe20003f04070 */
[----:B------:R-:W-:-:S04]  /*ba30*/  IMAD.HI.U32 R4, R0, R221, RZ ;  /* 0x000000dd00047227 */ /* 0x000fc800078e00ff */
[----:B------:R-:W-:Y:S01]  /*ba40*/  @!P6 IMAD.MOV R218, RZ, RZ, -R218 ;  /* 0x000000ffffdae224 */ /* 0x000fe200078e0ada */
[----:B------:R-:W-:Y:S01]  /*ba50*/  ISETP.GT.U32.AND P6, PT, R2, R220, PT ;  /* 0x000000dc0200720c */ /* 0x000fe20003fc4070 */
[----:B------:R-:W-:Y:S02]  /*ba60*/  IMAD.MOV R4, RZ, RZ, -R4 ;  /* 0x000000ffff047224 */ /* 0x000fe400078e0a04 */
[----:B------:R-:W-:-:S04]  /*ba70*/  IMAD.HI.U32 R5, R0, R222, RZ ;  /* 0x000000de00057227 */ /* 0x000fc800078e00ff */
[C---:B------:R-:W-:Y:S02]  /*ba80*/  IMAD R221, R2.reuse, R4, R221 ;  /* 0x0000000402dd7224 */ /* 0x040fe400078e02dd */
[----:B------:R-:W-:Y:S02]  /*ba90*/  IMAD.MOV R5, RZ, RZ, -R5 ;  /* 0x000000ffff057224 */ /* 0x000fe400078e0a05 */
[----:B------:R-:W-:Y:S01]  /*baa0*/  @!P0 IMAD.IADD R219, R219, 0x1, -R2 ;  /* 0x00000001dbdb8824 */ /* 0x000fe200078e0a02 */
[C---:B------:R-:W-:Y:S01]  /*bab0*/  ISETP.GT.U32.AND P0, PT, R2.reuse, R221, PT ;  /* 0x000000dd0200720c */ /* 0x040fe20003f04070 */
[----:B------:R-:W-:Y:S02]  /*bac0*/  IMAD R222, R2, R5, R222 ;  /* 0x0000000502de7224 */ /* 0x000fe400078e02de */
[----:B------:R-:W-:Y:S02]  /*bad0*/  @!P6 IMAD.IADD R220, R220, 0x1, -R2 ;  /* 0x00000001dcdce824 */ /* 0x000fe400078e0a02 */
[----:B------:R-:W-:Y:S01]  /*bae0*/  @!P1 IMAD.MOV R217, RZ, RZ, -R217 ;  /* 0x000000ffffd99224 */ /* 0x000fe200078e0ad9 */
[----:B------:R-:W-:Y:S01]  /*baf0*/  ISETP.GT.U32.AND P6, PT, R2, R222, PT ;  /* 0x000000de0200720c */ /* 0x000fe20003fc4070 */
[----:B------:R-:W-:Y:S01]  /*bb00*/  IMAD.HI.U32 R5, R0, R225, RZ ;  /* 0x000000e100057227 */ /* 0x000fe200078e00ff */
[----:B------:R-:W-:-:S03]  /*bb10*/  ISETP.GE.AND P1, PT, R242, RZ, PT ;  /* 0x000000fff200720c */ /* 0x000fc60003f26270 */
[----:B------:R-:W-:Y:S02]  /*bb20*/  VIADD R242, R3, 0x20 ;  /* 0x0000002003f27836 */ /* 0x000fe40000000000 */
[----:B------:R-:W-:Y:S01]  /*bb30*/  @!P0 IMAD.IADD R221, R221, 0x1, -R2 ;  /* 0x00000001dddd8824 */ /* 0x000fe200078e0a02 */
[----:B------:R-:W-:Y:S01]  /*bb40*/  ISETP.GT.U32.AND P0, PT, R2, R220, PT ;  /* 0x000000dc0200720c */ /* 0x000fe20003f04070 */
[----:B------:R-:W-:Y:S01]  /*bb50*/  @!P3 IMAD.MOV R216, RZ, RZ, -R216 ;  /* 0x000000ffffd8b224 */ /* 0x000fe200078e0ad8 */
[----:B------:R-:W-:Y:S01]  /*bb60*/  ISETP.GE.AND P3, PT, R243, RZ, PT ;  /* 0x000000fff300720c */ /* 0x000fe20003f66270 */
[----:B------:R-:W-:Y:S01]  /*bb70*/  VIADD R243, R3, 0x21 ;  /* 0x0000002103f37836 */ /* 0x000fe20000000000 */
[----:B------:R-:W-:Y:S01]  /*bb80*/  IABS R224, R242 ;  /* 0x000000f200e07213 */ /* 0x000fe20000000000 */
[----:B------:R-:W-:Y:S01]  /*bb90*/  @!P6 IMAD.IADD R222, R222, 0x1, -R2 ;  /* 0x00000001dedee824 */ /* 0x000fe200078e0a02 */
[C---:B------:R-:W-:Y:S01]  /*bba0*/  ISETP.GT.U32.AND P6, PT, R2.reuse, R221, PT ;  /* 0x000000dd0200720c */ /* 0x040fe20003fc4070 */
[----:B------:R-:W-:Y:S01]  /*bbb0*/  IMAD.MOV R5, RZ, RZ, -R5 ;  /* 0x000000ffff057224 */ /* 0x000fe200078e0a05 */
[----:B------:R-:W-:Y:S01]  /*bbc0*/  IABS R223, R243 ;  /* 0x000000f300df7213 */ /* 0x000fe20000000000 */
[----:B------:R-:W-:Y:S01]  /*bbd0*/  @!P2 IMAD.MOV R215, RZ, RZ, -R215 ;  /* 0x000000ffffd7a224 */ /* 0x000fe200078e0ad7 */
[----:B------:R-:W-:Y:S01]  /*bbe0*/  ISETP.GE.AND P2, PT, R241, RZ, PT ;  /* 0x000000fff100720c */ /* 0x000fe20003f46270 */
[----:B------:R-:W-:Y:S01]  /*bbf0*/  IMAD R225, R2, R5, R225 ;  /* 0x0000000502e17224 */ /* 0x000fe200078e02e1 */
[----:B------:R-:W-:Y:S01]  /*bc00*/  ISETP.GE.AND P5, PT, R243, RZ, PT ;  /* 0x000000fff300720c */ /* 0x000fe20003fa6270 */
[----:B------:R-:W-:-:S04]  /*bc10*/  IMAD.HI.U32 R6, R0, R224, RZ ;  /* 0x000000e000067227 */ /* 0x000fc800078e00ff */
[----:B------:R-:W-:Y:S02]  /*bc20*/  VIADD R238, R3, 0x1e ;  /* 0x0000001e03ee7836 */ /* 0x000fe40000000000 */
[----:B------:R-:W-:Y:S01]  /*bc30*/  @!P6 IMAD.IADD R221, R221, 0x1, -R2 ;  /* 0x00000001dddde824 */ /* 0x000fe200078e0a02 */
[----:B------:R-:W-:Y:S01]  /*bc40*/  ISETP.GT.U32.AND P6, PT, R2, R225, PT ;  /* 0x000000e10200720c */ /* 0x000fe20003fc4070 */
[----:B------:R-:W-:Y:S01]  /*bc50*/  IMAD.HI.U32 R4, R0, R223, RZ ;  /* 0x000000df00047227 */ /* 0x000fe200078e00ff */
[----:B------:R-:W-:-:S03]  /*bc60*/  IABS R226, R238 ;  /* 0x000000ee00e27213 */ /* 0x000fc60000000000 */
[----:B------:R-:W-:Y:S02]  /*bc70*/  IMAD.MOV R6, RZ, RZ, -R6 ;  /* 0x000000ffff067224 */ /* 0x000fe400078e0a06 */
[----:B------:R-:W-:Y:S02]  /*bc80*/  IMAD.MOV R4, RZ, RZ, -R4 ;  /* 0x000000ffff047224 */ /* 0x000fe400078e0a04 */
[----:B------:R-:W-:Y:S02]  /*bc90*/  IMAD R224, R2, R6, R224 ;  /* 0x0000000602e07224 */ /* 0x000fe400078e02e0 */
[C---:B------:R-:W-:Y:S02]  /*bca0*/  VIADD R239, R3.reuse, 0x1d ;  /* 0x0000001d03ef7836 */ /* 0x040fe40000000000 */
[----:B------:R-:W-:Y:S02]  /*bcb0*/  @!P0 IMAD.IADD R220, R220, 0x1, -R2 ;  /* 0x00000001dcdc8824 */ /* 0x000fe400078e0a02 */
[----:B------:R-:W-:Y:S01]  /*bcc0*/  IMAD R223, R2, R4, R223 ;  /* 0x0000000402df7224 */ /* 0x000fe200078e02df */
[----:B------:R-:W-:Y:S01]  /*bcd0*/  IABS R227, R239 ;  /* 0x000000ef00e37213 */ /* 0x000fe20000000000 */
[----:B------:R-:W-:-:S02]  /*bce0*/  VIADD R240, R3, 0x1b ;  /* 0x0000001b03f07836 */ /* 0x000fc40000000000 */
[----:B------:R-:W-:Y:S01]  /*bcf0*/  @!P2 IMAD.MOV R219, RZ, RZ, -R219 ;  /* 0x000000ffffdba224 */ /* 0x000fe200078e0adb */
[C---:B------:R-:W-:Y:S01]  /*bd00*/  ISETP.GT.U32.AND P2, PT, R2.reuse, R222, PT ;  /* 0x000000de0200720c */ /* 0x040fe20003f44070 */
[----:B------:R-:W-:Y:S01]  /*bd10*/  @!P4 IMAD.MOV R220, RZ, RZ, -R220 ;  /* 0x000000ffffdcc224 */ /* 0x000fe200078e0adc */
[----:B------:R-:W-:Y:S01]  /*bd20*/  ISETP.GT.U32.AND P4, PT, R2, R224, PT ;  /* 0x000000e00200720c */ /* 0x000fe20003f84070 */
[----:B------:R-:W-:Y:S01]  /*bd30*/  IMAD.HI.U32 R4, R0, R226, RZ ;  /* 0x000000e200047227 */ /* 0x000fe200078e00ff */
[----:B------:R-:W-:Y:S02]  /*bd40*/  IABS R229, R240 ;  /* 0x000000f000e57213 */ /* 0x000fe40000000000 */
[----:B------:R-:W-:Y:S01]  /*bd50*/  ISETP.GT.U32.AND P0, PT, R2, R223, PT ;  /* 0x000000df0200720c */ /* 0x000fe20003f04070 */
[----:B------:R-:W-:Y:S02]  /*bd60*/  @!P6 IMAD.IADD R225, R225, 0x1, -R2 ;  /* 0x00000001e1e1e824 */ /* 0x000fe400078e0a02 */
[----:B------:R-:W-:-:S02]  /*bd70*/  IMAD.MOV R4, RZ, RZ, -R4 ;  /* 0x000000ffff047224 */ /* 0x000fc400078e0a04 */
[----:B------:R-:W-:-:S04]  /*bd80*/  IMAD.HI.U32 R6, R0, R227, RZ ;  /* 0x000000e300067227 */ /* 0x000fc800078e00ff */
[----:B------:R-:W-:Y:S01]  /*bd90*/  @!P3 IMAD.MOV R221, RZ, RZ, -R221 ;  /* 0x000000ffffddb224 */ /* 0x000fe200078e0add */
[C---:B------:R-:W-:Y:S01]  /*bda0*/  ISETP.GT.U32.AND P3, PT, R2.reuse, R225, PT ;  /* 0x000000e10200720c */ /* 0x040fe20003f64070 */
[----:B------:R-:W-:Y:S02]  /*bdb0*/  IMAD R226, R2, R4, R226 ;  /* 0x0000000402e27224 */ /* 0x000fe400078e02e2 */
[----:B------:R-:W-:-:S04]  /*bdc0*/  IMAD.HI.U32 R4, R0, R229, RZ ;  /* 0x000000e500047227 */ /* 0x000fc800078e00ff */
[----:B------:R-:W-:Y:S02]  /*bdd0*/  IMAD.MOV R6, RZ, RZ, -R6 ;  /* 0x000000ffff067224 */ /* 0x000fe400078e0a06 */
[----:B------:R-:W-:Y:S01]  /*bde0*/  @!P2 IMAD.IADD R222, R222, 0x1, -R2 ;  /* 0x00000001dedea824 */ /* 0x000fe200078e0a02 */
[C---:B------:R-:W-:Y:S01]  /*bdf0*/  ISETP.GT.U32.AND P2, PT, R2.reuse, R226, PT ;  /* 0x000000e20200720c */ /* 0x040fe20003f44070 */
[----:B------:R-:W-:Y:S02]  /*be00*/  IMAD.MOV R4, RZ, RZ, -R4 ;  /* 0x000000ffff047224 */ /* 0x000fe400078e0a04 */
[----:B------:R-:W-:Y:S02]  /*be10*/  IMAD R227, R2, R6, R227 ;  /* 0x0000000602e37224 */ /* 0x000fe400078e02e3 */
[----:B------:R-:W-:Y:S02]  /*be20*/  @!P4 IMAD.IADD R224, R224, 0x1, -R2 ;  /* 0x00000001e0e0c824 */ /* 0x000fe400078e0a02 */
[----:B------:R-:W-:-:S02]  /*be30*/  VIADD R243, R3, 0x1c ;  /* 0x0000001c03f37836 */ /* 0x000fc40000000000 */
[C---:B------:R-:W-:Y:S01]  /*be40*/  IMAD R229, R2.reuse, R4, R229 ;  /* 0x0000000402e57224 */ /* 0x040fe200078e02e5 */
[C---:B------:R-:W-:Y:S01]  /*be50*/  ISETP.GT.U32.AND P6, PT, R2.reuse, R224, PT ;  /* 0x000000e00200720c */ /* 0x040fe20003fc4070 */
[----:B------:R-:W-:Y:S01]  /*be60*/  @!P1 IMAD.MOV R222, RZ, RZ, -R222 ;  /* 0x000000ffffde9224 */ /* 0x000fe200078e0ade */
[C---:B------:R-:W-:Y:S01]  /*be70*/  ISETP.GT.U32.AND P1, PT, R2.reuse, R227, PT ;  /* 0x000000e30200720c */ /* 0x040fe20003f24070 */
[--C-:B------:R-:W-:Y:S01]  /*be80*/  @!P0 IMAD.IADD R223, R223, 0x1, -R2.reuse ;  /* 0x00000001dfdf8824 */ /* 0x100fe200078e0a02 */
[----:B------:R-:W-:Y:S01]  /*be90*/  IABS R228, R243 ;  /* 0x000000f300e47213 */ /* 0x000fe20000000000 */
[----:B------:R-:W-:Y:S01]  /*bea0*/  @!P3 IMAD.IADD R225, R225, 0x1, -R2 ;  /* 0x00000001e1e1b824 */ /* 0x000fe200078e0a02 */
[----:B------:R-:W-:Y:S01]  /*beb0*/  ISETP.GT.U32.AND P3, PT, R2, R229, PT ;  /* 0x000000e50200720c */ /* 0x000fe20003f64070 */
[----:B------:R-:W-:Y:S01]  /*bec0*/  VIADD R241, R3, 0x1a ;  /* 0x0000001a03f17836 */ /* 0x000fe20000000000 */
[----:B------:R-:W-:Y:S01]  /*bed0*/  ISETP.GE.AND P0, PT, R242, RZ, PT ;  /* 0x000000fff200720c */ /* 0x000fe20003f06270 */
[----:B------:R-:W-:Y:S01]  /*bee0*/  IMAD.HI.U32 R5, R0, R228, RZ ;  /* 0x000000e400057227 */ /* 0x000fe200078e00ff */
[----:B------:R-:W-:-:S02]  /*bef0*/  ISETP.GT.U32.AND P4, PT, R2, R223, PT ;  /* 0x000000df0200720c */ /* 0x000fc40003f84070 */
[----:B------:R-:W-:Y:S01]  /*bf00*/  IABS R4, R241 ;  /* 0x000000f100047213 */ /* 0x000fe20000000000 */
[----:B------:R-:W-:Y:S02]  /*bf10*/  VIADD R242, R3, 0x19 ;  /* 0x0000001903f27836 */ /* 0x000fe40000000000 */
[----:B------:R-:W-:Y:S02]  /*bf20*/  IMAD.MOV R5, RZ, RZ, -R5 ;  /* 0x000000ffff057224 */ /* 0x000fe400078e0a05 */
[--C-:B------:R-:W-:Y:S01]  /*bf30*/  @!P6 IMAD.IADD R224, R224, 0x1, -R2.reuse ;  /* 0x00000001e0e0e824 */ /* 0x100fe200078e0a02 */
[----:B------:R-:W-:Y:S01]  /*bf40*/  IABS R231, R242 ;  /* 0x000000f200e77213 */ /* 0x000fe20000000000 */
[----:B------:R-:W-:Y:S01]  /*bf50*/  @!P1 IMAD.IADD R227, R227, 0x1, -R2 ;  /* 0x00000001e3e39824 */ /* 0x000fe200078e0a02 */
[----:B------:R-:W-:Y:S01]  /*bf60*/  ISETP.GE.AND P6, PT, R237, RZ, PT ;  /* 0x000000ffed00720c */ /* 0x000fe20003fc6270 */
[----:B------:R-:W-:Y:S01]  /*bf70*/  IMAD.HI.U32 R6, R0, R4, RZ ;  /* 0x0000000400067227 */ /* 0x000fe200078e00ff */
[----:B------:R-:W-:-:S02]  /*bf80*/  ISETP.GE.AND P1, PT, R239, RZ, PT ;  /* 0x000000ffef00720c */ /* 0x000fc40003f26270 */
[----:B------:R-:W-:Y:S01]  /*bf90*/  IADD3 R239, R3, 0x17, RZ ;  /* 0x0000001703ef7810 */ /* 0x000fe20007ffe0ff */
[----:B------:R-:W-:Y:S02]  /*bfa0*/  IMAD R228, R2, R5, R228 ;  /* 0x0000000502e47224 */ /* 0x000fe400078e02e4 */
[--C-:B------:R-:W-:Y:S01]  /*bfb0*/  @!P2 IMAD.IADD R226, R226, 0x1, -R2.reuse ;  /* 0x00000001e2e2a824 */ /* 0x100fe200078e0a02 */
[----:B------:R-:W-:Y:S01]  /*bfc0*/  IABS R233, R239 ;  /* 0x000000ef00e97213 */ /* 0x000fe20000000000 */
[----:B------:R-:W-:Y:S01]  /*bfd0*/  @!P3 IMAD.IADD R229, R229, 0x1, -R2 ;  /* 0x00000001e5e5b824 */ /* 0x000fe200078e0a02 */
[----:B------:R-:W-:Y:S01]  /*bfe0*/  ISETP.GT.U32.AND P3, PT, R2, R227, PT ;  /* 0x000000e30200720c */ /* 0x000fe20003f64070 */
[----:B------:R-:W-:Y:S01]  /*bff0*/  IMAD.HI.U32 R5, R0, R231, RZ ;  /* 0x000000e700057227 */ /* 0x000fe200078e00ff */
[----:B------:R-:W-:-:S03]  /*c000*/  ISETP.GT.U32.AND P2, PT, R2, R226, PT ;  /* 0x000000e20200720c */ /* 0x000fc60003f44070 */
[----:B------:R-:W-:Y:S02]  /*c010*/  IMAD.MOV R6, RZ, RZ, -R6 ;  /* 0x000000ffff067224 */ /* 0x000fe400078e0a06 */
[----:B------:R-:W-:Y:S01]  /*c020*/  @!P4 IMAD.IADD R223, R223, 0x1, -R2 ;  /* 0x00000001dfdfc824 */ /* 0x000fe200078e0a02 */
[C---:B------:R-:W-:Y:S01]  /*c030*/  ISETP.GT.U32.AND P4, PT, R2.reuse, R228, PT ;  /* 0x000000e40200720c */ /* 0x040fe20003f84070 */
[----:B------:R-:W-:Y:S02]  /*c040*/  IMAD.MOV R5, RZ, RZ, -R5 ;  /* 0x000000ffff057224 */ /* 0x000fe400078e0a05 */
[C---:B------:R-:W-:Y:S02]  /*c050*/  IMAD R230, R2.reuse, R6, R4 ;  /* 0x0000000602e67224 */ /* 0x040fe400078e0204 */
[C---:B------:R-:W-:Y:S02]  /*c060*/  IMAD R231, R2.reuse, R5, R231 ;  /* 0x0000000502e77224 */ /* 0x040fe400078e02e7 */
[----:B------:R-:W-:Y:S01]  /*c070*/  @!P6 IMAD.MOV R225, RZ, RZ, -R225 ;  /* 0x000000ffffe1e224 */ /* 0x000fe200078e0ae1 */
[C---:B------:R-:W-:Y:S01]  /*c080*/  ISETP.GT.U32.AND P6, PT, R2.reuse, R230, PT ;  /* 0x000000e60200720c */ /* 0x040fe20003fc4070 */
[--C-:B------:R-:W-:Y:S01]  /*c090*/  @!P3 IMAD.IADD R227, R227, 0x1, -R2.reuse ;  /* 0x00000001e3e3b824 */ /* 0x100fe200078e0a02 */
[----:B------:R-:W-:Y:S01]  /*c0a0*/  ISETP.GT.U32.AND P3, PT, R2, R231, PT ;  /* 0x000000e70200720c */ /* 0x000fe20003f64070 */
[--C-:B------:R-:W-:Y:S01]  /*c0b0*/  @!P2 IMAD.IADD R226, R226, 0x1, -R2.reuse ;  /* 0x00000001e2e2a824 */ /* 0x100fe200078e0a02 */
[----:B------:R-:W-:Y:S01]  /*c0c0*/  ISETP.GE.AND P2, PT, R238, RZ, PT ;  /* 0x000000ffee00720c */ /* 0x000fe20003f46270 */
[----:B------:R-:W-:Y:S01]  /*c0d0*/  @!P4 IMAD.IADD R228, R228, 0x1, -R2 ;  /* 0x00000001e4e4c824 */ /* 0x000fe200078e0a02 */
[----:B------:R-:W-:Y:S01]  /*c0e0*/  ISETP.GE.AND P4, PT, R243, RZ, PT ;  /* 0x000000fff300720c */ /* 0x000fe20003f86270 */
[----:B------:R-:W-:Y:S01]  /*c0f0*/  VIADD R243, R3, 0x18 ;  /* 0x0000001803f37836 */ /* 0x000fe20000000000 */
[----:B------:R-:W-:Y:S01]  /*c100*/  IABS R238, R246 ;  /* 0x000000f600ee7213 */ /* 0x000fe20000000000 */
[----:B------:R-:W-:-:S02]  /*c110*/  @!P1 IMAD.MOV R227, RZ, RZ, -R227 ;  /* 0x000000ffffe39224 */ /* 0x000fc400078e0ae3 */
[----:B------:R-:W-:Y:S01]  /*c120*/  IMAD.HI.U32 R5, R0, R233, RZ ;  /* 0x000000e900057227 */ /* 0x000fe200078e00ff */
[----:B------:R-:W-:-:S03]  /*c130*/  IABS R232, R243 ;  /* 0x000000f300e87213 */ /* 0x000fc60000000000 */
[--C-:B------:R-:W-:Y:S01]  /*c140*/  @!P6 IMAD.IADD R230, R230, 0x1, -R2.reuse ;  /* 0x00000001e6e6e824 */ /* 0x100fe200078e0a02 */
[----:B------:R-:W-:Y:S01]  /*c150*/  ISETP.GE.AND P6, PT, R243, RZ, PT ;  /* 0x000000fff300720c */ /* 0x000fe20003fc6270 */
[----:B------:R-:W-:Y:S02]  /*c160*/  @!P3 IMAD.IADD R231, R231, 0x1, -R2 ;  /* 0x00000001e7e7b824 */ /* 0x000fe400078e0a02 */
[----:B------:R-:W-:Y:S01]  /*c170*/  IMAD.HI.U32 R4, R0, R232, RZ ;  /* 0x000000e800047227 */ /* 0x000fe200078e00ff */
[C---:B------:R-:W-:Y:S02]  /*c180*/  ISETP.GT.U32.AND P3, PT, R2.reuse, R230, PT ;  /* 0x000000e60200720c */ /* 0x040fe40003f64070 */
[----:B------:R-:W-:Y:S01]  /*c190*/  ISETP.GT.U32.AND P1, PT, R2, R231, PT ;  /* 0x000000e70200720c */ /* 0x000fe20003f24070 */
[----:B------:R-:W-:Y:S01]  /*c1a0*/  @!P2 IMAD.MOV R226, RZ, RZ, -R226 ;  /* 0x000000ffffe2a224 */ /* 0x000fe200078e0ae2 */
[----:B------:R-:W-:Y:S01]  /*c1b0*/  ISETP.GE.AND P2, PT, R240, RZ, PT ;  /* 0x000000fff000720c */ /* 0x000fe20003f46270 */
[----:B------:R-:W-:-:S02]  /*c1c0*/  IMAD.MOV R4, RZ, RZ, -R4 ;  /* 0x000000ffff047224 */ /* 0x000fc400078e0a04 */
[----:B------:R-:W-:Y:S02]  /*c1d0*/  VIADD R240, R3, 0x16 ;  /* 0x0000001603f07836 */ /* 0x000fe40000000000 */
[----:B------:R-:W-:Y:S02]  /*c1e0*/  IMAD R232, R2, R4, R232 ;  /* 0x0000000402e87224 */ /* 0x000fe400078e02e8 */
        /* <DEDUP_REMOVED lines=8> */
[----:B------:R-:W-:Y:S02]  /*c270*/  IMAD.MOV R4, RZ, RZ, -R4 ;  /* 0x000000ffff047224 */ /* 0x000fe400078e0a04 */
[----:B------:R-:W-:Y:S02]  /*c280*/  IMAD.MOV R5, RZ, RZ, -R5 ;  /* 0x000000ffff057224 */ /* 0x000fe400078e0a05 */
[----:B------:R-:W-:Y:S02]  /*c290*/  IMAD R234, R2, R4, R234 ;  /* 0x0000000402ea7224 */ /* 0x000fe400078e02ea */
[----:B------:R-:W-:Y:S02]  /*c2a0*/  @!P3 IMAD.IADD R232, R232, 0x1, -R2 ;  /* 0x00000001e8e8b824 */ /* 0x000fe400078e0a02 */
[C---:B------:R-:W-:Y:S01]  /*c2b0*/  IMAD R233, R2.reuse, R5, R233 ;  /* 0x0000000502e97224 */ /* 0x040fe200078e02e9 */
[----:B------:R-:W-:Y:S01]  /*c2c0*/  ISETP.GT.U32.AND P3, PT, R2, R234, PT ;  /* 0x000000ea0200720c */ /* 0x000fe20003f64070 */
[----:B------:R-:W-:-:S02]  /*c2d0*/  VIADD R243, R3, 0x14 ;  /* 0x0000001403f37836 */ /* 0x000fc40000000000 */
[--C-:B------:R-:W-:Y:S01]  /*c2e0*/  @!P1 IMAD.IADD R231, R231, 0x1, -R2.reuse ;  /* 0x00000001e7e79824 */ /* 0x100fe200078e0a02 */
[----:B------:R-:W-:Y:S01]  /*c2f0*/  ISETP.GT.U32.AND P1, PT, R2, R233, PT ;  /* 0x000000e90200720c */ /* 0x000fe20003f24070 */
[--C-:B------:R-:W-:Y:S01]  /*c300*/  @!P0 IMAD.IADD R228, R228, 0x1, -R2.reuse ;  /* 0x00000001e4e48824 */ /* 0x100fe200078e0a02 */
[----:B------:R-:W-:Y:S01]  /*c310*/  IABS R236, R243 ;  /* 0x000000f300ec7213 */ /* 0x000fe20000000000 */
[----:B------:R-:W-:Y:S01]  /*c320*/  @!P5 IMAD.IADD R229, R229, 0x1, -R2 ;  /* 0x00000001e5e5d824 */ /* 0x000fe200078e0a02 */
[----:B------:R-:W-:Y:S01]  /*c330*/  ISETP.GE.AND P0, PT, R241, RZ, PT ;  /* 0x000000fff100720c */ /* 0x000fe20003f06270 */
[----:B------:R-:W-:Y:S01]  /*c340*/  VIADD R241, R3, 0x15 ;  /* 0x0000001503f17836 */ /* 0x000fe20000000000 */
[----:B------:R-:W-:Y:S01]  /*c350*/  ISETP.GE.AND P5, PT, R242, RZ, PT ;  /* 0x000000fff200720c */ /* 0x000fe20003fa6270 */
[----:B------:R-:W-:-:S03]  /*c360*/  IMAD.HI.U32 R6, R0, R236, RZ ;  /* 0x000000ec00067227 */ /* 0x000fc600078e00ff */
[----:B------:R-:W-:Y:S01]  /*c370*/  IABS R235, R241 ;  /* 0x000000f100eb7213 */ /* 0x000fe20000000000 */
[----:B------:R-:W-:Y:S01]  /*c380*/  @!P3 IMAD.IADD R234, R234, 0x1, -R2 ;  /* 0x00000001eaeab824 */ /* 0x000fe200078e0a02 */
[C---:B------:R-:W-:Y:S01]  /*c390*/  ISETP.GT.U32.AND P3, PT, R2.reuse, R232, PT ;  /* 0x000000e80200720c */ /* 0x040fe20003f64070 */
[----:B------:R-:W-:Y:S02]  /*c3a0*/  @!P4 IMAD.MOV R228, RZ, RZ, -R228 ;  /* 0x000000ffffe4c224 */ /* 0x000fe400078e0ae4 */
[----:B------:R-:W-:Y:S01]  /*c3b0*/  VIADD R242, R3, 0x13 ;  /* 0x0000001303f27836 */ /* 0x000fe20000000000 */
[----:B------:R-:W-:Y:S01]  /*c3c0*/  ISETP.GT.U32.AND P4, PT, R2, R234, PT ;  /* 0x000000ea0200720c */ /* 0x000fe20003f84070 */
[----:B------:R-:W-:-:S03]  /*c3d0*/  IMAD.HI.U32 R4, R0, R238, RZ ;  /* 0x000000ee00047227 */ /* 0x000fc600078e00ff */
[----:B------:R-:W-:Y:S01]  /*c3e0*/  IABS R237, R242 ;  /* 0x000000f200ed7213 */ /* 0x000fe20000000000 */
[----:B------:R-:W-:Y:S02]  /*c3f0*/  IMAD.MOV R6, RZ, RZ, -R6 ;  /* 0x000000ffff067224 */ /* 0x000fe400078e0a06 */
[----:B------:R-:W-:Y:S02]  /*c400*/  IMAD.MOV R4, RZ, RZ, -R4 ;  /* 0x000000ffff047224 */ /* 0x000fe400078e0a04 */
[----:B------:R-:W-:Y:S01]  /*c410*/  @!P1 IMAD.IADD R233, R233, 0x1, -R2 ;  /* 0x00000001e9e99824 */ /* 0x000fe200078e0a02 */
[----:B------:R-:W-:Y:S01]  /*c420*/  ISETP.GE.AND P1, PT, R239, RZ, PT ;  /* 0x000000ffef00720c */ /* 0x000fe20003f26270 */
[----:B------:R-:W-:Y:S02]  /*c430*/  IMAD R236, R2, R6, R236 ;  /* 0x0000000602ec7224 */ /* 0x000fe400078e02ec */
[----:B------:R-:W-:-:S04]  /*c440*/  IMAD.HI.U32 R7, R0, R235, RZ ;  /* 0x000000eb00077227 */ /* 0x000fc800078e00ff */
[C---:B------:R-:W-:Y:S01]  /*c450*/  IMAD R238, R2.reuse, R4, R238 ;  /* 0x0000000402ee7224 */ /* 0x040fe200078e02ee */
[----:B------:R-:W-:Y:S01]  /*c460*/  IABS R4, R245 ;  /* 0x000000f500047213 */ /* 0x000fe20000000000 */
[----:B------:R-:W-:Y:S01]  /*c470*/  @!P2 IMAD.MOV R229, RZ, RZ, -R229 ;  /* 0x000000ffffe5a224 */ /* 0x000fe200078e0ae5 */
[C---:B------:R-:W-:Y:S01]  /*c480*/  ISETP.GT.U32.AND P2, PT, R2.reuse, R233, PT ;  /* 0x000000e90200720c */ /* 0x040fe20003f44070 */
[----:B------:R-:W-:Y:S01]  /*c490*/  @!P5 IMAD.MOV R231, RZ, RZ, -R231 ;  /* 0x000000ffffe7d224 */ /* 0x000fe200078e0ae7 */
[----:B------:R-:W-:Y:S01]  /*c4a0*/  ISETP.GT.U32.AND P5, PT, R2, R236, PT ;  /* 0x000000ec0200720c */ /* 0x000fe20003fa4070 */
[----:B------:R-:W-:-:S04]  /*c4b0*/  IMAD.HI.U32 R5, R0, R237, RZ ;  /* 0x000000ed00057227 */ /* 0x000fc800078e00ff */
[----:B------:R-:W-:Y:S02]  /*c4c0*/  IMAD.MOV R7, RZ, RZ, -R7 ;  /* 0x000000ffff077224 */ /* 0x000fe400078e0a07 */
[----:B------:R-:W-:Y:S01]  /*c4d0*/  @!P4 IMAD.IADD R234, R234, 0x1, -R2 ;  /* 0x00000001eaeac824 */ /* 0x000fe200078e0a02 */
[C---:B------:R-:W-:Y:S01]  /*c4e0*/  ISETP.GT.U32.AND P4, PT, R2.reuse, R238, PT ;  /* 0x000000ee0200720c */ /* 0x040fe20003f84070 */
[----:B------:R-:W-:Y:S02]  /*c4f0*/  IMAD.MOV R5, RZ, RZ, -R5 ;  /* 0x000000ffff057224 */ /* 0x000fe400078e0a05 */
[C---:B------:R-:W-:Y:S02]  /*c500*/  IMAD R235, R2.reuse, R7, R235 ;  /* 0x0000000702eb7224 */ /* 0x040fe400078e02eb */
[C---:B------:R-:W-:Y:S02]  /*c510*/  IMAD R237, R2.reuse, R5, R237 ;  /* 0x0000000502ed7224 */ /* 0x040fe400078e02ed */
[----:B------:R-:W-:Y:S01]  /*c520*/  @!P0 IMAD.MOV R230, RZ, RZ, -R230 ;  /* 0x000000ffffe68224 */ /* 0x000fe200078e0ae6 */
        /* <DEDUP_REMOVED lines=10> */
[----:B------:R-:W-:Y:S01]  /*c5d0*/  @!P4 IMAD.IADD R238, R238, 0x1, -R2 ;  /* 0x00000001eeeec824 */ /* 0x000fe200078e0a02 */
[----:B------:R-:W-:Y:S01]  /*c5e0*/  ISETP.GT.U32.AND P4, PT, R2, R236, PT ;  /* 0x000000ec0200720c */ /* 0x000fe20003f84070 */
[----:B------:R-:W-:-:S04]  /*c5f0*/  IMAD.HI.U32 R7, R0, R5, RZ ;  /* 0x0000000500077227 */ /* 0x000fc800078e00ff */
[----:B------:R-:W-:Y:S02]  /*c600*/  IMAD.MOV R6, RZ, RZ, -R6 ;  /* 0x000000ffff067224 */ /* 0x000fe400078e0a06 */
[----:B------:R-:W-:Y:S01]  /*c610*/  @!P0 IMAD.IADD R235, R235, 0x1, -R2 ;  /* 0x00000001ebeb8824 */ /* 0x000fe200078e0a02 */
[----:B------:R-:W-:Y:S01]  /*c620*/  ISETP.GE.AND P0, PT, R241, RZ, PT ;  /* 0x000000fff100720c */ /* 0x000fe20003f06270 */
[C---:B------:R-:W-:Y:S02]  /*c630*/  IMAD R239, R2.reuse, R6, R4 ;  /* 0x0000000602ef7224 */ /* 0x040fe400078e0204 */
[----:B------:R-:W-:Y:S02]  /*c640*/  IMAD.MOV R7, RZ, RZ, -R7 ;  /* 0x000000ffff077224 */ /* 0x000fe400078e0a07 */
[----:B------:R-:W-:Y:S01]  /*c650*/  @!P3 IMAD.IADD R237, R237, 0x1, -R2 ;  /* 0x00000001ededb824 */ /* 0x000fe200078e0a02 */
[C---:B------:R-:W-:Y:S01]  /*c660*/  ISETP.GT.U32.AND P3, PT, R2.reuse, R235, PT ;  /* 0x000000eb0200720c */ /* 0x040fe20003f64070 */
[C---:B------:R-:W-:Y:S01]  /*c670*/  IMAD R240, R2.reuse, R7, R5 ;  /* 0x0000000702f07224 */ /* 0x040fe200078e0205 */
[----:B------:R-:W-:Y:S01]  /*c680*/  IABS R7, R3 ;  /* 0x0000000300077213 */ /* 0x000fe20000000000 */
[----:B------:R-:W-:Y:S01]  /*c690*/  @!P2 IMAD.MOV R234, RZ, RZ, -R234 ;  /* 0x000000ffffeaa224 */ /* 0x000fe200078e0aea */
[----:B------:R-:W-:Y:S01]  /*c6a0*/  ISETP.GT.U32.AND P2, PT, R2, R239, PT ;  /* 0x000000ef0200720c */ /* 0x000fe20003f44070 */
[----:B------:R-:W-:Y:S01]  /*c6b0*/  @!P4 IMAD.IADD R236, R236, 0x1, -R2 ;  /* 0x00000001ececc824 */ /* 0x000fe200078e0a02 */
[----:B------:R-:W-:Y:S01]  /*c6c0*/  ISETP.GT.U32.AND P4, PT, R2, R240, PT ;  /* 0x000000f00200720c */ /* 0x000fe20003f84070 */
[----:B------:R-:W-:-:S02]  /*c6d0*/  VIADD R244, R3, 0xf ;  /* 0x0000000f03f47836 */ /* 0x000fc40000000000 */
[----:B------:R-:W-:Y:S01]  /*c6e0*/  VIADD R243, R3, 0xe ;  /* 0x0000000e03f37836 */ /* 0x000fe20000000000 */
[----:B------:R-:W-:Y:S01]  /*c6f0*/  @!P5 IADD3 R236, -R236, RZ, RZ ;  /* 0x000000ffececd210 */ /* 0x000fe20007ffe1ff */
[----:B------:R-:W-:Y:S01]  /*c700*/  @!P1 IMAD.MOV R233, RZ, RZ, -R233 ;  /* 0x000000ffffe99224 */ /* 0x000fe200078e0ae9 */
[----:B------:R-:W-:Y:S01]  /*c710*/  IABS R241, R244 ;  /* 0x000000f400f17213 */ /* 0x000fe20000000000 */
[----:B------:R-:W-:Y:S01]  /*c720*/  @!P3 IMAD.IADD R235, R235, 0x1, -R2 ;  /* 0x00000001ebebb824 */ /* 0x000fe200078e0a02 */
[----:B------:R-:W-:Y:S01]  /*c730*/  ISETP.GT.U32.AND P1, PT, R2, R237, PT ;  /* 0x000000ed0200720c */ /* 0x000fe20003f24070 */
[----:B------:R-:W-:Y:S01]  /*c740*/  @!P6 IMAD.MOV R232, RZ, RZ, -R232 ;  /* 0x000000ffffe8e224 */ /* 0x000fe200078e0ae8 */
[----:B------:R-:W-:Y:S01]  /*c750*/  ISETP.GE.AND P3, PT, R242, RZ, PT ;  /* 0x000000fff200720c */ /* 0x000fe20003f66270 */
[----:B------:R-:W-:Y:S01]  /*c760*/  @!P2 IMAD.IADD R239, R239, 0x1, -R2 ;  /* 0x00000001efefa824 */ /* 0x000fe200078e0a02 */
[----:B------:R-:W-:Y:S01]  /*c770*/  IABS R242, R243 ;  /* 0x000000f300f27213 */ /* 0x000fe20000000000 */
[----:B------:R-:W-:Y:S01]  /*c780*/  IMAD.HI.U32 R5, R0, R241, RZ ;  /* 0x000000f100057227 */ /* 0x000fe200078e00ff */
[----:B------:R-:W-:-:S02]  /*c790*/  ISETP.GT.U32.AND P6, PT, R2, R238, PT ;  /* 0x000000ee0200720c */ /* 0x000fc40003fc4070 */
[----:B------:R-:W-:Y:S01]  /*c7a0*/  ISETP.GE.AND P2, PT, R21, RZ, PT ;  /* 0x000000ff1500720c */ /* 0x000fe20003f46270 */
[----:B------:R-:W-:Y:S01]  /*c7b0*/  @!P4 IMAD.IADD R240, R240, 0x1, -R2 ;  /* 0x00000001f0f0c824 */ /* 0x000fe200078e0a02 */
[----:B------:R-:W-:Y:S01]  /*c7c0*/  ISETP.GT.U32.AND P4, PT, R2, R239, PT ;  /* 0x000000ef0200720c */ /* 0x000fe20003f84070 */
[----:B------:R-:W-:-:S04]  /*c7d0*/  IMAD.HI.U32 R4, R0, R242, RZ ;  /* 0x000000f200047227 */ /* 0x000fc800078e00ff */
[----:B------:R-:W-:Y:S02]  /*c7e0*/  IMAD.MOV R5, RZ, RZ, -R5 ;  /* 0x000000ffff057224 */ /* 0x000fe400078e0a05 */
[----:B------:R-:W-:Y:S02]  /*c7f0*/  IMAD.MOV R4, RZ, RZ, -R4 ;  /* 0x000000ffff047224 */ /* 0x000fe400078e0a04 */
[----:B------:R-:W-:Y:S02]  /*c800*/  IMAD R241, R2, R5, R241 ;  /* 0x0000000502f17224 */ /* 0x000fe400078e02f1 */
[----:B------:R-:W-:Y:S01]  /*c810*/  @!P1 IMAD.IADD R237, R237, 0x1, -R2 ;  /* 0x00000001eded9824 */ /* 0x000fe200078e0a02 */
[----:B------:R-:W-:Y:S01]  /*c820*/  ISETP.GE.AND P1, PT, R246, RZ, PT ;  /* 0x000000fff600720c */ /* 0x000fe20003f26270 */
[C---:B------:R-:W-:Y:S01]  /*c830*/  IMAD R242, R2.reuse, R4, R242 ;  /* 0x0000000402f27224 */ /* 0x040fe200078e02f2 */
[----:B------:R-:W-:Y:S01]  /*c840*/  ISETP.GT.U32.AND P5, PT, R2, R241, PT ;  /* 0x000000f10200720c */ /* 0x000fe20003fa4070 */
[----:B------:R-:W-:-:S02]  /*c850*/  @!P4 IMAD.IADD R239, R239, 0x1, -R2 ;  /* 0x00000001efefc824 */ /* 0x000fc400078e0a02 */
[----:B------:R-:W-:Y:S01]  /*c860*/  @!P6 IMAD.IADD R238, R238, 0x1, -R2 ;  /* 0x00000001eeeee824 */ /* 0x000fe200078e0a02 */
[----:B------:R-:W-:Y:S01]  /*c870*/  ISETP.GT.U32.AND P4, PT, R2, R242, PT ;  /* 0x000000f20200720c */ /* 0x000fe20003f84070 */
[----:B------:R-:W-:Y:S01]  /*c880*/  VIADD R21, R3, 0xd ;  /* 0x0000000d03157836 */ /* 0x000fe20000000000 */
[----:B------:R-:W-:Y:S01]  /*c890*/  ISETP.GE.AND P6, PT, R245, RZ, PT ;  /* 0x000000fff500720c */ /* 0x000fe20003fc6270 */
[----:B------:R-:W-:Y:S01]  /*c8a0*/  @!P3 IMAD.MOV R237, RZ, RZ, -R237 ;  /* 0x000000ffffedb224 */ /* 0x000fe200078e0aed */
[----:B------:R-:W-:Y:S01]  /*c8b0*/  ISETP.GE.AND P3, PT, R244, RZ, PT ;  /* 0x000000fff400720c */ /* 0x000fe20003f66270 */
[----:B------:R-:W-:Y:S02]  /*c8c0*/  VIADD R244, R3, 0xc ;  /* 0x0000000c03f47836 */ /* 0x000fe40000000000 */
[----:B------:R-:W-:Y:S01]  /*c8d0*/  @!P1 IMAD.MOV R238, RZ, RZ, -R238 ;  /* 0x000000ffffee9224 */ /* 0x000fe200078e0aee */
[----:B------:R-:W-:Y:S01]  /*c8e0*/  ISETP.GE.AND P1, PT, R243, RZ, PT ;  /* 0x000000fff300720c */ /* 0x000fe20003f26270 */
[--C-:B------:R-:W-:Y:S01]  /*c8f0*/  @!P5 IMAD.IADD R241, R241, 0x1, -R2.reuse ;  /* 0x00000001f1f1d824 */ /* 0x100fe200078e0a02 */
[----:B------:R-:W-:Y:S01]  /*c900*/  IABS R243, R21 ;  /* 0x0000001500f37213 */ /* 0x000fe20000000000 */
[----:B------:R-:W-:Y:S01]  /*c910*/  @!P0 IMAD.MOV R235, RZ, RZ, -R235 ;  /* 0x000000ffffeb8224 */ /* 0x000fe200078e0aeb */
[----:B------:R-:W-:Y:S01]  /*c920*/  IABS R4, R244 ;  /* 0x000000f400047213 */ /* 0x000fe20000000000 */
[----:B------:R-:W-:Y:S01]  /*c930*/  @!P4 IMAD.IADD R242, R242, 0x1, -R2 ;  /* 0x00000001f2f2c824 */ /* 0x000fe200078e0a02 */
[----:B------:R-:W-:Y:S01]  /*c940*/  ISETP.GT.U32.AND P5, PT, R2, R241, PT ;  /* 0x000000f10200720c */ /* 0x000fe20003fa4070 */
[----:B------:R-:W-:Y:S01]  /*c950*/  IMAD.HI.U32 R5, R0, R243, RZ ;  /* 0x000000f300057227 */ /* 0x000fe200078e00ff */
[----:B------:R-:W-:-:S02]  /*c960*/  ISETP.GT.U32.AND P0, PT, R2, R240, PT ;  /* 0x000000f00200720c */ /* 0x000fc40003f04070 */
[----:B------:R-:W-:Y:S01]  /*c970*/  ISETP.GT.U32.AND P4, PT, R2, R242, PT ;  /* 0x000000f20200720c */ /* 0x000fe20003f84070 */
[----:B------:R-:W-:Y:S01]  /*c980*/  @!P6 IMAD.MOV R239, RZ, RZ, -R239 ;  /* 0x000000ffffefe224 */ /* 0x000fe200078e0aef */
[----:B------:R-:W-:Y:S01]  /*c990*/  ISETP.GE.AND P6, PT, R244, RZ, PT ;  /* 0x000000fff400720c */ /* 0x000fe20003fc6270 */
[----:B------:R-:W-:Y:S02]  /*c9a0*/  IMAD.MOV R5, RZ, RZ, -R5 ;  /* 0x000000ffff057224 */ /* 0x000fe400078e0a05 */
[----:B------:R-:W-:-:S04]  /*c9b0*/  IMAD.HI.U32 R244, R0, R4, RZ ;  /* 0x0000000400f47227 */ /* 0x000fc800078e00ff */
[C---:B------:R-:W-:Y:S02]  /*c9c0*/  IMAD R243, R2.reuse, R5, R243 ;  /* 0x0000000502f37224 */ /* 0x040fe400078e02f3 */
[----:B------:R-:W-:Y:S02]  /*c9d0*/  IMAD.MOV R244, RZ, RZ, -R244 ;  /* 0x000000fffff47224 */ /* 0x000fe400078e0af4 */
[----:B------:R-:W-:Y:S01]  /*c9e0*/  @!P5 IMAD.IADD R241, R241, 0x1, -R2 ;  /* 0x00000001f1f1d824 */ /* 0x000fe200078e0a02 */
[C---:B------:R-:W-:Y:S01]  /*c9f0*/  ISETP.GT.U32.AND P5, PT, R2.reuse, R243, PT ;  /* 0x000000f30200720c */ /* 0x040fe20003fa4070 */
[----:B------:R-:W-:Y:S02]  /*ca00*/  IMAD R244, R2, R244, R4 ;  /* 0x000000f402f47224 */ /* 0x000fe400078e0204 */
[--C-:B------:R-:W-:Y:S01]  /*ca10*/  @!P0 IMAD.IADD R240, R240, 0x1, -R2.reuse ;  /* 0x00000001f0f08824 */ /* 0x100fe200078e0a02 */
[----:B------:R-:W-:Y:S01]  /*ca20*/  ISETP.GE.AND P0, PT, R21, RZ, PT ;  /* 0x000000ff1500720c */ /* 0x000fe20003f06270 */
[----:B------:R-:W-:Y:S01]  /*ca30*/  @!P4 IMAD.IADD R242, R242, 0x1, -R2 ;  /* 0x00000001f2f2c824 */ /* 0x000fe200078e0a02 */
[----:B------:R-:W-:Y:S01]  /*ca40*/  ISETP.GT.U32.AND P4, PT, R2, R244, PT ;  /* 0x000000f40200720c */ /* 0x000fe20003f84070 */
[----:B------:R-:W-:-:S02]  /*ca50*/  VIADD R21, R3, 0xb ;  /* 0x0000000b03157836 */ /* 0x000fc40000000000 */
[C---:B------:R-:W-:Y:S02]  /*ca60*/  VIADD R156, R3.reuse, 0xa ;  /* 0x0000000a039c7836 */ /* 0x040fe40000000000 */
[----:B------:R-:W-:Y:S01]  /*ca70*/  VIADD R11, R3, 0x7 ;  /* 0x00000007030b7836 */ /* 0x000fe20000000000 */
[----:B------:R-:W-:Y:S01]  /*ca80*/  IABS R245, R21 ;  /* 0x0000001500f57213 */ /* 0x000fe20000000000 */
[----:B------:R-:W-:Y:S01]  /*ca90*/  @!P5 IMAD.IADD R243, R243, 0x1, -R2 ;  /* 0x00000001f3f3d824 */ /* 0x000fe200078e0a02 */
[----:B------:R-:W-:Y:S01]  /*caa0*/  IABS R246, R156 ;  /* 0x0000009c00f67213 */ /* 0x000fe20000000000 */
[----:B------:R-:W-:Y:S01]  /*cab0*/  @!P2 IMAD.MOV R240, RZ, RZ, -R240 ;  /* 0x000000fffff0a224 */ /* 0x000fe200078e0af0 */
[----:B------:R-:W-:Y:S01]  /*cac0*/  IABS R249, R11 ;  /* 0x0000000b00f97213 */ /* 0x000fe20000000000 */
[----:B------:R-:W-:Y:S01]  /*cad0*/  IMAD.HI.U32 R5, R0, R245, RZ ;  /* 0x000000f500057227 */ /* 0x000fe200078e00ff */
[----:B------:R-:W-:-:S03]  /*cae0*/  ISETP.GE.AND P2, PT, R21, RZ, PT ;  /* 0x000000ff1500720c */ /* 0x000fc60003f46270 */
[----:B------:R-:W-:Y:S01]  /*caf0*/  @!P4 IMAD.IADD R244, R244, 0x1, -R2 ;  /* 0x00000001f4f4c824 */ /* 0x000fe200078e0a02 */
[----:B------:R-:W-:Y:S01]  /*cb00*/  ISETP.GT.U32.AND P4, PT, R2, R243, PT ;  /* 0x000000f30200720c */ /* 0x000fe20003f84070 */
[----:B------:R-:W-:Y:S02]  /*cb10*/  IMAD.MOV R4, RZ, RZ, -R5 ;  /* 0x000000ffff047224 */ /* 0x000fe400078e0a05 */
[----:B------:R-:W-:-:S04]  /*cb20*/  IMAD.HI.U32 R5, R0, R246, RZ ;  /* 0x000000f600057227 */ /* 0x000fc800078e00ff */
[----:B------:R-:W-:Y:S02]  /*cb30*/  IMAD.MOV R5, RZ, RZ, -R5 ;  /* 0x000000ffff057224 */ /* 0x000fe400078e0a05 */
[----:B------:R-:W-:Y:S02]  /*cb40*/  VIADD R21, R3, 0x9 ;  /* 0x0000000903157836 */ /* 0x000fe40000000000 */
[----:B------:R-:W-:Y:S02]  /*cb50*/  IMAD R246, R2, R5, R246 ;  /* 0x0000000502f67224 */ /* 0x000fe400078e02f6 */
[----:B------:R-:W-:Y:S01]  /*cb60*/  @!P4 IMAD.IADD R243, R243, 0x1, -R2 ;  /* 0x00000001f3f3c824 */ /* 0x000fe200078e0a02 */
[----:B------:R-:W-:Y:S01]  /*cb70*/  IABS R247, R21 ;  /* 0x0000001500f77213 */ /* 0x000fe20000000000 */
[----:B------:R-:W-:Y:S01]  /*cb80*/  IMAD.HI.U32 R5, R0, R249, RZ ;  /* 0x000000f900057227 */ /* 0x000fe200078e00ff */
[----:B------:R-:W-:-:S03]  /*cb90*/  ISETP.GT.U32.AND P4, PT, R2, R246, PT ;  /* 0x000000f60200720c */ /* 0x000fc60003f84070 */
[----:B------:R-:W-:Y:S02]  /*cba0*/  IMAD.MOV R5, RZ, RZ, -R5 ;  /* 0x000000ffff057224 */ /* 0x000fe400078e0a05 */
[C---:B------:R-:W-:Y:S02]  /*cbb0*/  IMAD R245, R2.reuse, R4, R245 ;  /* 0x0000000402f57224 */ /* 0x040fe400078e02f5 */
[C---:B------:R-:W-:Y:S02]  /*cbc0*/  IMAD R249, R2.reuse, R5, R249 ;  /* 0x0000000502f97224 */ /* 0x040fe400078e02f9 */
[----:B------:R-:W-:Y:S01]  /*cbd0*/  VIADD R12, R3, 0x8 ;  /* 0x00000008030c7836 */ /* 0x000fe20000000000 */
[C---:B------:R-:W-:Y:S01]  /*cbe0*/  ISETP.GT.U32.AND P5, PT, R2.reuse, R245, PT ;  /* 0x000000f50200720c */ /* 0x040fe20003fa4070 */
[----:B------:R-:W-:Y:S01]  /*cbf0*/  @!P3 IMAD.MOV R241, RZ, RZ, -R241 ;  /* 0x000000fffff1b224 */ /* 0x000fe200078e0af1 */
[----:B------:R-:W-:Y:S01]  /*cc00*/  ISETP.GT.U32.AND P3, PT, R2, R244, PT ;  /* 0x000000f40200720c */ /* 0x000fe20003f64070 */
[----:B------:R-:W-:Y:S01]  /*cc10*/  @!P4 IMAD.IADD R246, R246, 0x1, -R2 ;  /* 0x00000001f6f6c824 */ /* 0x000fe200078e0a02 */
[----:B------:R-:W-:Y:S01]  /*cc20*/  ISETP.GT.U32.AND P4, PT, R2, R249, PT ;  /* 0x000000f90200720c */ /* 0x000fe20003f84070 */
[----:B------:R-:W-:Y:S01]  /*cc30*/  IMAD.HI.U32 R4, R0, R247, RZ ;  /* 0x000000f700047227 */ /* 0x000fe200078e00ff */
[----:B------:R-:W-:-:S03]  /*cc40*/  IABS R248, R12 ;  /* 0x0000000c00f87213 */ /* 0x000fc60000000000 */
[----:B------:R-:W-:Y:S02]  /*cc50*/  IMAD.MOV R4, RZ, RZ, -R4 ;  /* 0x000000ffff047224 */ /* 0x000fe400078e0a04 */
[----:B------:R-:W-:Y:S02]  /*cc60*/  VIADD R10, R3, 0x6 ;  /* 0x00000006030a7836 */ /* 0x000fe40000000000 */
[----:B------:R-:W-:-:S03]  /*cc70*/  IMAD.HI.U32 R6, R0, R248, RZ ;  /* 0x000000f800067227 */ /* 0x000fc600078e00ff */
[----:B------:R-:W-:Y:S01]  /*cc80*/  IABS R250, R10 ;  /* 0x0000000a00fa7213 */ /* 0x000fe20000000000 */
[----:B------:R-:W-:Y:S01]  /*cc90*/  @!P4 IMAD.IADD R249, R249, 0x1, -R2 ;  /* 0x00000001f9f9c824 */ /* 0x000fe200078e0a02 */
[----:B------:R-:W-:Y:S01]  /*cca0*/  ISETP.GE.AND P4, PT, R21, RZ, PT ;  /* 0x000000ff1500720c */ /* 0x000fe20003f86270 */
[----:B------:R-:W-:Y:S01]  /*ccb0*/  IMAD R247, R2, R4, R247 ;  /* 0x0000000402f77224 */ /* 0x000fe200078e02f7 */
[----:B------:R-:W2:Y:S01]  /*ccc0*/  LDL R21, [R1+0x189c] ;  /* 0x00189c0001157983 */ /* 0x000ea20000100800 */
[----:B------:R-:W-:Y:S02]  /*ccd0*/  IMAD.MOV R4, RZ, RZ, -R6 ;  /* 0x000000ffff047224 */ /* 0x000fe400078e0a06 */
[----:B------:R-:W-:Y:S02]  /*cce0*/  VIADD R9, R3, 0x5 ;  /* 0x0000000503097836 */ /* 0x000fe40000000000 */
[--C-:B------:R-:W-:Y:S02]  /*ccf0*/  @!P5 IMAD.IADD R245, R245, 0x1, -R2.reuse ;  /* 0x00000001f5f5d824 */ /* 0x100fe400078e0a02 */
[----:B------:R-:W-:Y:S01]  /*cd00*/  @!P3 IMAD.IADD R244, R244, 0x1, -R2 ;  /* 0x00000001f4f4b824 */ /* 0x000fe200078e0a02 */
[C---:B------:R-:W-:Y:S01]  /*cd10*/  ISETP.GT.U32.AND P3, PT, R2.reuse, R247, PT ;  /* 0x000000f70200720c */ /* 0x040fe20003f64070 */
[C---:B------:R-:W-:Y:S01]  /*cd20*/  IMAD R248, R2.reuse, R4, R248 ;  /* 0x0000000402f87224 */ /* 0x040fe200078e02f8 */
[----:B------:R-:W-:Y:S01]  /*cd30*/  IABS R251, R9 ;  /* 0x0000000900fb7213 */ /* 0x000fe20000000000 */
[----:B------:R-:W-:Y:S01]  /*cd40*/  VIADD R252, R3, 0x4 ;  /* 0x0000000403fc7836 */ /* 0x000fe20000000000 */
[----:B------:R-:W-:Y:S01]  /*cd50*/  ISETP.GT.U32.AND P5, PT, R2, R245, PT ;  /* 0x000000f50200720c */ /* 0x000fe20003fa4070 */
[----:B------:R-:W-:-:S03]  /*cd60*/  IMAD.HI.U32 R4, R0, R250, RZ ;  /* 0x000000fa00047227 */ /* 0x000fc600078e00ff */
[----:B------:R-:W-:Y:S01]  /*cd70*/  IABS R8, R252 ;  /* 0x000000fc00087213 */ /* 0x000fe20000000000 */
[----:B------:R-:W-:Y:S02]  /*cd80*/  IMAD.MOV R4, RZ, RZ, -R4 ;  /* 0x000000ffff047224 */ /* 0x000fe400078e0a04 */
[----:B------:R-:W-:-:S04]  /*cd90*/  IMAD.HI.U32 R5, R0, R251, RZ ;  /* 0x000000fb00057227 */ /* 0x000fc800078e00ff */
[----:B------:R-:W-:Y:S01]  /*cda0*/  @!P1 IMAD.MOV R242, RZ, RZ, -R242 ;  /* 0x000000fffff29224 */ /* 0x000fe200078e0af2 */
[C---:B------:R-:W-:Y:S01]  /*cdb0*/  ISETP.GT.U32.AND P1, PT, R2.reuse, R246, PT ;  /* 0x000000f60200720c */ /* 0x040fe20003f24070 */
[----:B------:R-:W-:Y:S02]  /*cdc0*/  IMAD R250, R2, R4, R250 ;  /* 0x0000000402fa7224 */ /* 0x000fe400078e02fa */
[----:B------:R-:W-:-:S04]  /*cdd0*/  IMAD.HI.U32 R4, R0, R8, RZ ;  /* 0x0000000800047227 */ /* 0x000fc800078e00ff */
[----:B------:R-:W-:Y:S02]  /*cde0*/  IMAD.MOV R5, RZ, RZ, -R5 ;  /* 0x000000ffff057224 */ /* 0x000fe400078e0a05 */
[----:B------:R-:W-:Y:S01]  /*cdf0*/  @!P3 IMAD.IADD R247, R247, 0x1, -R2 ;  /* 0x00000001f7f7b824 */ /* 0x000fe200078e0a02 */
[----:B------:R-:W-:Y:S01]  /*ce00*/  ISETP.GE.AND P3, PT, R156, RZ, PT ;  /* 0x000000ff9c00720c */ /* 0x000fe20003f66270 */
[----:B------:R-:W-:Y:S02]  /*ce10*/  IMAD.MOV R4, RZ, RZ, -R4 ;  /* 0x000000ffff047224 */ /* 0x000fe400078e0a04 */
[----:B------:R-:W-:Y:S02]  /*ce20*/  VIADD R156, R3, 0x3 ;  /* 0x00000003039c7836 */ /* 0x000fe40000000000 */
[C---:B------:R-:W-:Y:S02]  /*ce30*/  IMAD R251, R2.reuse, R5, R251 ;  /* 0x0000000502fb7224 */ /* 0x040fe400078e02fb */
[----:B------:R-:W-:Y:S01]  /*ce40*/  @!P5 IMAD.IADD R245, R245, 0x1, -R2 ;  /* 0x00000001f5f5d824 */ /* 0x000fe200078e0a02 */
[----:B------:R-:W-:Y:S01]  /*ce50*/  ISETP.GT.U32.AND P5, PT, R2, R248, PT ;  /* 0x000000f80200720c */ /* 0x000fe20003fa4070 */
[----:B------:R-:W-:Y:S01]  /*ce60*/  IMAD.HI.U32 R5, R0, R7, RZ ;  /* 0x0000000700057227 */ /* 0x000fe200078e00ff */
[----:B------:R-:W-:-:S03]  /*ce70*/  IABS R6, R156 ;  /* 0x0000009c00067213 */ /* 0x000fc60000000000 */
[C---:B------:R-:W-:Y:S02]  /*ce80*/  IMAD R8, R2.reuse, R4, R8 ;  /* 0x0000000402087224 */ /* 0x040fe400078e0208 */
[----:B------:R-:W-:Y:S02]  /*ce90*/  IMAD.MOV R4, RZ, RZ, -R5 ;  /* 0x000000ffff047224 */ /* 0x000fe400078e0a05 */
[----:B------:R-:W-:Y:S01]  /*cea0*/  @!P2 IMAD.MOV R245, RZ, RZ, -R245 ;  /* 0x000000fffff5a224 */ /* 0x000fe200078e0af5 */
[----:B------:R-:W-:Y:S01]  /*ceb0*/  ISETP.GT.U32.AND P2, PT, R2, R249, PT ;  /* 0x000000f90200720c */ /* 0x000fe20003f44070 */
[----:B------:R-:W-:Y:S01]  /*cec0*/  @!P1 IMAD.IADD R246, R246, 0x1, -R2 ;  /* 0x00000001f6f69824 */ /* 0x000fe200078e0a02 */
[C---:B------:R-:W-:Y:S01]  /*ced0*/  ISETP.GT.U32.AND P1, PT, R2.reuse, R251, PT ;  /* 0x000000fb0200720c */ /* 0x040fe20003f24070 */
[----:B------:R-:W-:Y:S02]  /*cee0*/  IMAD R7, R2, R4, R7 ;  /* 0x0000000402077224 */ /* 0x000fe400078e0207 */
[----:B------:R-:W-:-:S04]  /*cef0*/  IMAD.HI.U32 R4, R0, R6, RZ ;  /* 0x0000000600047227 */ /* 0x000fc800078e00ff */
[----:B------:R-:W-:Y:S02]  /*cf00*/  IMAD.MOV R4, RZ, RZ, -R4 ;  /* 0x000000ffff047224 */ /* 0x000fe400078e0a04 */
[----:B------:R-:W-:Y:S02]  /*cf10*/  VIADD R23, R3, 0x2 ;  /* 0x0000000203177836 */ /* 0x000fe40000000000 */
[----:B------:R-:W-:Y:S01]  /*cf20*/  @!P5 IMAD.IADD R248, R248, 0x1, -R2 ;  /* 0x00000001f8f8d824 */ /* 0x000fe200078e0a02 */
[C---:B------:R-:W-:Y:S01]  /*cf30*/  ISETP.GT.U32.AND P5, PT, R2.reuse, R250, PT ;  /* 0x000000fa0200720c */ /* 0x040fe20003fa4070 */
[C---:B------:R-:W-:Y:S01]  /*cf40*/  IMAD R6, R2.reuse, R4, R6 ;  /* 0x0000000402067224 */ /* 0x040fe200078e0206 */
[----:B------:R-:W-:Y:S01]  /*cf50*/  IABS R152, R23 ;  /* 0x0000001700987213 */ /* 0x000fe20000000000 */
[--C-:B------:R-:W-:Y:S01]  /*cf60*/  @!P2 IMAD.IADD R249, R249, 0x1, -R2.reuse ;  /* 0x00000001f9f9a824 */ /* 0x100fe200078e0a02 */
[C---:B------:R-:W-:Y:S01]  /*cf70*/  ISETP.GT.U32.AND P2, PT, R2.reuse, R7, PT ;  /* 0x000000070200720c */ /* 0x040fe20003f44070 */
[----:B------:R-:W-:Y:S01]  /*cf80*/  @!P1 IMAD.IADD R251, R251, 0x1, -R2 ;  /* 0x00000001fbfb9824 */ /* 0x000fe200078e0a02 */
[C---:B------:R-:W-:Y:S01]  /*cf90*/  ISETP.GT.U32.AND P1, PT, R2.reuse, R6, PT ;  /* 0x000000060200720c */ /* 0x040fe20003f24070 */
[----:B------:R-:W-:Y:S01]  /*cfa0*/  @!P0 IMAD.MOV R243, RZ, RZ, -R243 ;  /* 0x000000fffff38224 */ /* 0x000fe200078e0af3 */
[----:B------:R-:W-:Y:S01]  /*cfb0*/  ISETP.GT.U32.AND P0, PT, R2, R247, PT ;  /* 0x000000f70200720c */ /* 0x000fe20003f04070 */
[----:B------:R-:W-:-:S02]  /*cfc0*/  IMAD.MOV.U32 R5, RZ, RZ, R152 ;  /* 0x000000ffff057224 */ /* 0x000fc400078e0098 */
[----:B------:R-:W-:Y:S02]  /*cfd0*/  VIADD R14, R3, 0x1 ;  /* 0x00000001030e7836 */ /* 0x000fe40000000000 */
[----:B------:R-:W-:-:S04]  /*cfe0*/  IMAD.HI.U32 R152, R0, R5, RZ ;  /* 0x0000000500987227 */ /* 0x000fc800078e00ff */
[----:B------:R-:W-:Y:S02]  /*cff0*/  @!P5 IMAD.IADD R250, R250, 0x1, -R2 ;  /* 0x00000001fafad824 */ /* 0x000fe400078e0a02 */
[----:B------:R-:W-:Y:S02]  /*d000*/  IMAD.MOV R4, RZ, RZ, -R152 ;  /* 0x000000ffff047224 */ /* 0x000fe400078e0a98 */
[----:B------:R-:W-:Y:S01]  /*d010*/  @!P2 IMAD.IADD R7, R7, 0x1, -R2 ;  /* 0x000000010707a824 */ /* 0x000fe200078e0a02 */
[----:B------:R-:W-:Y:S01]  /*d020*/  IABS R152, R14 ;  /* 0x0000000e00987213 */ /* 0x000fe20000000000 */
[----:B------:R-:W-:Y:S01]  /*d030*/  @!P6 IMAD.MOV R244, RZ, RZ, -R244 ;  /* 0x000000fffff4e224 */ /* 0x000fe200078e0af4 */
[----:B------:R-:W-:Y:S01]  /*d040*/  ISETP.GT.U32.AND P6, PT, R2, R250, PT ;  /* 0x000000fa0200720c */ /* 0x000fe20003fc4070 */
[----:B------:R-:W-:Y:S01]  /*d050*/  @!P1 IMAD.IADD R6, R6, 0x1, -R2 ;  /* 0x0000000106069824 */ /* 0x000fe200078e0a02 */
[C---:B------:R-:W-:Y:S01]  /*d060*/  ISETP.GT.U32.AND P1, PT, R2.reuse, R251, PT ;  /* 0x000000fb0200720c */ /* 0x040fe20003f24070 */
[----:B------:R-:W-:-:S02]  /*d070*/  IMAD R5, R2, R4, R5 ;  /* 0x0000000402057224 */ /* 0x000fc400078e0205 */
[----:B------:R-:W-:Y:S01]  /*d080*/  @!P3 IMAD.MOV R246, RZ, RZ, -R246 ;  /* 0x000000fffff6b224 */ /* 0x000fe200078e0af6 */
[C---:B------:R-:W-:Y:S01]  /*d090*/  ISETP.GT.U32.AND P3, PT, R2.reuse, R7, PT ;  /* 0x000000070200720c */ /* 0x040fe20003f64070 */
[----:B------:R-:W-:Y:S01]  /*d0a0*/  @!P0 IMAD.IADD R247, R247, 0x1, -R2 ;  /* 0x00000001f7f78824 */ /* 0x000fe200078e0a02 */
[----:B------:R-:W-:Y:S01]  /*d0b0*/  ISETP.GT.U32.AND P0, PT, R2, R8, PT ;  /* 0x000000080200720c */ /* 0x000fe20003f04070 */
[----:B------:R-:W-:Y:S01]  /*d0c0*/  IMAD.HI.U32 R0, R0, R152, RZ ;  /* 0x0000009800007227 */ /* 0x000fe200078e00ff */
[----:B------:R-:W-:-:S03]  /*d0d0*/  ISETP.GT.U32.AND P5, PT, R2, R248, PT ;  /* 0x000000f80200720c */ /* 0x000fc60003fa4070 */
[----:B------:R-:W-:Y:S02]  /*d0e0*/  IMAD.MOV R0, RZ, RZ, -R0 ;  /* 0x000000ffff007224 */ /* 0x000fe400078e0a00 */
[----:B------:R-:W-:Y:S01]  /*d0f0*/  @!P6 IMAD.IADD R250, R250, 0x1, -R2 ;  /* 0x00000001fafae824 */ /* 0x000fe200078e0a02 */
[----:B------:R-:W-:Y:S01]  /*d100*/  ISETP.GE.AND P6, PT, R11, RZ, PT ;  /* 0x000000ff0b00720c */ /* 0x000fe20003fc6270 */
[C---:B------:R-:W-:Y:S02]  /*d110*/  IMAD R0, R2.reuse, R0, R152 ;  /* 0x0000000002007224 */ /* 0x040fe400078e0298 */
[----:B------:R-:W-:Y:S02]  /*d120*/  IMAD.MOV.U32 R152, RZ, RZ, RZ ;  /* 0x000000ffff987224 */ /* 0x000fe400078e00ff */
[--C-:B------:R-:W-:Y:S01]  /*d130*/  @!P1 IMAD.IADD R251, R251, 0x1, -R2.reuse ;  /* 0x00000001fbfb9824 */ /* 0x100fe200078e0a02 */
[----:B------:R-:W-:Y:S01]  /*d140*/  ISETP.GT.U32.AND P2, PT, R2, R5, PT ;  /* 0x000000050200720c */ /* 0x000fe20003f44070 */
[--C-:B------:R-:W-:Y:S01]  /*d150*/  @!P3 IMAD.IADD R7, R7, 0x1, -R2.reuse ;  /* 0x000000010707b824 */ /* 0x100fe200078e0a02 */
[----:B------:R-:W-:Y:S01]  /*d160*/  ISETP.GE.AND P3, PT, R252, RZ, PT ;  /* 0x000000fffc00720c */ /* 0x000fe20003f66270 */
[----:B------:R-:W-:Y:S01]  /*d170*/  @!P0 IMAD.IADD R8, R8, 0x1, -R2 ;  /* 0x0000000108088824 */ /* 0x000fe200078e0a02 */
[----:B------:R-:W1:Y:S01]  /*d180*/  S2R R252, SR_TID.X ;  /* 0x0000000000fc7919 */ /* 0x000e620000002100 */
[----:B------:R-:W-:-:S02]  /*d190*/  ISETP.GE.AND P0, PT, R10, RZ, PT ;  /* 0x000000ff0a00720c */ /* 0x000fc40003f06270 */
[----:B------:R-:W-:Y:S02]  /*d1a0*/  @!P5 IADD3 R248, R248, -R2, RZ ;  /* 0x80000002f8f8d210 */ /* 0x000fe40007ffe0ff */
[----:B------:R-:W-:-:S04]  /*d1b0*/  ISETP.GE.AND P5, PT, R12, RZ, PT ;  /* 0x000000ff0c00720c */ /* 0x000fc80003fa6270 */
[----:B------:R-:W-:-:S05]  /*d1c0*/  @!P2 IMAD.IADD R5, R5, 0x1, -R2 ;  /* 0x000000010505a824 */ /* 0x000fca00078e0a02 */
[----:B------:R-:W-:-:S04]  /*d1d0*/  ISETP.GT.U32.AND P2, PT, R2, R5, PT ;  /* 0x000000050200720c */ /* 0x000fc80003f44070 */
[----:B------:R-:W-:Y:S01]  /*d1e0*/  @!P5 IMAD.MOV R248, RZ, RZ, -R248 ;  /* 0x000000fffff8d224 */ /* 0x000fe200078e0af8 */
[----:B------:R-:W-:-:S08]  /*d1f0*/  ISETP.GT.U32.AND P5, PT, R2, R6, PT ;  /* 0x000000060200720c */ /* 0x000fd00003fa4070 */
[----:B------:R-:W-:Y:S01]  /*d200*/  @!P2 IMAD.IADD R5, R5, 0x1, -R2 ;  /* 0x000000010505a824 */ /* 0x000fe200078e0a02 */
[----:B------:R-:W-:-:S04]  /*d210*/  ISETP.GE.AND P2, PT, R23, RZ, PT ;  /* 0x000000ff1700720c */ /* 0x000fc80003f46270 */
[----:B------:R-:W-:Y:S01]  /*d220*/  @!P5 IMAD.IADD R6, R6, 0x1, -R2 ;  /* 0x000000010606d824 */ /* 0x000fe200078e0a02 */
[C---:B-1----:R-:W-:Y:S01]  /*d230*/  LOP3.LUT R12, R252.reuse, 0x40, RZ, 0xc0, !PT ;  /* 0x00000040fc0c7812 */ /* 0x042fe200078ec0ff */
[----:B------:R-:W-:Y:S01]  /*d240*/  IMAD.SHL.U32 R23, R252, 0x2, RZ ;  /* 0x00000002fc177824 */ /* 0x000fe200078e00ff */
[----:B------:R-:W-:Y:S02]  /*d250*/  ISETP.GE.AND P5, PT, R156, RZ, PT ;  /* 0x000000ff9c00720c */ /* 0x000fe40003fa6270 */
[----:B------:R-:W3:Y:S04]  /*d260*/  LDL.LU R156, [R1+0x1e4] ;  /* 0x0001e400019c7983 */ /* 0x000ee80000300800 */
[----:B0-----:R0:W-:Y:S01]  /*d270*/  STL [R1+0x34], R17 ;  /* 0x0000341101007387 */ /* 0x0011e20000100800 */
[----:B--2---:R-:W-:-:S05]  /*d280*/  VIADD R4, R21, 0x10000 ;  /* 0x0001000015047836 */ /* 0x004fca0000000000 */
[----:B------:R-:W-:-:S04]  /*d290*/  SHF.R.U32.HI R4, RZ, 0x4, R4 ;  /* 0x00000004ff047819 */ /* 0x000fc80000011604 */
[----:B------:R-:W-:-:S04]  /*d2a0*/  SGXT.U32 R4, R4, 0xe ;  /* 0x0000000e0404781a */ /* 0x000fc80000000000 */
[----:B------:R-:W-:-:S04]  /*d2b0*/  IADD3 R11, P1, R4, 0x2, RZ ;  /* 0x00000002040b7810 */ /* 0x000fc80007f3e0ff */
[----:B------:R-:W-:Y:S02]  /*d2c0*/  IADD3.X R10, R152, 0x40000040, RZ, P1, !PT ;  /* 0x40000040980a7810 */ /* 0x000fe40000ffe4ff */
[----:B------:R-:W-:Y:S02]  /*d2d0*/  SHF.R.U32.HI R152, RZ, 0x4, R21 ;  /* 0x00000004ff987819 */ /* 0x000fe40000011615 */
[----:B------:R-:W1:Y:S01]  /*d2e0*/  LDC R21, c[0x0][0x230] ;  /* 0x00008c00ff157b82 */ /* 0x000e620000000800 */
[----:B------:R-:W-:Y:S02]  /*d2f0*/  ISETP.GT.U32.AND P1, PT, R2, R0, PT ;  /* 0x000000000200720c */ /* 0x000fe40003f24070 */
[----:B------:R-:W-:Y:S01]  /*d300*/  SGXT.U32 R13, R152, 0xe ;  /* 0x0000000e980d781a */ /* 0x000fe20000000000 */
[----:B------:R-:W-:-:S10]  /*d310*/  IMAD.MOV.U32 R152, RZ, RZ, RZ ;  /* 0x000000ffff987224 */ /* 0x000fd400078e00ff */
[----:B------:R-:W-:Y:S01]  /*d320*/  @!P1 IMAD.IADD R0, R0, 0x1, -R2 ;  /* 0x0000000100009824 */ /* 0x000fe200078e0a02 */
[----:B------:R-:W-:Y:S01]  /*d330*/  IADD3 R153, P1, R13, 0x80, RZ ;  /* 0x000000800d997810 */ /* 0x000fe20007f3e0ff */
[----:B------:R-:W-:Y:S02]  /*d340*/  IMAD.MOV.U32 R13, RZ, RZ, R16 ;  /* 0x000000ffff0d7224 */ /* 0x000fe400078e0010 */
[----:B0-----:R-:W2:Y:S01]  /*d350*/  LDL.LU.64 R16, [R1+0x1908] ;  /* 0x0019080001107983 */ /* 0x001ea20000300a00 */
[----:B-1----:R-:W-:Y:S01]  /*d360*/  VIADD R21, R21, 0x7f ;  /* 0x0000007f15157836 */ /* 0x002fe20000000000 */
[----:B------:R-:W-:-:S04]  /*d370*/  IADD3.X R152, R152, 0x40000040, RZ, P1, !PT ;  /* 0x4000004098987810 */ /* 0x000fc80000ffe4ff */
[----:B------:R-:W-:Y:S02]  /*d380*/  SHF.R.S32.HI R252, RZ, 0x1f, R21 ;  /* 0x0000001ffffc7819 */ /* 0x000fe40000011415 */
[----:B------:R-:W-:Y:S02]  /*d390*/  ISETP.GE.AND P1, PT, R14, RZ, PT ;  /* 0x000000ff0e00720c */ /* 0x000fe40003f26270 */
[----:B------:R-:W4:Y:S01]  /*d3a0*/  LDL.LU R14, [R1+0x1900] ;  /* 0x00190000010e7983 */ /* 0x000f220000300800 */
[----:B------:R-:W-:-:S03]  /*d3b0*/  LEA.HI R252, R252, R21, RZ, 0x7 ;  /* 0x00000015fcfc7211 */ /* 0x000fc600078f38ff */
[----:B------:R-:W2:Y:S01]  /*d3c0*/  LDL.LU R21, [R1+0x18fc] ;  /* 0x0018fc0001157983 */ /* 0x000ea20000300800 */
[----:B------:R-:W-:Y:S01]  /*d3d0*/  @!P4 IMAD.MOV R247, RZ, RZ, -R247 ;  /* 0x000000fffff7c224 */ /* 0x000fe200078e0af7 */
[----:B------:R-:W-:Y:S01]  /*d3e0*/  ISETP.GT.U32.AND P4, PT, R2, R8, PT ;  /* 0x000000080200720c */ /* 0x000fe20003f84070 */
[----:B------:R-:W-:-:S12]  /*d3f0*/  @!P6 IMAD.MOV R249, RZ, RZ, -R249 ;  /* 0x000000fffff9e224 */ /* 0x000fd800078e0af9 */
[----:B------:R-:W-:Y:S01]  /*d400*/  @!P4 IMAD.IADD R8, R8, 0x1, -R2 ;  /* 0x000000010808c824 */ /* 0x000fe200078e0a02 */
[----:B------:R-:W-:Y:S02]  /*d410*/  ISETP.GE.AND P4, PT, R9, RZ, PT ;  /* 0x000000ff0900720c */ /* 0x000fe40003f86270 */
[----:B------:R-:W3:Y:S01]  /*d420*/  LDC R9, c[0x0][0x234] ;  /* 0x00008d00ff097b82 */ /* 0x000ee20000000800 */
[----:B------:R-:W-:Y:S02]  /*d430*/  ISETP.GT.U32.AND P6, PT, R2, R0, PT ;  /* 0x000000000200720c */ /* 0x000fe40003fc4070 */
[----:B------:R-:W-:Y:S02]  /*d440*/  LOP3.LUT R23, R23, 0x7e, RZ, 0xc0, !PT ;  /* 0x0000007e17177812 */ /* 0x000fe400078ec0ff */
[----:B------:R-:W-:-:S03]  /*d450*/  R2UR UR34, R4 ;  /* 0x00000000042272ca */ /* 0x000fc600000e0000 */
[C-C-:B------:R-:W-:Y:S02]  /*d460*/  IMAD R252, R12.reuse, 0x100, R23.reuse ;  /* 0x000001000cfc7824 */ /* 0x140fe400078e0217 */
[----:B------:R-:W-:-:S04]  /*d470*/  IMAD R12, R12, 0x200, R23 ;  /* 0x000002000c0c7824 */ /* 0x000fc800078e0217 */
[----:B------:R-:W-:Y:S01]  /*d480*/  @!P6 IMAD.IADD R0, R0, 0x1, -R2 ;  /* 0x000000010000e824 */ /* 0x000fe200078e0a02 */
[----:B------:R-:W-:Y:S02]  /*d490*/  R2UR UR6, R11 ;  /* 0x000000000b0672ca */ /* 0x000fe400000e0000 */
[----:B------:R-:W-:Y:S01]  /*d4a0*/  R2UR UR7, R10 ;  /* 0x000000000a0772ca */ /* 0x000fe200000e0000 */
[-C--:B---3--:R-:W-:Y:S02]  /*d4b0*/  IMAD R4, R156, R9.reuse, RZ ;  /* 0x000000099c047224 */ /* 0x088fe400078e02ff */
[----:B--2---:R-:W-:Y:S02]  /*d4c0*/  IMAD R2, R21, R9, RZ ;  /* 0x0000000915027224 */ /* 0x004fe400078e02ff */
[----:B------:R-:W2:Y:S04]  /*d4d0*/  LDL.LU R21, [R1+0x18f8] ;  /* 0x0018f80001157983 */ /* 0x000ea80000300800 */
[----:B------:R0:W-:Y:S04]  /*d4e0*/  STL [R1+0x100], R4 ;  /* 0x0001000401007387 */ /* 0x0001e80000100800 */
[----:B------:R-:W3:Y:S04]  /*d4f0*/  LDL.LU R12, [R1+0x2c] ;  /* 0x00002c00010c7983 */ /* 0x000ee80000300800 */
[----:B------:R-:W4:Y:S04]  /*d500*/  LDL.LU R11, [R1+0x28] ;  /* 0x00002800010b7983 */ /* 0x000f280000300800 */
[----:B------:R-:W-:Y:S04]  /*d510*/  STL [R1+0xfc], R2 ;  /* 0x0000fc0201007387 */ /* 0x000fe80000100800 */
[----:B------:R-:W4:Y:S04]  /*d520*/  LDL.LU R10, [R1+0x24] ;  /* 0x00002400010a7983 */ /* 0x000f280000300800 */
[----:B------:R-:W4:Y:S04]  /*d530*/  LDL.LU R9, [R1+0x20] ;  /* 0x0000200001097983 */ /* 0x000f280000300800 */
[----:B------:R-:W4:Y:S04]  /*d540*/  LDL.LU R252, [R1+0x1c] ;  /* 0x00001c0001fc7983 */ /* 0x000f280000300800 */
[----:B------:R-:W4:Y:S04]  /*d550*/  LDL.LU R23, [R1+0x18] ;  /* 0x0000180001177983 */ /* 0x000f280000300800 */
[----:B------:R-:W4:Y:S01]  /*d560*/  LDL.LU R156, [R1+0x14] ;  /* 0x00001400019c7983 */ /* 0x000f220000300800 */
[----:B------:R-:W-:-:S02]  /*d570*/  R2UR UR4, R153 ;  /* 0x00000000990472ca */ /* 0x000fc400000e0000 */
[----:B------:R-:W1:Y:S01]  /*d580*/  S2R R153, SR_TID.X ;  /* 0x0000000000997919 */ /* 0x000e620000002100 */
[----:B------:R-:W-:Y:S02]  /*d590*/  R2UR UR5, R152 ;  /* 0x00000000980572ca */ /* 0x000fe400000e0000 */
[----:B------:R-:W1:Y:S01]  /*d5a0*/  LDC R152, c[0x0][0x23c] ;  /* 0x00008f00ff987b82 */ /* 0x000e620000000800 */
[----:B------:R-:W-:Y:S01]  /*d5b0*/  @!P4 IMAD.MOV R251, RZ, RZ, -R251 ;  /* 0x000000fffffbc224 */ /* 0x000fe200078e0afb */
[----:B0-----:R-:W4:Y:S01]  /*d5c0*/  LDL.LU R4, [R1+0x10] ;  /* 0x0000100001047983 */ /* 0x001f220000300800 */
[----:B------:R-:W-:Y:S01]  /*d5d0*/  @!P0 IMAD.MOV R250, RZ, RZ, -R250 ;  /* 0x000000fffffa8224 */ /* 0x000fe200078e0afa */
[----:B------:R-:W-:Y:S02]  /*d5e0*/  ISETP.GE.AND P0, PT, R3, RZ, PT ;  /* 0x000000ff0300720c */ /* 0x000fe40003f06270 */
[----:B------:R0:W-:Y:S04]  /*d5f0*/  STL [R1+0x18a8], R3 ;  /* 0x0018a80301007387 */ /* 0x0001e80000100800 */
[----:B0-----:R-:W4:Y:S01]  /*d600*/  LDL.LU R3, [R1+0x8] ;  /* 0x0000080001037983 */ /* 0x001f220000300800 */
[----:B-1----:R-:W-:-:S05]  /*d610*/  LOP3.LUT R153, R153, 0x7f, RZ, 0xc0, !PT ;  /* 0x0000007f99997812 */ /* 0x002fca00078ec0ff */
[----:B------:R-:W-:Y:S02]  /*d620*/  IMAD R2, R153, R152, RZ ;  /* 0x0000009899027224 */ /* 0x000fe400078e02ff */
[----:B------:R-:W0:Y:S03]  /*d630*/  LDC.64 R152, c[0x0][0x210] ;  /* 0x00008400ff987b82 */ /* 0x000e260000000a00 */
[----:B------:R-:W-:Y:S02]  /*d640*/  LEA R2, P4, R2, R13, 0x1 ;  /* 0x0000000d02027211 */ /* 0x000fe400078808ff */
[----:B------:R-:W4:Y:S04]  /*d650*/  LDL.LU R13, [R1+0x18f4] ;  /* 0x0018f400010d7983 */ /* 0x000f280000300800 */
[----:B------:R1:W-:Y:S04]  /*d660*/  STL [R1+0x18c0], R2 ;  /* 0x0018c00201007387 */ /* 0x0003e80000100800 */
[----:B-1----:R-:W4:Y:S01]  /*d670*/  LDL.LU R2, [R1+0xc] ;  /* 0x00000c0001027983 */ /* 0x002f220000300800 */
[----:B--2---:R-:W-:-:S02]  /*d680*/  ISETP.NE.AND P6, PT, R21, RZ, PT ;  /* 0x000000ff1500720c */ /* 0x004fc40003fc5270 */
[----:B------:R-:W-:-:S04]  /*d690*/  LOP3.LUT R21, RZ, R21, RZ, 0x33, !PT ;  /* 0x00000015ff157212 */ /* 0x000fc800078e33ff */
[C---:B---3--:R-:W-:Y:S02]  /*d6a0*/  SEL R12, R21.reuse, R12, !P6 ;  /* 0x0000000c150c7207 */ /* 0x048fe40007000000 */
[----:B----4-:R-:W-:-:S03]  /*d6b0*/  SEL R11, R21, R11, !P6 ;  /* 0x0000000b150b7207 */ /* 0x010fc60007000000 */
[----:B------:R1:W-:Y:S01]  /*d6c0*/  STL [R1+0xf8], R12 ;  /* 0x0000f80c01007387 */ /* 0x0003e20000100800 */
[----:B------:R-:W-:-:S03]  /*d6d0*/  SEL R10, R21, R10, !P6 ;  /* 0x0000000a150a7207 */ /* 0x000fc60007000000 */
[----:B-1----:R-:W2:Y:S01]  /*d6e0*/  LDL.LU R12, [R1+0x18f0] ;  /* 0x0018f000010c7983 */ /* 0x002ea20000300800 */
[----:B------:R-:W-:-:S03]  /*d6f0*/  SEL R9, R21, R9, !P6 ;  /* 0x0000000915097207 */ /* 0x000fc60007000000 */
[----:B------:R1:W-:Y:S01]  /*d700*/  STL [R1+0xf4], R11 ;  /* 0x0000f40b01007387 */ /* 0x0003e20000100800 */
[C---:B------:R-:W-:Y:S02]  /*d710*/  SEL R252, R21.reuse, R252, !P6 ;  /* 0x000000fc15fc7207 */ /* 0x040fe40007000000 */
[C---:B------:R-:W-:Y:S01]  /*d720*/  SEL R23, R21.reuse, R23, !P6 ;  /* 0x0000001715177207 */ /* 0x040fe20007000000 */
[----:B-1----:R-:W3:Y:S01]  /*d730*/  LDL.LU R11, [R1+0x18ec] ;  /* 0x0018ec00010b7983 */ /* 0x002ee20000300800 */
[----:B------:R-:W-:-:S03]  /*d740*/  SEL R156, R21, R156, !P6 ;  /* 0x0000009c159c7207 */ /* 0x000fc60007000000 */
[----:B------:R1:W-:Y:S04]  /*d750*/  STL [R1+0xf0], R10 ;  /* 0x0000f00a01007387 */ /* 0x0003e80000100800 */
[----:B-1----:R-:W4:Y:S04]  /*d760*/  LDL.LU R10, [R1+0x18e8] ;  /* 0x0018e800010a7983 */ /* 0x002f280000300800 */
[----:B------:R1:W-:Y:S04]  /*d770*/  STL [R1+0xec], R9 ;  /* 0x0000ec0901007387 */ /* 0x0003e80000100800 */
[----:B-1----:R-:W2:Y:S04]  /*d780*/  LDL.LU R9, [R1+0x18e4] ;  /* 0x0018e40001097983 */ /* 0x002ea80000300800 */
[----:B------:R1:W-:Y:S04]  /*d790*/  STL [R1+0xe8], R252 ;  /* 0x0000e8fc01007387 */ /* 0x0003e80000100800 */
[----:B-1----:R-:W3:Y:S04]  /*d7a0*/  LDL.LU R252, [R1+0x18e0] ;  /* 0x0018e00001fc7983 */ /* 0x002ee80000300800 */
[----:B------:R1:W-:Y:S04]  /*d7b0*/  STL [R1+0xe4], R23 ;  /* 0x0000e41701007387 */ /* 0x0003e80000100800 */
[----:B-1----:R-:W4:Y:S04]  /*d7c0*/  LDL.LU R23, [R1+0x18dc] ;  /* 0x0018dc0001177983 */ /* 0x002f280000300800 */
[----:B------:R1:W-:Y:S04]  /*d7d0*/  STL [R1+0xe0], R156 ;  /* 0x0000e09c01007387 */ /* 0x0003e80000100800 */
[----:B-1----:R-:W2:Y:S01]  /*d7e0*/  LDL.LU R156, [R1+0x18d8] ;  /* 0x0018d800019c7983 */ /* 0x002ea20000300800 */
[----:B------:R-:W-:-:S02]  /*d7f0*/  SEL R4, R21, R4, !P6 ;  /* 0x0000000415047207 */ /* 0x000fc40007000000 */
[C---:B------:R-:W-:Y:S02]  /*d800*/  SEL R2, R21.reuse, R2, !P6 ;  /* 0x0000000215027207 */ /* 0x040fe40007000000 */
[C---:B------:R-:W-:Y:S01]  /*d810*/  SEL R3, R21.reuse, R3, !P6 ;  /* 0x0000000315037207 */ /* 0x040fe20007000000 */
[----:B------:R1:W-:Y:S04]  /*d820*/  STL [R1+0xdc], R4 ;  /* 0x0000dc0401007387 */ /* 0x0003e80000100800 */
[----:B------:R-:W-:Y:S04]  /*d830*/  STL [R1+0xd8], R2 ;  /* 0x0000d80201007387 */ /* 0x000fe80000100800 */
[----:B------:R3:W-:Y:S01]  /*d840*/  STL [R1+0xd4], R3 ;  /* 0x0000d40301007387 */ /* 0x0007e20000100800 */
[----:B------:R-:W-:Y:S01]  /*d850*/  @!P0 IMAD.MOV R7, RZ, RZ, -R7 ;  /* 0x000000ffff078224 */ /* 0x000fe200078e0a07 */
[----:B-1----:R-:W1:Y:S01]  /*d860*/  LDC R4, c[0x0][0x240] ;  /* 0x00009000ff047b82 */ /* 0x002e620000000800 */
[----:B---3--:R-:W-:-:S02]  /*d870*/  SEL R3, R21, R252, !P6 ;  /* 0x000000fc15037207 */ /* 0x008fc40007000000 */
[C---:B----4-:R-:W-:Y:S02]  /*d880*/  SEL R23, R21.reuse, R23, !P6 ;  /* 0x0000001715177207 */ /* 0x050fe40007000000 */
[----:B--2---:R-:W-:-:S05]  /*d890*/  SEL R2, R21, R156, !P6 ;  /* 0x0000009c15027207 */ /* 0x004fca0007000000 */
[----:B------:R2:W-:Y:S04]  /*d8a0*/  STL [R1+0xd0], R2 ;  /* 0x0000d00201007387 */ /* 0x0005e80000100800 */
[----:B------:R-:W-:Y:S01]  /*d8b0*/  STL [R1+0xcc], R23 ;  /* 0x0000cc1701007387 */ /* 0x000fe20000100800 */
[----:B--2---:R-:W-:-:S03]  /*d8c0*/  SEL R2, R21, R9, !P6 ;  /* 0x0000000915027207 */ /* 0x004fc60007000000 */
[----:B------:R2:W-:Y:S01]  /*d8d0*/  STL [R1+0xc8], R3 ;  /* 0x0000c80301007387 */ /* 0x0005e20000100800 */
[----:B------:R-:W-:-:S03]  /*d8e0*/  SEL R9, R21, R10, !P6 ;  /* 0x0000000a15097207 */ /* 0x000fc60007000000 */
[----:B------:R3:W-:Y:S01]  /*d8f0*/  STL [R1+0xc4], R2 ;  /* 0x0000c40201007387 */ /* 0x0007e20000100800 */
[----:B--2---:R-:W-:-:S03]  /*d900*/  SEL R3, R21, R11, !P6 ;  /* 0x0000000b15037207 */ /* 0x004fc60007000000 */
[----:B------:R2:W-:Y:S01]  /*d910*/  STL [R1+0xc0], R9 ;  /* 0x0000c00901007387 */ /* 0x0005e20000100800 */
[----:B---3--:R-:W-:-:S03]  /*d920*/  SEL R2, R21, R12, !P6 ;  /* 0x0000000c15027207 */ /* 0x008fc60007000000 */
[----:B------:R3:W-:Y:S04]  /*d930*/  STL [R1+0xbc], R3 ;  /* 0x0000bc0301007387 */ /* 0x0007e80000100800 */
[----:B------:R4:W-:Y:S01]  /*d940*/  STL [R1+0xb8], R2 ;  /* 0x0000b80201007387 */ /* 0x0009e20000100800 */
[C---:B--2---:R-:W-:Y:S02]  /*d950*/  SEL R9, R21.reuse, R13, !P6 ;  /* 0x0000000d15097207 */ /* 0x044fe40007000000 */
[----:B---3--:R-:W-:-:S03]  /*d960*/  SEL R3, R21, R14, !P6 ;  /* 0x0000000e15037207 */ /* 0x008fc60007000000 */
[----:B------:R2:W-:Y:S01]  /*d970*/  STL [R1+0xb4], R9 ;  /* 0x0000b40901007387 */ /* 0x0005e20000100800 */
[----:B----4-:R-:W-:-:S03]  /*d980*/  SEL R2, R21, R15, !P6 ;  /* 0x0000000f15027207 */ /* 0x010fc60007000000 */
        /* <DEDUP_REMOVED lines=40> */
[----:B------:R-:W-:Y:S01]  /*dc10*/  STL [R1+0x60], R9 ;  /* 0x0000600901007387 */ /* 0x000fe20000100800 */
[----:B----4-:R-:W-:-:S03]  /*dc20*/  SEL R2, R21, R38, !P6 ;  /* 0x0000002615027207 */ /* 0x010fc60007000000 */
[----:B------:R-:W-:Y:S04]  /*dc30*/  STL [R1+0x5c], R3 ;  /* 0x00005c0301007387 */ /* 0x000fe80000100800 */
[----:B------:R2:W-:Y:S01]  /*dc40*/  STL [R1+0x58], R2 ;  /* 0x0000580201007387 */ /* 0x0005e20000100800 */
[C---:B------:R-:W-:Y:S02]  /*dc50*/  SEL R23, R21.reuse, R68, !P6 ;  /* 0x0000004415177207 */ /* 0x040fe40007000000 */
[----:B--2---:R-:W-:-:S05]  /*dc60*/  SEL R2, R21, R54, !P6 ;  /* 0x0000003615027207 */ /* 0x004fca0007000000 */
[----:B------:R2:W-:Y:S01]  /*dc70*/  STL [R1+0x54], R2 ;  /* 0x0000540201007387 */ /* 0x0005e20000100800 */
[C---:B------:R-:W-:Y:S02]  /*dc80*/  SEL R3, R21.reuse, R69, !P6 ;  /* 0x0000004515037207 */ /* 0x040fe40007000000 */
[----:B--2---:R-:W-:-:S05]  /*dc90*/  SEL R2, R21, R67, !P6 ;  /* 0x0000004315027207 */ /* 0x004fca0007000000 */
[----:B------:R2:W-:Y:S04]  /*dca0*/  STL [R1+0x50], R2 ;  /* 0x0000500201007387 */ /* 0x0005e80000100800 */
        /* <DEDUP_REMOVED lines=24> */
[----:B------:R-:W-:Y:S01]  /*de30*/  STL [R1+0x24], R23 ;  /* 0x0000241701007387 */ /* 0x000fe20000100800 */
[----:B------:R-:W-:-:S03]  /*de40*/  SEL R24, R21, R52, !P6 ;  /* 0x0000003415187207 */ /* 0x000fc60007000000 */
[----:B------:R-:W0:Y:S01]  /*de50*/  LDL.LU R54, [R1+0x100] ;  /* 0x0001000001367983 */ /* 0x000e220000300800 */
[----:B--2---:R-:W-:-:S03]  /*de60*/  SEL R2, R21, R82, !P6 ;  /* 0x0000005215027207 */ /* 0x004fc60007000000 */
[----:B------:R-:W-:Y:S04]  /*de70*/  STL [R1+0x20], R3 ;  /* 0x0000200301007387 */ /* 0x000fe80000100800 */
[----:B------:R-:W2:Y:S01]  /*de80*/  LDL.LU R52, [R1+0xfc] ;  /* 0x0000fc0001347983 */ /* 0x000ea20000300800 */
[----:B------:R-:W-:-:S03]  /*de90*/  SEL R25, R21, R51, !P6 ;  /* 0x0000003315197207 */ /* 0x000fc60007000000 */
[----:B------:R3:W-:Y:S04]  /*dea0*/  STL [R1+0x18], R2 ;  /* 0x0000180201007387 */ /* 0x0007e80000100800 */
[----:B------:R-:W4:Y:S01]  /*deb0*/  LDL.LU R51, [R1+0x34] ;  /* 0x0000340001337983 */ /* 0x000f220000300800 */
[C---:B------:R-:W-:Y:S02]  /*dec0*/  SEL R27, R21.reuse, R49, !P6 ;  /* 0x00000031151b7207 */ /* 0x040fe40007000000 */
[C---:B------:R-:W-:Y:S01]  /*ded0*/  SEL R28, R21.reuse, R48, !P6 ;  /* 0x00000030151c7207 */ /* 0x040fe20007000000 */
[----:B------:R-:W1:Y:S01]  /*dee0*/  LDL.LU R49, [R1+0xf8] ;  /* 0x0000f80001317983 */ /* 0x000e620000300800 */
[C---:B------:R-:W-:Y:S02]  /*def0*/  SEL R30, R21.reuse, R47, !P6 ;  /* 0x0000002f151e7207 */ /* 0x040fe40007000000 */
[C---:B------:R-:W-:Y:S01]  /*df00*/  SEL R32, R21.reuse, R46, !P6 ;  /* 0x0000002e15207207 */ /* 0x040fe20007000000 */
[----:B------:R-:W4:Y:S01]  /*df10*/  LDL.LU R48, [R1+0xf4] ;  /* 0x0000f40001307983 */ /* 0x000f220000300800 */
[----:B------:R-:W-:-:S03]  /*df20*/  SEL R33, R21, R45, !P6 ;  /* 0x0000002d15217207 */ /* 0x000fc60007000000 */
        /* <DEDUP_REMOVED lines=10> */
[----:B------:R-:W4:Y:S04]  /*dfd0*/  LDL.LU R42, [R1+0xdc] ;  /* 0x0000dc00012a7983 */ /* 0x000f280000300800 */
[----:B------:R-:W4:Y:S04]  /*dfe0*/  LDL.LU R41, [R1+0xd8] ;  /* 0x0000d80001297983 */ /* 0x000f280000300800 */
[----:B------:R-:W4:Y:S01]  /*dff0*/  LDL.LU R40, [R1+0xd4] ;  /* 0x0000d40001287983 */ /* 0x000f220000300800 */
[C---:B------:R-:W-:Y:S02]  /*e000*/  SEL R26, R21.reuse, R50, !P6 ;  /* 0x00000032151a7207 */ /* 0x040fe40007000000 */
[----:B------:R-:W3:Y:S01]  /*e010*/  S2R R50, SR_TID.X ;  /* 0x0000000000327919 */ /* 0x000ee20000002100 */
[----:B------:R-:W-:-:S02]  /*e020*/  SEL R22, R21, R53, !P6 ;  /* 0x0000003515167207 */ /* 0x000fc40007000000 */
[----:B------:R-:W3:Y:S02]  /*e030*/  LDC R53, c[0x0][0x23c] ;  /* 0x00008f00ff357b82 */ /* 0x000ee40000000800 */
[C---:B---3--:R-:W-:Y:S02]  /*e040*/  SEL R2, R21.reuse, R83, !P6 ;  /* 0x0000005315027207 */ /* 0x048fe40007000000 */
[C---:B------:R-:W-:Y:S02]  /*e050*/  SEL R3, R21.reuse, R84, !P6 ;  /* 0x0000005415037207 */ /* 0x040fe40007000000 */
[C---:B------:R-:W-:Y:S01]  /*e060*/  SEL R29, R21.reuse, R154, !P6 ;  /* 0x0000009a151d7207 */ /* 0x040fe20007000000 */
[----:B------:R-:W-:Y:S01]  /*e070*/  @!P1 IMAD.MOV R0, RZ, RZ, -R0 ;  /* 0x000000ffff009224 */ /* 0x000fe200078e0a00 */
[C---:B------:R-:W-:Y:S02]  /*e080*/  SEL R156, R21.reuse, R85, !P6 ;  /* 0x00000055159c7207 */ /* 0x040fe40007000000 */
[C---:B------:R-:W-:Y:S01]  /*e090*/  SEL R23, R21.reuse, R86, !P6 ;  /* 0x0000005615177207 */ /* 0x040fe20007000000 */
[----:B------:R-:W-:Y:S01]  /*e0a0*/  STL [R1+0x18c4], R2 ;  /* 0x0018c40201007387 */ /* 0x000fe20000100800 */
[----:B------:R-:W-:-:S02]  /*e0b0*/  SEL R252, R21, R87, !P6 ;  /* 0x0000005715fc7207 */ /* 0x000fc40007000000 */
[C---:B------:R-:W-:Y:S01]  /*e0c0*/  SEL R31, R21.reuse, R155, !P6 ;  /* 0x0000009b151f7207 */ /* 0x040fe20007000000 */
[----:B------:R-:W-:Y:S01]  /*e0d0*/  STL [R1+0x18c8], R3 ;  /* 0x0018c80301007387 */ /* 0x000fe20000100800 */
[----:B------:R-:W-:-:S03]  /*e0e0*/  SEL R84, R21, R0, !P6 ;  /* 0x0000000015547207 */ /* 0x000fc60007000000 */
[----:B------:R-:W-:Y:S01]  /*e0f0*/  STL [R1+0x18cc], R156 ;  /* 0x0018cc9c01007387 */ /* 0x000fe20000100800 */
[----:B------:R-:W-:-:S03]  /*e100*/  LOP3.LUT R50, R50, 0x7f, RZ, 0xc0, !PT ;  /* 0x0000007f32327812 */ /* 0x000fc600078ec0ff */
[----:B------:R-:W-:Y:S02]  /*e110*/  STL [R1+0x18d0], R23 ;  /* 0x0018d01701007387 */ /* 0x000fe40000100800 */
[----:B------:R-:W-:Y:S02]  /*e120*/  IMAD R50, R50, R53, RZ ;  /* 0x0000003532327224 */ /* 0x000fe400078e02ff */
[----:B------:R3:W-:Y:S01]  /*e130*/  STL [R1+0x18d4], R252 ;  /* 0x0018d4fc01007387 */ /* 0x0007e20000100800 */
[C---:B------:R-:W-:Y:S02]  /*e140*/  SEL R9, R21.reuse, R66, !P6 ;  /* 0x0000004215097207 */ /* 0x040fe40007000000 */
[C---:B------:R-:W-:Y:S02]  /*e150*/  SEL R10, R21.reuse, R65, !P6 ;  /* 0x00000041150a7207 */ /* 0x040fe40007000000 */
[C---:B------:R-:W-:Y:S02]  /*e160*/  SEL R11, R21.reuse, R64, !P6 ;  /* 0x00000040150b7207 */ /* 0x040fe40007000000 */
[----:B------:R-:W-:-:S02]  /*e170*/  SEL R12, R21, R63, !P6 ;  /* 0x0000003f150c7207 */ /* 0x000fc40007000000 */
[C---:B------:R-:W-:Y:S02]  /*e180*/  SEL R13, R21.reuse, R62, !P6 ;  /* 0x0000003e150d7207 */ /* 0x040fe40007000000 */
[C---:B------:R-:W-:Y:S02]  /*e190*/  SEL R14, R21.reuse, R61, !P6 ;  /* 0x0000003d150e7207 */ /* 0x040fe40007000000 */
[C---:B------:R-:W-:Y:S02]  /*e1a0*/  SEL R15, R21.reuse, R60, !P6 ;  /* 0x0000003c150f7207 */ /* 0x040fe40007000000 */
[C---:B------:R-:W-:Y:S02]  /*e1b0*/  SEL R16, R21.reuse, R59, !P6 ;  /* 0x0000003b15107207 */ /* 0x040fe40007000000 */
[C---:B------:R-:W-:Y:S02]  /*e1c0*/  SEL R17, R21.reuse, R58, !P6 ;  /* 0x0000003a15117207 */ /* 0x040fe40007000000 */
[----:B------:R-:W-:-:S02]  /*e1d0*/  SEL R18, R21, R57, !P6 ;  /* 0x0000003915127207 */ /* 0x000fc40007000000 */
[C---:B------:R-:W-:Y:S02]  /*e1e0*/  SEL R19, R21.reuse, R56, !P6 ;  /* 0x0000003815137207 */ /* 0x040fe40007000000 */
[C---:B------:R-:W-:Y:S01]  /*e1f0*/  SEL R20, R21.reuse, R55, !P6 ;  /* 0x0000003715147207 */ /* 0x040fe20007000000 */
[----:B------:R-:W-:Y:S02]  /*e200*/  @!P5 IMAD.MOV R6, RZ, RZ, -R6 ;  /* 0x000000ffff06d224 */ /* 0x000fe400078e0a06 */
[----:B------:R-:W-:Y:S02]  /*e210*/  @!P2 IMAD.MOV R5, RZ, RZ, -R5 ;  /* 0x000000ffff05a224 */ /* 0x000fe400078e0a05 */
[----:B------:R-:W-:Y:S01]  /*e220*/  @!P3 IMAD.MOV R8, RZ, RZ, -R8 ;  /* 0x000000ffff08b224 */ /* 0x000fe200078e0a08 */
        /* <DEDUP_REMOVED lines=65> */
[----:B------:R-:W-:Y:S02]  /*e640*/  SEL R157, R21, R157, !P6 ;  /* 0x0000009d159d7207 */ /* 0x000fe40007000000 */
[----:B0-----:R-:W-:-:S04]  /*e650*/  LEA R154, P0, R54, R152, 0x1 ;  /* 0x00000098369a7211 */ /* 0x001fc800078008ff */
[-C--:B------:R-:W-:Y:S02]  /*e660*/  LEA.HI.X.SX32 R155, R54, R153.reuse, 0x1, P0 ;  /* 0x00000099369b7211 */ /* 0x080fe400000f0eff */
[C---:B--2---:R-:W-:Y:S01]  /*e670*/  LEA R152, P1, R52.reuse, R152, 0x1 ;  /* 0x0000009834987211 */ /* 0x044fe200078208ff */
[----:B------:R-:W-:Y:S03]  /*e680*/  STL [R1+0x18b0], R154 ;  /* 0x0018b09a01007387 */ /* 0x000fe60000100800 */
[----:B------:R-:W-:Y:S01]  /*e690*/  LEA.HI.X.SX32 R153, R52, R153, 0x1, P1 ;  /* 0x0000009934997211 */ /* 0x000fe200008f0eff */
[----:B------:R-:W-:Y:S01]  /*e6a0*/  STL [R1+0x18ac], R155 ;  /* 0x0018ac9b01007387 */ /* 0x000fe20000100800 */
[----:B----4-:R-:W-:-:S03]  /*e6b0*/  LEA.HI.X.SX32 R0, R50, R51, 0x1, P4 ;  /* 0x0000003332007211 */ /* 0x010fc600020f0eff */
[----:B------:R-:W-:Y:S04]  /*e6c0*/  STL [R1+0x18b8], R152 ;  /* 0x0018b89801007387 */ /* 0x000fe80000100800 */
[----:B------:R-:W-:Y:S04]  /*e6d0*/  STL [R1+0x18b4], R153 ;  /* 0x0018b49901007387 */ /* 0x000fe80000100800 */
[----:B------:R0:W-:Y:S04]  /*e6e0*/  STL [R1+0x18bc], R0 ;  /* 0x0018bc0001007387 */ /* 0x0001e80000100800 */
[----:B------:R-:W2:Y:S04]  /*e6f0*/  LDL.LU R70, [R1+0xd0] ;  /* 0x0000d00001467983 */ /* 0x000ea80000300800 */
[----:B------:R-:W4:Y:S04]  /*e700*/  LDL.LU R69, [R1+0xcc] ;  /* 0x0000cc0001457983 */ /* 0x000f280000300800 */
        /* <DEDUP_REMOVED lines=14> */
[----:B------:R-:W4:Y:S01]  /*e7f0*/  LDL.LU R54, [R1+0x90] ;  /* 0x0000900001367983 */ /* 0x000f220000300800 */
[----:B-1----:R-:W-:-:S03]  /*e800*/  IMAD R82, R49, R4, RZ ;  /* 0x0000000431527224 */ /* 0x002fc600078e02ff */
[----:B------:R-:W4:Y:S01]  /*e810*/  LDL.LU R53, [R1+0x8c] ;  /* 0x00008c0001357983 */ /* 0x000f220000300800 */
[----:B------:R-:W-:-:S03]  /*e820*/  IMAD R79, R48, R4, RZ ;  /* 0x00000004304f7224 */ /* 0x000fc600078e02ff */
        /* <DEDUP_REMOVED lines=17> */
[----:B------:R-:W-:-:S03]  /*e940*/  SEL R158, R21, R158, !P6 ;  /* 0x0000009e159e7207 */ /* 0x000fc60007000000 */
[----:B------:R-:W4:Y:S01]  /*e950*/  LDL.LU R43, [R1+0x64] ;  /* 0x00006400012b7983 */ /* 0x000f220000300800 */
[----:B------:R-:W-:-:S03]  /*e960*/  SEL R159, R21, R159, !P6 ;  /* 0x0000009f159f7207 */ /* 0x000fc60007000000 */
[----:B------:R-:W4:Y:S01]  /*e970*/  LDL.LU R42, [R1+0x60] ;  /* 0x00006000012a7983 */ /* 0x000f220000300800 */
[C---:B------:R-:W-:Y:S02]  /*e980*/  SEL R160, R21.reuse, R160, !P6 ;  /* 0x000000a015a07207 */ /* 0x040fe40007000000 */
[C---:B------:R-:W-:Y:S01]  /*e990*/  SEL R161, R21.reuse, R161, !P6 ;  /* 0x000000a115a17207 */ /* 0x040fe20007000000 */
[----:B------:R-:W4:Y:S01]  /*e9a0*/  LDL.LU R41, [R1+0x5c] ;  /* 0x00005c0001297983 */ /* 0x000f220000300800 */
[C---:B------:R-:W-:Y:S02]  /*e9b0*/  SEL R162, R21.reuse, R162, !P6 ;  /* 0x000000a215a27207 */ /* 0x040fe40007000000 */
[C---:B------:R-:W-:Y:S01]  /*e9c0*/  SEL R163, R21.reuse, R163, !P6 ;  /* 0x000000a315a37207 */ /* 0x040fe20007000000 */
[----:B------:R-:W4:Y:S01]  /*e9d0*/  LDL.LU R40, [R1+0x58] ;  /* 0x0000580001287983 */ /* 0x000f220000300800 */
        /* <DEDUP_REMOVED lines=92> */
[----:B------:R-:W4:Y:S04]  /*efa0*/  LDL.LU R21, [R1+0x54] ;  /* 0x0000540001157983 */ /* 0x000f280000300800 */
[----:B------:R-:W4:Y:S04]  /*efb0*/  LDL.LU R8, [R1+0x50] ;  /* 0x0000500001087983 */ /* 0x000f280000300800 */
[----:B------:R-:W4:Y:S04]  /*efc0*/  LDL.LU R7, [R1+0x4c] ;  /* 0x00004c0001077983 */ /* 0x000f280000300800 */
[----:B------:R-:W4:Y:S04]  /*efd0*/  LDL.LU R6, [R1+0x48] ;  /* 0x0000480001067983 */ /* 0x000f280000300800 */
[----:B------:R-:W4:Y:S04]  /*efe0*/  LDL.LU R5, [R1+0x44] ;  /* 0x0000440001057983 */ /* 0x000f280000300800 */
[----:B------:R-:W4:Y:S04]  /*eff0*/  LDL.LU R85, [R1+0x40] ;  /* 0x0000400001557983 */ /* 0x000f280000300800 */
[----:B------:R-:W4:Y:S04]  /*f000*/  LDL.LU R87, [R1+0x3c] ;  /* 0x00003c0001577983 */ /* 0x000f280000300800 */
[----:B---3--:R-:W3:Y:S04]  /*f010*/  LDL.LU R252, [R1+0x4] ;  /* 0x0000040001fc7983 */ /* 0x008ee80000300800 */
[----:B------:R-:W2:Y:S04]  /*f020*/  LDL.LU R23, [R1+0x10] ;  /* 0x0000100001177983 */ /* 0x000ea80000300800 */
[----:B------:R-:W4:Y:S04]  /*f030*/  LDL.LU R156, [R1+0x1c] ;  /* 0x00001c00019c7983 */ /* 0x000f280000300800 */
[----:B------:R-:W4:Y:S04]  /*f040*/  LDL.LU R3, [R1+0x2c] ;  /* 0x00002c0001037983 */ /* 0x000f280000300800 */
[----:B------:R-:W4:Y:S04]  /*f050*/  LDL.LU R2, [R1+0x38] ;  /* 0x0000380001027983 */ /* 0x000f280000300800 */
[----:B0-----:R-:W4:Y:S04]  /*f060*/  LDL.LU R0, [R1+0x30] ;  /* 0x0000300001007983 */ /* 0x001f280000300800 */
[----:B------:R-:W4:Y:S04]  /*f070*/  LDL.LU R153, [R1+0x28] ;  /* 0x0000280001997983 */ /* 0x000f280000300800 */
[----:B------:R-:W4:Y:S04]  /*f080*/  LDL.LU R152, [R1+0x24] ;  /* 0x0000240001987983 */ /* 0x000f280000300800 */
[----:B------:R-:W4:Y:S04]  /*f090*/  LDL.LU R155, [R1+0x20] ;  /* 0x00002000019b7983 */ /* 0x000f280000300800 */
[----:B------:R-:W4:Y:S01]  /*f0a0*/  LDL.LU R154, [R1+0x18] ;  /* 0x00001800019a7983 */ /* 0x000f220000300800 */
[----:B---3--:R-:W-:-:S02]  /*f0b0*/  IMAD R252, R252, R4, RZ ;  /* 0x00000004fcfc7224 */ /* 0x008fc400078e02ff */
[----:B--2---:R-:W-:-:S03]  /*f0c0*/  IMAD R23, R23, R4, RZ ;  /* 0x0000000417177224 */ /* 0x004fc600078e02ff */
[----:B------:R0:W-:Y:S01]  /*f0d0*/  STL [R1+0x4], R252 ;  /* 0x000004fc01007387 */ /* 0x0001e20000100800 */
[-C--:B----4-:R-:W-:Y:S02]  /*f0e0*/  IMAD R156, R156, R4.reuse, RZ ;  /* 0x000000049c9c7224 */ /* 0x090fe400078e02ff */
[-C--:B------:R-:W-:Y:S01]  /*f0f0*/  IMAD R3, R3, R4.reuse, RZ ;  /* 0x0000000403037224 */ /* 0x080fe200078e02ff */
[----:B0-----:R-:W2:Y:S01]  /*f100*/  LDL.LU R252, [R1+0x18d4] ;  /* 0x0018d40001fc7983 */ /* 0x001ea20000300800 */
[----:B------:R-:W-:-:S03]  /*f110*/  IMAD R2, R2, R4, RZ ;  /* 0x0000000402027224 */ /* 0x000fc600078e02ff */
[----:B------:R0:W-:Y:S04]  /*f120*/  STL [R1+0x10], R23 ;  /* 0x0000101701007387 */ /* 0x0001e80000100800 */
[----:B0-----:R-:W3:Y:S04]  /*f130*/  LDL.LU R23, [R1+0x18d0] ;  /* 0x0018d00001177983 */ /* 0x001ee80000300800 */
[----:B------:R0:W-:Y:S04]  /*f140*/  STL [R1+0x1c], R156 ;  /* 0x00001c9c01007387 */ /* 0x0001e80000100800 */
[----:B0-----:R-:W4:Y:S04]  /*f150*/  LDL.LU R156, [R1+0x18cc] ;  /* 0x0018cc00019c7983 */ /* 0x001f280000300800 */
[----:B------:R0:W-:Y:S04]  /*f160*/  STL [R1+0x2c], R3 ;  /* 0x00002c0301007387 */ /* 0x0001e80000100800 */
[----:B0-----:R-:W2:Y:S04]  /*f170*/  LDL.LU R3, [R1+0x18c8] ;  /* 0x0018c80001037983 */ /* 0x001ea80000300800 */
[----:B------:R0:W-:Y:S04]  /*f180*/  STL [R1+0x34], R2 ;  /* 0x0000340201007387 */ /* 0x0001e80000100800 */
[----:B0-----:R-:W3:Y:S01]  /*f190*/  LDL.LU R2, [R1+0x18c4] ;  /* 0x0018c40001027983 */ /* 0x001ee20000300800 */
[----:B------:R-:W-:-:S05]  /*f1a0*/  IMAD R0, R0, R4, RZ ;  /* 0x0000000400007224 */ /* 0x000fca00078e02ff */
[----:B------:R0:W-:Y:S02]  /*f1b0*/  STL [R1+0x30], R0 ;  /* 0x0000300001007387 */ /* 0x0001e40000100800 */
[-C--:B0-----:R-:W-:Y:S02]  /*f1c0*/  IMAD R0, R153, R4.reuse, RZ ;  /* 0x0000000499007224 */ /* 0x081fe400078e02ff */
[----:B------:R-:W-:-:S03]  /*f1d0*/  IMAD R153, R155, R4, RZ ;  /* 0x000000049b997224 */ /* 0x000fc600078e02ff */
[----:B------:R0:W-:Y:S01]  /*f1e0*/  STL [R1+0x28], R0 ;  /* 0x0000280001007387 */ /* 0x0001e20000100800 */
[----:B---3--:R-:W-:-:S03]  /*f1f0*/  IMAD R155, R2, R4, RZ ;  /* 0x00000004029b7224 */ /* 0x008fc600078e02ff */
[----:B------:R-:W0:Y:S02]  /*f200*/  LDL.LU R2, [R1+0x18c0] ;  /* 0x0018c00001027983 */ /* 0x000e240000300800 */
[----:B0-----:R-:W-:-:S05]  /*f210*/  LEA R0, P3, R82, R2, 0x1 ;  /* 0x0000000252007211 */ /* 0x001fca00078608ff */
[----:B------:R0:W-:Y:S02]  /*f220*/  STL [R1+0x890], R0 ;  /* 0x0008900001007387 */ /* 0x0001e40000100800 */
        /* <DEDUP_REMOVED lines=11> */
[----:B------:R0:W-:Y:S04]  /*f2e0*/  STL [R1+0x8c0], R0 ;  /* 0x0008c00001007387 */ /* 0x0001e80000100800 */
[----:B0-----:R-:W3:Y:S01]  /*f2f0*/  LDL.LU R0, [R1+0x18bc] ;  /* 0x0018bc0001007983 */ /* 0x001ee20000300800 */
[-C--:B------:R-:W-:Y:S02]  /*f300*/  IMAD R70, R70, R4.reuse, RZ ;  /* 0x0000000446467224 */ /* 0x080fe400078e02ff */
[-C--:B------:R-:W-:Y:S02]  /*f310*/  IMAD R69, R69, R4.reuse, RZ ;  /* 0x0000000445457224 */ /* 0x080fe400078e02ff */
[-C--:B------:R-:W-:Y:S02]  /*f320*/  IMAD R68, R68, R4.reuse, RZ ;  /* 0x0000000444447224 */ /* 0x080fe400078e02ff */
[----:B------:R-:W-:-:S02]  /*f330*/  IMAD R67, R67, R4, RZ ;  /* 0x0000000443437224 */ /* 0x000fc400078e02ff */
[-C--:B------:R-:W-:Y:S02]  /*f340*/  IMAD R66, R66, R4.reuse, RZ ;  /* 0x0000000442427224 */ /* 0x080fe400078e02ff */
[-C--:B------:R-:W-:Y:S02]  /*f350*/  IMAD R65, R65, R4.reuse, RZ ;  /* 0x0000000441417224 */ /* 0x080fe400078e02ff */
        /* <DEDUP_REMOVED lines=48> */
[----:B------:R-:W-:Y:S01]  /*f660*/  IMAD R13, R13, R4, RZ ;  /* 0x000000040d0d7224 */ /* 0x000fe200078e02ff */
[----:B---3--:R-:W-:-:S05]  /*f670*/  LEA.HI.X.SX32 R82, R82, R0, 0x1, P3 ;  /* 0x0000000052527211 */ /* 0x008fca00018f0eff */
[----:B------:R0:W-:Y:S01]  /*f680*/  STL [R1+0x88c], R82 ;  /* 0x00088c5201007387 */ /* 0x0001e20000100800 */
[----:B------:R-:W-:Y:S02]  /*f690*/  LEA.HI.X.SX32 R78, R78, R0, 0x1, P1 ;  /* 0x000000004e4e7211 */ /* 0x000fe400008f0eff */
[----:B0-----:R-:W-:-:S05]  /*f6a0*/  LEA R82, P3, R73, R2, 0x1 ;  /* 0x0000000249527211 */ /* 0x001fca00078608ff */
[----:B------:R0:W-:Y:S02]  /*f6b0*/  STL [R1+0x8c8], R82 ;  /* 0x0008c85201007387 */ /* 0x0001e40000100800 */
[----:B0-----:R-:W-:Y:S02]  /*f6c0*/  LEA.HI.X.SX32 R82, R79, R0, 0x1, P2 ;  /* 0x000000004f527211 */ /* 0x001fe400010f0eff */
[----:B------:R-:W-:-:S03]  /*f6d0*/  LEA R79, P2, R72, R2, 0x1 ;  /* 0x00000002484f7211 */ /* 0x000fc600078408ff */
[----:B------:R0:W-:Y:S04]  /*f6e0*/  STL [R1+0x894], R82 ;  /* 0x0008945201007387 */ /* 0x0001e80000100800 */
[----:B------:R1:W-:Y:S04]  /*f6f0*/  STL [R1+0x8d0], R79 ;  /* 0x0008d04f01007387 */ /* 0x0003e80000100800 */
[----:B------:R3:W-:Y:S01]  /*f700*/  STL [R1+0x89c], R78 ;  /* 0x00089c4e01007387 */ /* 0x0007e20000100800 */
[----:B0-----:R-:W-:Y:S02]  /*f710*/  LEA R82, P1, R71, R2, 0x1 ;  /* 0x0000000247527211 */ /* 0x001fe400078208ff */
[----:B-1----:R-:W-:-:S02]  /*f720*/  LEA.HI.X.SX32 R79, R77, R0, 0x1, P0 ;  /* 0x000000004d4f7211 */ /* 0x002fc400000f0eff */
[----:B------:R-:W-:Y:S02]  /*f730*/  LEA.HI.X.SX32 R77, R76, R0, 0x1, P4 ;  /* 0x000000004c4d7211 */ /* 0x000fe400020f0eff */
[-C--:B---3--:R-:W-:Y:S01]  /*f740*/  LEA R78, P0, R70, R2.reuse, 0x1 ;  /* 0x00000002464e7211 */ /* 0x088fe200078008ff */
[----:B------:R-:W-:Y:S01]  /*f750*/  STL [R1+0x8d8], R82 ;  /* 0x0008d85201007387 */ /* 0x000fe20000100800 */
[----:B------:R-:W-:Y:S02]  /*f760*/  LEA R76, P4, R69, R2, 0x1 ;  /* 0x00000002454c7211 */ /* 0x000fe400078808ff */
[----:B------:R-:W-:Y:S01]  /*f770*/  LEA.HI.X.SX32 R75, R75, R0, 0x1, P6 ;  /* 0x000000004b4b7211 */ /* 0x000fe200030f0eff */
[----:B------:R-:W-:Y:S04]  /*f780*/  STL [R1+0x8a4], R79 ;  /* 0x0008a44f01007387 */ /* 0x000fe80000100800 */
[----:B------:R-:W-:Y:S04]  /*f790*/  STL [R1+0x8e0], R78 ;  /* 0x0008e04e01007387 */ /* 0x000fe80000100800 */
[----:B------:R0:W-:Y:S04]  /*f7a0*/  STL [R1+0x8ac], R77 ;  /* 0x0008ac4d01007387 */ /* 0x0001e80000100800 */
[----:B------:R1:W-:Y:S04]  /*f7b0*/  STL [R1+0x8e8], R76 ;  /* 0x0008e84c01007387 */ /* 0x0003e80000100800 */
[----:B------:R3:W-:Y:S01]  /*f7c0*/  STL [R1+0x8b4], R75 ;  /* 0x0008b44b01007387 */ /* 0x0007e20000100800 */
[----:B0-----:R-:W-:-:S02]  /*f7d0*/  LEA R77, P6, R68, R2, 0x1 ;  /* 0x00000002444d7211 */ /* 0x001fc400078c08ff */
[-C--:B-1----:R-:W-:Y:S02]  /*f7e0*/  LEA.HI.X.SX32 R76, R74, R0.reuse, 0x1, P5 ;  /* 0x000000004a4c7211 */ /* 0x082fe400028f0eff */
        /* <DEDUP_REMOVED lines=195> */
[----:B------:R-:W-:-:S03]  /*10420*/  LEA R22, P5, R15, R2, 0x1 ;  /* 0x000000020f167211 */ /* 0x000fc600078a08ff */
[----:B------:R-:W-:Y:S01]  /*10430*/  STL [R1+0xa3c], R26 ;  /* 0x000a3c1a01007387 */ /* 0x000fe20000100800 */
[----:B------:R-:W-:-:S03]  /*10440*/  LEA.HI.X.SX32 R21, R21, R0, 0x1, P3 ;  /* 0x0000000015157211 */ /* 0x000fc600018f0eff */
[----:B------:R-:W-:Y:S04]  /*10450*/  STL [R1+0xa78], R25 ;  /* 0x000a781901007387 */ /* 0x000fe80000100800 */
[----:B------:R-:W-:Y:S04]  /*10460*/  STL [R1+0xa44], R24 ;  /* 0x000a441801007387 */ /* 0x000fe80000100800 */
[----:B------:R-:W3:Y:S04]  /*10470*/  LDL.LU R74, [R1+0x4] ;  /* 0x00000400014a7983 */ /* 0x000ee80000300800 */
[----:B------:R0:W-:Y:S04]  /*10480*/  STL [R1+0xa80], R22 ;  /* 0x000a801601007387 */ /* 0x0001e80000100800 */
[----:B------:R1:W-:Y:S04]  /*10490*/  STL [R1+0xa4c], R21 ;  /* 0x000a4c1501007387 */ /* 0x0003e80000100800 */
[----:B------:R-:W3:Y:S01]  /*104a0*/  LDL.LU R75, [R1+0x10] ;  /* 0x00001000014b7983 */ /* 0x000ee20000300800 */
[----:B0-----:R-:W-:-:S02]  /*104b0*/  LEA R22, P3, R14, R2, 0x1 ;  /* 0x000000020e167211 */ /* 0x001fc400078608ff */
[----:B-1----:R-:W-:-:S03]  /*104c0*/  LEA.HI.X.SX32 R21, R20, R0, 0x1, P2 ;  /* 0x0000000014157211 */ /* 0x002fc600010f0eff */
[----:B------:R-:W-:Y:S01]  /*104d0*/  STL [R1+0xa88], R22 ;  /* 0x000a881601007387 */ /* 0x000fe20000100800 */
[----:B------:R-:W-:-:S03]  /*104e0*/  LEA R20, P2, R13, R2, 0x1 ;  /* 0x000000020d147211 */ /* 0x000fc600078408ff */
[----:B------:R-:W3:Y:S01]  /*104f0*/  LDL.LU R76, [R1+0x1c] ;  /* 0x00001c00014c7983 */ /* 0x000ee20000300800 */
[----:B------:R-:W-:Y:S01]  /*10500*/  IMAD R12, R12, R4, RZ ;  /* 0x000000040c0c7224 */ /* 0x000fe200078e02ff */
[----:B------:R-:W-:Y:S02]  /*10510*/  LEA.HI.X.SX32 R19, R19, R0, 0x1, P1 ;  /* 0x0000000013137211 */ /* 0x000fe400008f0eff */
[----:B------:R-:W-:Y:S04]  /*10520*/  STL [R1+0xa54], R21 ;  /* 0x000a541501007387 */ /* 0x000fe80000100800 */
[----:B------:R-:W3:Y:S04]  /*10530*/  LDL.LU R77, [R1+0x2c] ;  /* 0x00002c00014d7983 */ /* 0x000ee80000300800 */
[----:B------:R0:W-:Y:S04]  /*10540*/  STL [R1+0xa90], R20 ;  /* 0x000a901401007387 */ /* 0x0001e80000100800 */
[----:B------:R-:W3:Y:S04]  /*10550*/  LDL.LU R78, [R1+0x34] ;  /* 0x00003400014e7983 */ /* 0x000ee80000300800 */
[----:B------:R1:W-:Y:S01]  /*10560*/  STL [R1+0xa5c], R19 ;  /* 0x000a5c1301007387 */ /* 0x0003e20000100800 */
[----:B0-----:R-:W-:-:S03]  /*10570*/  LEA R20, P1, R12, R2, 0x1 ;  /* 0x000000020c147211 */ /* 0x001fc600078208ff */
[----:B------:R-:W3:Y:S04]  /*10580*/  LDL.LU R79, [R1+0x30] ;  /* 0x00003000014f7983 */ /* 0x000ee80000300800 */
[----:B------:R-:W-:Y:S04]  /*10590*/  STL [R1+0xa98], R20 ;  /* 0x000a981401007387 */ /* 0x000fe80000100800 */
[----:B------:R-:W3:Y:S01]  /*105a0*/  LDL.LU R82, [R1+0x28] ;  /* 0x0000280001527983 */ /* 0x000ee20000300800 */
[----:B------:R-:W-:Y:S01]  /*105b0*/  IMAD R11, R11, R4, RZ ;  /* 0x000000040b0b7224 */ /* 0x000fe200078e02ff */
[----:B-1----:R-:W-:Y:S01]  /*105c0*/  LEA.HI.X.SX32 R19, R18, R0, 0x1, P0 ;  /* 0x0000000012137211 */ /* 0x002fe200000f0eff */
[----:B------:R-:W-:-:S03]  /*105d0*/  IMAD R10, R10, R4, RZ ;  /* 0x000000040a0a7224 */ /* 0x000fc600078e02ff */
[----:B------:R-:W-:Y:S01]  /*105e0*/  LEA R18, P0, R11, R2, 0x1 ;  /* 0x000000020b127211 */ /* 0x000fe200078008ff */
[----:B------:R0:W-:Y:S01]  /*105f0*/  STL [R1+0xa64], R19 ;  /* 0x000a641301007387 */ /* 0x0001e20000100800 */
[-C--:B------:R-:W-:Y:S02]  /*10600*/  IMAD R9, R9, R4.reuse, RZ ;  /* 0x0000000409097224 */ /* 0x080fe400078e02ff */
[----:B------:R-:W-:Y:S01]  /*10610*/  IMAD R8, R8, R4, RZ ;  /* 0x0000000408087224 */ /* 0x000fe200078e02ff */
[----:B------:R1:W-:Y:S01]  /*10620*/  STL [R1+0xaa0], R18 ;  /* 0x000aa01201007387 */ /* 0x0003e20000100800 */
[----:B0-----:R-:W-:Y:S02]  /*10630*/  LEA.HI.X.SX32 R19, R17, R0, 0x1, P4 ;  /* 0x0000000011137211 */ /* 0x001fe400020f0eff */
[----:B------:R-:W-:Y:S02]  /*10640*/  LEA R17, P4, R10, R2, 0x1 ;  /* 0x000000020a117211 */ /* 0x000fe400078808ff */
[----:B-1----:R-:W-:Y:S01]  /*10650*/  LEA.HI.X.SX32 R18, R16, R0, 0x1, P6 ;  /* 0x0000000010127211 */ /* 0x002fe200030f0eff */
[----:B------:R-:W-:Y:S01]  /*10660*/  STL [R1+0xa6c], R19 ;  /* 0x000a6c1301007387 */ /* 0x000fe20000100800 */
[----:B------:R-:W-:Y:S01]  /*10670*/  LEA R16, P6, R9, R2, 0x1 ;  /* 0x0000000209107211 */ /* 0x000fe200078c08ff */
[----:B------:R-:W-:-:S02]  /*10680*/  IMAD R7, R7, R4, RZ ;  /* 0x0000000407077224 */ /* 0x000fc400078e02ff */
[----:B------:R0:W-:Y:S01]  /*10690*/  STL [R1+0xaa8], R17 ;  /* 0x000aa81101007387 */ /* 0x0001e20000100800 */
[----:B------:R-:W-:-:S03]  /*106a0*/  IMAD R6, R6, R4, RZ ;  /* 0x0000000406067224 */ /* 0x000fc600078e02ff */
[----:B------:R-:W-:Y:S01]  /*106b0*/  STL [R1+0xa74], R18 ;  /* 0x000a741201007387 */ /* 0x000fe20000100800 */
[----:B0-----:R-:W-:Y:S02]  /*106c0*/  LEA.HI.X.SX32 R17, R15, R0, 0x1, P5 ;  /* 0x000000000f117211 */ /* 0x001fe400028f0eff */
[----:B------:R-:W-:Y:S01]  /*106d0*/  LEA R15, P5, R8, R2, 0x1 ;  /* 0x00000002080f7211 */ /* 0x000fe200078a08ff */
[----:B------:R0:W-:Y:S01]  /*106e0*/  STL [R1+0xab0], R16 ;  /* 0x000ab01001007387 */ /* 0x0001e20000100800 */
[----:B------:R-:W-:-:S03]  /*106f0*/  IMAD R5, R5, R4, RZ ;  /* 0x0000000405057224 */ /* 0x000fc600078e02ff */
[----:B------:R-:W-:Y:S04]  /*10700*/  STL [R1+0xa7c], R17 ;  /* 0x000a7c1101007387 */ /* 0x000fe80000100800 */
[----:B------:R1:W-:Y:S01]  /*10710*/  STL [R1+0xab8], R15 ;  /* 0x000ab80f01007387 */ /* 0x0003e20000100800 */
[----:B0-----:R-:W-:Y:S02]  /*10720*/  LEA.HI.X.SX32 R16, R14, R0, 0x1, P3 ;  /* 0x000000000e107211 */ /* 0x001fe400018f0eff */
[----:B------:R-:W-:Y:S01]  /*10730*/  LEA R14, P3, R7, R2, 0x1 ;  /* 0x00000002070e7211 */ /* 0x000fe200078608ff */
[----:B------:R-:W-:Y:S02]  /*10740*/  IMAD R85, R85, R4, RZ ;  /* 0x0000000455557224 */ /* 0x000fe400078e02ff */
[----:B------:R-:W-:Y:S01]  /*10750*/  STL [R1+0xa84], R16 ;  /* 0x000a841001007387 */ /* 0x000fe20000100800 */
[----:B-1----:R-:W-:-:S02]  /*10760*/  LEA.HI.X.SX32 R15, R13, R0, 0x1, P2 ;  /* 0x000000000d0f7211 */ /* 0x002fc400010f0eff */
[----:B------:R-:W-:Y:S01]  /*10770*/  LEA R13, P2, R6, R2, 0x1 ;  /* 0x00000002060d7211 */ /* 0x000fe200078408ff */
[----:B------:R0:W-:Y:S01]  /*10780*/  STL [R1+0xac0], R14 ;  /* 0x000ac00e01007387 */ /* 0x0001e20000100800 */
[----:B------:R-:W-:-:S03]  /*10790*/  IMAD R87, R87, R4, RZ ;  /* 0x0000000457577224 */ /* 0x000fc600078e02ff */
[----:B------:R-:W-:Y:S04]  /*107a0*/  STL [R1+0xa8c], R15 ;  /* 0x000a8c0f01007387 */ /* 0x000fe80000100800 */
[----:B------:R1:W-:Y:S01]  /*107b0*/  STL [R1+0xac8], R13 ;  /* 0x000ac80d01007387 */ /* 0x0003e20000100800 */
[----:B0-----:R-:W-:Y:S02]  /*107c0*/  LEA.HI.X.SX32 R14, R12, R0, 0x1, P1 ;  /* 0x000000000c0e7211 */ /* 0x001fe400008f0eff */
[----:B------:R-:W-:-:S03]  /*107d0*/  LEA R12, P1, R5, R2, 0x1 ;  /* 0x00000002050c7211 */ /* 0x000fc600078208ff */
[----:B------:R-:W-:Y:S01]  /*107e0*/  STL [R1+0xa94], R14 ;  /* 0x000a940e01007387 */ /* 0x000fe20000100800 */
[----:B-1----:R-:W-:Y:S02]  /*107f0*/  LEA.HI.X.SX32 R13, R11, R0, 0x1, P0 ;  /* 0x000000000b0d7211 */ /* 0x002fe400000f0eff */
[----:B------:R-:W-:Y:S01]  /*10800*/  LEA R11, P0, R85, R2, 0x1 ;  /* 0x00000002550b7211 */ /* 0x000fe200078008ff */
[----:B------:R0:W-:Y:S04]  /*10810*/  STL [R1+0xad0], R12 ;  /* 0x000ad00c01007387 */ /* 0x0001e80000100800 */
[----:B------:R-:W-:Y:S04]  /*10820*/  STL [R1+0xa9c], R13 ;  /* 0x000a9c0d01007387 */ /* 0x000fe80000100800 */
[----:B------:R1:W-:Y:S01]  /*10830*/  STL [R1+0xad8], R11 ;  /* 0x000ad80b01007387 */ /* 0x0003e20000100800 */
[----:B0-----:R-:W-:-:S02]  /*10840*/  LEA.HI.X.SX32 R12, R10, R0, 0x1, P4 ;  /* 0x000000000a0c7211 */ /* 0x001fc400020f0eff */
[----:B------:R-:W-:-:S03]  /*10850*/  LEA R10, P4, R87, R2, 0x1 ;  /* 0x00000002570a7211 */ /* 0x000fc600078808ff */
[----:B------:R-:W-:Y:S01]  /*10860*/  STL [R1+0xaa4], R12 ;  /* 0x000aa40c01007387 */ /* 0x000fe20000100800 */
[----:B-1----:R-:W-:-:S03]  /*10870*/  LEA.HI.X.SX32 R11, R9, R0, 0x1, P6 ;  /* 0x00000000090b7211 */ /* 0x002fc600030f0eff */
[----:B------:R0:W-:Y:S04]  /*10880*/  STL [R1+0xae0], R10 ;  /* 0x000ae00a01007387 */ /* 0x0001e80000100800 */
[----:B------:R-:W-:Y:S01]  /*10890*/  STL [R1+0xaac], R11 ;  /* 0x000aac0b01007387 */ /* 0x000fe20000100800 */
[----:B0-----:R-:W-:Y:S01]  /*108a0*/  LEA.HI.X.SX32 R10, R8, R0, 0x1, P5 ;  /* 0x00000000080a7211 */ /* 0x001fe200028f0eff */
[-C--:B------:R-:W-:Y:S02]  /*108b0*/  IMAD R152, R152, R4.reuse, RZ ;  /* 0x0000000498987224 */ /* 0x080fe400078e02ff */
[-C--:B------:R-:W-:Y:S02]  /*108c0*/  IMAD R154, R154, R4.reuse, RZ ;  /* 0x000000049a9a7224 */ /* 0x080fe400078e02ff */
[----:B--2---:R-:W-:-:S02]  /*108d0*/  IMAD R3, R3, R4, RZ ;  /* 0x0000000403037224 */ /* 0x004fc400078e02ff */
[-C--:B----4-:R-:W-:Y:S02]  /*108e0*/  IMAD R156, R156, R4.reuse, RZ ;  /* 0x000000049c9c7224 */ /* 0x090fe400078e02ff */
        /* <DEDUP_REMOVED lines=11> */
[----:B------:R-:W-:Y:S01]  /*109a0*/  IMAD R97, R97, R4, RZ ;  /* 0x0000000461617224 */ /* 0x000fe200078e02ff */
[----:B---3--:R-:W-:-:S05]  /*109b0*/  LEA R9, P6, R74, R2, 0x1 ;  /* 0x000000024a097211 */ /* 0x008fca00078c08ff */
[----:B------:R0:W-:Y:S01]  /*109c0*/  STL [R1+0xae8], R9 ;  /* 0x000ae80901007387 */ /* 0x0001e20000100800 */
[----:B------:R-:W-:Y:S02]  /*109d0*/  LEA R8, P5, R75, R2, 0x1 ;  /* 0x000000024b087211 */ /* 0x000fe400078a08ff */
[----:B0-----:R-:W-:Y:S01]  /*109e0*/  LEA.HI.X.SX32 R9, R7, R0, 0x1, P3 ;  /* 0x0000000007097211 */ /* 0x001fe200018f0eff */
[----:B------:R-:W-:Y:S04]  /*109f0*/  STL [R1+0xab4], R10 ;  /* 0x000ab40a01007387 */ /* 0x000fe80000100800 */
[----:B------:R0:W-:Y:S01]  /*10a00*/  STL [R1+0xaf0], R8 ;  /* 0x000af00801007387 */ /* 0x0001e20000100800 */
[----:B------:R-:W-:-:S03]  /*10a10*/  LEA R7, P3, R76, R2, 0x1 ;  /* 0x000000024c077211 */ /* 0x000fc600078608ff */
        /* <DEDUP_REMOVED lines=8> */
[----:B------:R1:W-:Y:S04]  /*10aa0*/  STL [R1+0xacc], R7 ;  /* 0x000acc0701007387 */ /* 0x0003e80000100800 */
[----:B------:R2:W-:Y:S01]  /*10ab0*/  STL [R1+0xb08], R5 ;  /* 0x000b080501007387 */ /* 0x0005e20000100800 */
[----:B0-----:R-:W-:-:S02]  /*10ac0*/  LEA.HI.X.SX32 R6, R85, R0, 0x1, P0 ;  /* 0x0000000055067211 */ /* 0x001fc400000f0eff */
[----:B-1----:R-:W-:-:S03]  /*10ad0*/  LEA R7, P0, R79, R2, 0x1 ;  /* 0x000000024f077211 */ /* 0x002fc600078008ff */
[----:B------:R0:W-:Y:S01]  /*10ae0*/  STL [R1+0xad4], R6 ;  /* 0x000ad40601007387 */ /* 0x0001e20000100800 */
[----:B--2---:R-:W-:-:S03]  /*10af0*/  LEA.HI.X.SX32 R5, R87, R0, 0x1, P4 ;  /* 0x0000000057057211 */ /* 0x004fc600020f0eff */
[----:B------:R1:W-:Y:S04]  /*10b00*/  STL [R1+0xb10], R7 ;  /* 0x000b100701007387 */ /* 0x0003e80000100800 */
[----:B------:R2:W-:Y:S01]  /*10b10*/  STL [R1+0xadc], R5 ;  /* 0x000adc0501007387 */ /* 0x0005e20000100800 */
[----:B0-----:R-:W-:Y:S02]  /*10b20*/  LEA R6, P4, R82, R2, 0x1 ;  /* 0x0000000252067211 */ /* 0x001fe400078808ff */
[----:B-1----:R-:W-:-:S03]  /*10b30*/  LEA.HI.X.SX32 R7, R74, R0, 0x1, P6 ;  /* 0x000000004a077211 */ /* 0x002fc600030f0eff */
[----:B------:R0:W-:Y:S01]  /*10b40*/  STL [R1+0xb18], R6 ;  /* 0x000b180601007387 */ /* 0x0001e20000100800 */
[----:B--2---:R-:W-:-:S03]  /*10b50*/  LEA R5, P6, R152, R2, 0x1 ;  /* 0x0000000298057211 */ /* 0x004fc600078c08ff */
[----:B------:R1:W-:Y:S04]  /*10b60*/  STL [R1+0xae4], R7 ;  /* 0x000ae40701007387 */ /* 0x0003e80000100800 */
[----:B------:R2:W-:Y:S01]  /*10b70*/  STL [R1+0xb20], R5 ;  /* 0x000b200501007387 */ /* 0x0005e20000100800 */
[----:B0-----:R-:W-:Y:S02]  /*10b80*/  LEA.HI.X.SX32 R6, R75, R0, 0x1, P5 ;  /* 0x000000004b067211 */ /* 0x001fe400028f0eff */
        /* <DEDUP_REMOVED lines=20> */
[----:B------:R-:W-:Y:S01]  /*10cd0*/  IMAD R98, R98, R4, RZ ;  /* 0x0000000462627224 */ /* 0x000fe200078e02ff */
[----:B------:R-:W1:Y:S01]  /*10ce0*/  LDC R82, c[0x0][0x238] ;  /* 0x00008e00ff527b82 */ /* 0x000e620000000800 */
[----:B--2---:R-:W-:Y:S01]  /*10cf0*/  LEA R5, P4, R23, R2, 0x1 ;  /* 0x0000000217057211 */ /* 0x004fe200078808ff */
[----:B------:R2:W-:Y:S01]  /*10d00*/  STL [R1+0xb14], R7 ;  /* 0x000b140701007387 */ /* 0x0005e20000100800 */
[----:B0-----:R-:W-:-:S03]  /*10d10*/  LEA.HI.X.SX32 R6, R152, R0, 0x1, P6 ;  /* 0x0000000098067211 */ /* 0x001fc600030f0eff */
[----:B------:R-:W3:Y:S04]  /*10d20*/  LDL.LU R152, [R1+0x18b8] ;  /* 0x0018b80001987983 */ /* 0x000ee80000300800 */
[----:B------:R0:W-:Y:S01]  /*10d30*/  STL [R1+0xb50], R5 ;  /* 0x000b500501007387 */ /* 0x0001e20000100800 */
[----:B--2---:R-:W-:-:S03]  /*10d40*/  LEA.HI.X.SX32 R7, R153, R0, 0x1, P5 ;  /* 0x0000000099077211 */ /* 0x004fc600028f0eff */
[----:B------:R2:W-:Y:S04]  /*10d50*/  STL [R1+0xb1c], R6 ;  /* 0x000b1c0601007387 */ /* 0x0005e80000100800 */
[----:B------:R-:W3:Y:S01]  /*10d60*/  LDL.LU R153, [R1+0x18b4] ;  /* 0x0018b40001997983 */ /* 0x000ee20000300800 */
[----:B0-----:R-:W-:-:S05]  /*10d70*/  LEA R5, P6, R252, R2, 0x1 ;  /* 0x00000002fc057211 */ /* 0x001fca00078c08ff */
[----:B------:R0:W-:Y:S01]  /*10d80*/  STL [R1+0xb58], R5 ;  /* 0x000b580501007387 */ /* 0x0001e20000100800 */
[----:B--2---:R-:W-:-:S03]  /*10d90*/  LEA.HI.X.SX32 R6, R154, R0, 0x1, P3 ;  /* 0x000000009a067211 */ /* 0x004fc600018f0eff */
[----:B------:R2:W-:Y:S04]  /*10da0*/  STL [R1+0xb24], R7 ;  /* 0x000b240701007387 */ /* 0x0005e80000100800 */
[----:B------:R-:W4:Y:S01]  /*10db0*/  LDL.LU R154, [R1+0x18b0] ;  /* 0x0018b000019a7983 */ /* 0x000f220000300800 */
        /* <DEDUP_REMOVED lines=9> */
[----:B------:R1:W5:Y:S01]  /*10e50*/  LDL.LU R3, [R1+0x18a8] ;  /* 0x0018a80001037983 */ /* 0x0003620000300800 */
        /* <DEDUP_REMOVED lines=13> */
[----:B------:R2:W-:Y:S01]  /*10f30*/  STL [R1+0xb4c], R6 ;  /* 0x000b4c0601007387 */ /* 0x0005e20000100800 */
[-C--:B0-----:R-:W-:Y:S02]  /*10f40*/  LEA R5, P4, R93, R2.reuse, 0x1 ;  /* 0x000000025d057211 */ /* 0x081fe400078808ff */
[----:B--2---:R-:W-:-:S03]  /*10f50*/  LEA R6, P6, R94, R2, 0x1 ;  /* 0x000000025e067211 */ /* 0x004fc600078c08ff */
[----:B------:R0:W-:Y:S04]  /*10f60*/  STL [R1+0xb88], R5 ;  /* 0x000b880501007387 */ /* 0x0001e80000100800 */
[----:B------:R2:W-:Y:S04]  /*10f70*/  STL [R1+0xb54], R7 ;  /* 0x000b540701007387 */ /* 0x0005e80000100800 */
[----:B------:R1:W-:Y:S01]  /*10f80*/  STL [R1+0xb90], R6 ;  /* 0x000b900601007387 */ /* 0x0003e20000100800 */
[----:B0-----:R-:W-:Y:S02]  /*10f90*/  LEA.HI.X.SX32 R5, R88, R0, 0x1, P5 ;  /* 0x0000000058057211 */ /* 0x001fe400028f0eff */
[----:B--2---:R-:W-:-:S03]  /*10fa0*/  LEA R7, P5, R95, R2, 0x1 ;  /* 0x000000025f077211 */ /* 0x004fc600078a08ff */
[----:B------:R0:W-:Y:S01]  /*10fb0*/  STL [R1+0xb5c], R5 ;  /* 0x000b5c0501007387 */ /* 0x0001e20000100800 */
[----:B-1----:R-:W-:-:S03]  /*10fc0*/  LEA.HI.X.SX32 R6, R89, R0, 0x1, P3 ;  /* 0x0000000059067211 */ /* 0x002fc600018f0eff */
[----:B------:R1:W-:Y:S04]  /*10fd0*/  STL [R1+0xb98], R7 ;  /* 0x000b980701007387 */ /* 0x0003e80000100800 */
[----:B------:R2:W-:Y:S01]  /*10fe0*/  STL [R1+0xb64], R6 ;  /* 0x000b640601007387 */ /* 0x0005e20000100800 */
[----:B0-----:R-:W-:Y:S02]  /*10ff0*/  LEA R5, P3, R96, R2, 0x1 ;  /* 0x0000000260057211 */ /* 0x001fe400078608ff */
[----:B-1----:R-:W-:-:S03]  /*11000*/  LEA.HI.X.SX32 R7, R90, R0, 0x1, P2 ;  /* 0x000000005a077211 */ /* 0x002fc600010f0eff */
[----:B------:R0:W-:Y:S01]  /*11010*/  STL [R1+0xba0], R5 ;  /* 0x000ba00501007387 */ /* 0x0001e20000100800 */
[----:B--2---:R-:W-:Y:S01]  /*11020*/  LEA R6, P2, R97, R2, 0x1 ;  /* 0x0000000261067211 */ /* 0x004fe200078408ff */
[-C--:B------:R-:W-:Y:S02]  /*11030*/  IMAD R99, R99, R4.reuse, RZ ;  /* 0x0000000463637224 */ /* 0x080fe400078e02ff */
[----:B------:R1:W-:Y:S01]  /*11040*/  STL [R1+0xb6c], R7 ;  /* 0x000b6c0701007387 */ /* 0x0003e20000100800 */
[----:B------:R-:W-:Y:S01]  /*11050*/  IMAD R100, R100, R4, RZ ;  /* 0x0000000464647224 */ /* 0x000fe200078e02ff */
[----:B0-----:R-:W-:Y:S02]  /*11060*/  LEA.HI.X.SX32 R5, R91, R0, 0x1, P1 ;  /* 0x000000005b057211 */ /* 0x001fe400008f0eff */
[----:B------:R0:W-:Y:S01]  /*11070*/  STL [R1+0xba8], R6 ;  /* 0x000ba80601007387 */ /* 0x0001e20000100800 */
[----:B-1----:R-:W-:-:S03]  /*11080*/  LEA R7, P1, R98, R2, 0x1 ;  /* 0x0000000262077211 */ /* 0x002fc600078208ff */
[----:B------:R1:W-:Y:S01]  /*11090*/  STL [R1+0xb74], R5 ;  /* 0x000b740501007387 */ /* 0x0003e20000100800 */
[----:B0-----:R-:W-:-:S03]  /*110a0*/  LEA.HI.X.SX32 R6, R92, R0, 0x1, P0 ;  /* 0x000000005c067211 */ /* 0x001fc600000f0eff */
[----:B------:R0:W-:Y:S01]  /*110b0*/  STL [R1+0xbb0], R7 ;  /* 0x000bb00701007387 */ /* 0x0001e20000100800 */
[----:B------:R-:W-:Y:S01]  /*110c0*/  IMAD R101, R101, R4, RZ ;  /* 0x0000000465657224 */ /* 0x000fe200078e02ff */
[----:B-1----:R-:W-:Y:S02]  /*110d0*/  LEA R5, P0, R99, R2, 0x1 ;  /* 0x0000000263057211 */ /* 0x002fe400078008ff */
[----:B------:R1:W-:Y:S01]  /*110e0*/  STL [R1+0xb7c], R6 ;  /* 0x000b7c0601007387 */ /* 0x0003e20000100800 */
[----:B0-----:R-:W-:-:S03]  /*110f0*/  LEA.HI.X.SX32 R7, R93, R0, 0x1, P4 ;  /* 0x000000005d077211 */ /* 0x001fc600020f0eff */
[----:B------:R0:W-:Y:S01]  /*11100*/  STL [R1+0xbb8], R5 ;  /* 0x000bb80501007387 */ /* 0x0001e20000100800 */
[----:B-1----:R-:W-:Y:S01]  /*11110*/  LEA R6, P4, R100, R2, 0x1 ;  /* 0x0000000264067211 */ /* 0x002fe200078808ff */
[----:B------:R-:W-:Y:S02]  /*11120*/  IMAD R102, R102, R4, RZ ;  /* 0x0000000466667224 */ /* 0x000fe400078e02ff */
        /* <DEDUP_REMOVED lines=734> */
[----:B-1----:R-:W-:Y:S01]  /*13f10*/  LEA R6, P4, R250, R2, 0x1 ;  /* 0x00000002fa067211 */ /* 0x002fe200078808ff */
[-C--:B------:R-:W-:Y:S01]  /*13f20*/  IMAD R81, R81, R4.reuse, RZ ;  /* 0x0000000451517224 */ /* 0x080fe200078e02ff */
[----:B------:R1:W-:Y:S01]  /*13f30*/  STL [R1+0x182c], R7 ;  /* 0x00182c0701007387 */ /* 0x0003e20000100800 */
[-C--:B------:R-:W-:Y:S02]  /*13f40*/  IMAD R83, R83, R4.reuse, RZ ;  /* 0x0000000453537224 */ /* 0x080fe400078e02ff */
[----:B------:R-:W-:Y:S01]  /*13f50*/  IMAD R84, R84, R4, RZ ;  /* 0x0000000454547224 */ /* 0x000fe200078e02ff */
[----:B0-----:R-:W-:Y:S01]  /*13f60*/  LEA.HI.X.SX32 R5, R244, R0, 0x1, P6 ;  /* 0x00000000f4057211 */ /* 0x001fe200030f0eff */
[----:B------:R-:W-:Y:S01]  /*13f70*/  IMAD R86, R86, R4, RZ ;  /* 0x0000000456567224 */ /* 0x000fe200078e02ff */
[----:B------:R0:W-:Y:S01]  /*13f80*/  STL [R1+0x1864], R6 ;  /* 0x0018640601007387 */ /* 0x0001e20000100800 */
[----:B------:R-:W2:Y:S01]  /*13f90*/  LDC R4, c[0x0][0x238] ;  /* 0x00008e00ff047b82 */ /* 0x000ea20000000800 */
[----:B-1----:R-:W-:-:S02]  /*13fa0*/  LEA R7, P6, R251, R2, 0x1 ;  /* 0x00000002fb077211 */ /* 0x002fc400078c08ff */
[----:B------:R1:W-:Y:S01]  /*13fb0*/  STL [R1+0x1834], R5 ;  /* 0x0018340501007387 */ /* 0x0003e20000100800 */
[----:B0-----:R-:W-:-:S03]  /*13fc0*/  LEA.HI.X.SX32 R6, R245, R0, 0x1, P5 ;  /* 0x00000000f5067211 */ /* 0x001fc600028f0eff */
[----:B------:R0:W-:Y:S01]  /*13fd0*/  STL [R1+0x1868], R7 ;  /* 0x0018680701007387 */ /* 0x0001e20000100800 */
[----:B-1----:R-:W-:-:S03]  /*13fe0*/  LEA R5, P5, R80, R2, 0x1 ;  /* 0x0000000250057211 */ /* 0x002fc600078a08ff */
        /* <DEDUP_REMOVED lines=16> */
[----:B------:R-:W-:Y:S01]  /*140f0*/  STL [R1+0x185c], R7 ;  /* 0x00185c0701007387 */ /* 0x000fe20000100800 */
[-C--:B------:R-:W-:Y:S01]  /*14100*/  LEA.HI.X.SX32 R2, R251, R0.reuse, 0x1, P6 ;  /* 0x00000000fb027211 */ /* 0x080fe200030f0eff */
[----:B--2---:R-:W-:Y:S01]  /*14110*/  IMAD R79, R4, 0x7f, RZ ;  /* 0x0000007f044f7824 */ /* 0x004fe200078e02ff */
[-C--:B------:R-:W-:Y:S02]  /*14120*/  LEA.HI.X.SX32 R4, R80, R0.reuse, 0x1, P5 ;  /* 0x0000000050047211 */ /* 0x080fe400028f0eff */
[-C--:B0-----:R-:W-:Y:S01]  /*14130*/  LEA.HI.X.SX32 R5, R250, R0.reuse, 0x1, P4 ;  /* 0x00000000fa057211 */ /* 0x081fe200020f0eff */
[----:B------:R0:W-:Y:S04]  /*14140*/  STL [R1+0x1460], R6 ;  /* 0x0014600601007387 */ /* 0x0001e80000100800 */
[----:B------:R-:W-:Y:S01]  /*14150*/  STL [R1+0xc58], R5 ;  /* 0x000c580501007387 */ /* 0x000fe20000100800 */
[----:B0-----:R-:W-:-:S03]  /*14160*/  LEA.HI.X.SX32 R6, R86, R0, 0x1, P3 ;  /* 0x0000000056067211 */ /* 0x001fc600018f0eff */
[----:B------:R-:W-:Y:S04]  /*14170*/  STL [R1+0x1450], R2 ;  /* 0x0014500201007387 */ /* 0x000fe80000100800 */
[----:B------:R3:W-:Y:S04]  /*14180*/  STL [R1+0x1464], R4 ;  /* 0x0014640401007387 */ /* 0x0007e80000100800 */
[----:B------:R4:W-:Y:S01]  /*14190*/  STL [R1+0x1454], R6 ;  /* 0x0014540601007387 */ /* 0x0009e20000100800 */
[----:B---3--:R-:W-:-:S04]  /*141a0*/  IMAD.WIDE R4, R79, 0x2, R152 ;  /* 0x000000024f047825 */ /* 0x008fc800078e0298 */
[----:B----4-:R-:W-:-:S04]  /*141b0*/  IMAD.WIDE R6, R79, 0x2, R154 ;  /* 0x000000024f067825 */ /* 0x010fc800078e029a */
[----:B------:R-:W-:Y:S02]  /*141c0*/  IMAD R79, R82, 0x7e, RZ ;  /* 0x0000007e524f7824 */ /* 0x000fe400078e02ff */
[----:B------:R-:W0:Y:S01]  /*141d0*/  LDC R82, c[0x0][0x238] ;  /* 0x00008e00ff527b82 */ /* 0x000e220000000800 */
[----:B------:R-:W-:-:S05]  /*141e0*/  LEA.HI.X.SX32 R2, R81, R0, 0x1, P2 ;  /* 0x0000000051027211 */ /* 0x000fca00010f0eff */
[----:B------:R1:W-:Y:S02]  /*141f0*/  STL [R1+0x1458], R2 ;  /* 0x0014580201007387 */ /* 0x0003e40000100800 */
[-C--:B-1----:R-:W-:Y:S02]  /*14200*/  LEA.HI.X.SX32 R2, R83, R0.reuse, 0x1, P1 ;  /* 0x0000000053027211 */ /* 0x082fe400008f0eff */
[----:B------:R-:W-:-:S03]  /*14210*/  LEA.HI.X.SX32 R0, R84, R0, 0x1, P0 ;  /* 0x0000000054007211 */ /* 0x000fc600000f0eff */
[----:B------:R-:W-:Y:S04]  /*14220*/  STL [R1+0x145c], R2 ;  /* 0x00145c0201007387 */ /* 0x000fe80000100800 */
[----:B------:R-:W-:Y:S04]  /*14230*/  STL [R1+0xc5c], R0 ;  /* 0x000c5c0001007387 */ /* 0x000fe80000100800 */
[----:B------:R-:W-:Y:S04]  /*14240*/  STL [R1+0xc64], R4 ;  /* 0x000c640401007387 */ /* 0x000fe80000100800 */
[----:B------:R1:W-:Y:S01]  /*14250*/  STL [R1+0xc60], R5 ;  /* 0x000c600501007387 */ /* 0x0003e20000100800 */
[----:B0-----:R-:W-:-:S03]  /*14260*/  IMAD R8, R82, 0x7d, RZ ;  /* 0x0000007d52087824 */ /* 0x001fc600078e02ff */
[----:B------:R-:W-:Y:S01]  /*14270*/  STL [R1+0xc6c], R6 ;  /* 0x000c6c0601007387 */ /* 0x000fe20000100800 */
[----:B-1----:R-:W-:-:S03]  /*14280*/  IMAD.WIDE R4, R79, 0x2, R152 ;  /* 0x000000024f047825 */ /* 0x002fc600078e0298 */
[----:B------:R0:W-:Y:S04]  /*14290*/  STL [R1+0xc68], R7 ;  /* 0x000c680701007387 */ /* 0x0001e80000100800 */
[----:B------:R-:W-:Y:S04]  /*142a0*/  STL [R1+0xc74], R4 ;  /* 0x000c740401007387 */ /* 0x000fe80000100800 */
[----:B------:R1:W-:Y:S01]  /*142b0*/  STL [R1+0xc70], R5 ;  /* 0x000c700501007387 */ /* 0x0003e20000100800 */
[----:B0-----:R-:W-:Y:S02]  /*142c0*/  IMAD.WIDE R6, R79, 0x2, R154 ;  /* 0x000000024f067825 */ /* 0x001fe400078e029a */
[----:B------:R-:W0:Y:S02]  /*142d0*/  LDC R79, c[0x0][0x23c] ;  /* 0x00008f00ff4f7b82 */ /* 0x000e240000000800 */
[----:B------:R-:W-:Y:S01]  /*142e0*/  IMAD R0, R82, 0x7c, RZ ;  /* 0x0000007c52007824 */ /* 0x000fe200078e02ff */
[----:B------:R-:W-:Y:S01]  /*142f0*/  STL [R1+0xc7c], R6 ;  /* 0x000c7c0601007387 */ /* 0x000fe20000100800 */
[----:B-1----:R-:W-:-:S03]  /*14300*/  IMAD.WIDE R4, R8, 0x2, R152 ;  /* 0x0000000208047825 */ /* 0x002fc600078e0298 */
[----:B------:R1:W-:Y:S01]  /*14310*/  STL [R1+0xc78], R7 ;  /* 0x000c780701007387 */ /* 0x0003e20000100800 */
[----:B------:R-:W-:-:S03]  /*14320*/  IMAD.WIDE R8, R8, 0x2, R154 ;  /* 0x0000000208087825 */ /* 0x000fc600078e029a */
[----:B------:R-:W-:Y:S04]  /*14330*/  STL [R1+0xc84], R4 ;  /* 0x000c840401007387 */ /* 0x000fe80000100800 */
[----:B------:R2:W-:Y:S04]  /*14340*/  STL [R1+0xc80], R5 ;  /* 0x000c800501007387 */ /* 0x0005e80000100800 */
[----:B------:R3:W-:Y:S01]  /*14350*/  STL [R1+0xc8c], R8 ;  /* 0x000c8c0801007387 */ /* 0x0007e20000100800 */
[----:B-1----:R-:W-:-:S04]  /*14360*/  IMAD.WIDE R6, R0, 0x2, R154 ;  /* 0x0000000200067825 */ /* 0x002fc800078e029a */
[----:B--2---:R-:W-:Y:S01]  /*14370*/  IMAD.WIDE R4, R0, 0x2, R152 ;  /* 0x0000000200047825 */ /* 0x004fe200078e0298 */
[----:B------:R-:W-:Y:S03]  /*14380*/  STL [R1+0xc88], R9 ;  /* 0x000c880901007387 */ /* 0x000fe60000100800 */
[C---:B---3--:R-:W-:Y:S01]  /*14390*/  IMAD R8, R82.reuse, 0x7b, RZ ;  /* 0x0000007b52087824 */ /* 0x048fe200078e02ff */
[----:B------:R-:W-:Y:S04]  /*143a0*/  STL [R1+0xc94], R4 ;  /* 0x000c940401007387 */ /* 0x000fe80000100800 */
[----:B------:R1:W-:Y:S01]  /*143b0*/  STL [R1+0xc90], R5 ;  /* 0x000c900501007387 */ /* 0x0003e20000100800 */
[----:B------:R-:W-:-:S03]  /*143c0*/  IMAD R0, R82, 0x7a, RZ ;  /* 0x0000007a52007824 */ /* 0x000fc600078e02ff */
        /* <DEDUP_REMOVED lines=405> */
[----:B------:R-:W-:-:S03]  /*15d20*/  IMAD.SHL.U32 R0, R82, 0x40, RZ ;  /* 0x0000004052007824 */ /* 0x000fc600078e00ff */
        /* <DEDUP_REMOVED lines=439> */
[----:B------:R2:W-:Y:S01]  /*178a0*/  STL [R1+0x1420], R5 ;  /* 0x0014200501007387 */ /* 0x0005e20000100800 */
[----:B-1----:R-:W-:-:S03]  /*178b0*/  IMAD.WIDE R6, R0, 0x2, R154 ;  /* 0x0000000200067825 */ /* 0x002fc600078e029a */
[----:B------:R-:W-:Y:S01]  /*178c0*/  STL [R1+0x142c], R8 ;  /* 0x00142c0801007387 */ /* 0x000fe20000100800 */
[----:B--2---:R-:W-:-:S03]  /*178d0*/  IMAD.WIDE R4, R0, 0x2, R152 ;  /* 0x0000000200047825 */ /* 0x004fc600078e0298 */
[----:B------:R1:W-:Y:S04]  /*178e0*/  STL [R1+0x1428], R9 ;  /* 0x0014280901007387 */ /* 0x0003e80000100800 */
[----:B------:R-:W-:Y:S04]  /*178f0*/  STL [R1+0x1434], R4 ;  /* 0x0014340401007387 */ /* 0x000fe80000100800 */
[----:B------:R2:W-:Y:S01]  /*17900*/  STL [R1+0x1430], R5 ;  /* 0x0014300501007387 */ /* 0x0005e20000100800 */
[----:B-1----:R-:W-:-:S03]  /*17910*/  IMAD.WIDE R8, R82, 0x2, R152 ;  /* 0x0000000252087825 */ /* 0x002fc600078e0298 */
[----:B------:R-:W-:Y:S04]  /*17920*/  STL [R1+0x143c], R6 ;  /* 0x00143c0601007387 */ /* 0x000fe80000100800 */
[----:B------:R-:W-:Y:S01]  /*17930*/  STL [R1+0x1438], R7 ;  /* 0x0014380701007387 */ /* 0x000fe20000100800 */
[----:B--2---:R-:W-:-:S03]  /*17940*/  IMAD.WIDE R4, R82, 0x2, R154 ;  /* 0x0000000252047825 */ /* 0x004fc600078e029a */
[----:B------:R-:W-:Y:S04]  /*17950*/  STL [R1+0x1444], R8 ;  /* 0x0014440801007387 */ /* 0x000fe80000100800 */
[----:B------:R-:W-:Y:S04]  /*17960*/  STL [R1+0x1440], R9 ;  /* 0x0014400901007387 */ /* 0x000fe80000100800 */
[----:B------:R1:W-:Y:S04]  /*17970*/  STL [R1+0x144c], R4 ;  /* 0x00144c0401007387 */ /* 0x0003e80000100800 */
[----:B------:R2:W-:Y:S04]  /*17980*/  STL [R1+0x1448], R5 ;  /* 0x0014480501007387 */ /* 0x0005e80000100800 */
[----:B------:R3:W-:Y:S04]  /*17990*/  STL [R1+0x838], RZ ;  /* 0x000838ff01007387 */ /* 0x0007e80000100800 */
        /* <DEDUP_REMOVED lines=256> */
[----:B------:R3:W-:Y:S04]  /*189a0*/  STL [R1], RZ ;  /* 0x000000ff01007387 */ /* 0x0007e80000100800 */
        /* <DEDUP_REMOVED lines=126> */
[----:B------:R3:W-:Y:S01]  /*19190*/  STL [R1+0x1fc], RZ ;  /* 0x0001fcff01007387 */ /* 0x0007e20000100800 */
[----:B0-----:R-:W-:Y:S01]  /*191a0*/  IMAD.SHL.U32 R22, R79, 0x80, RZ ;  /* 0x000000804f167824 */ /* 0x001fe200078e00ff */
        /* <DEDUP_REMOVED lines=18> */
[----:B------:R-:W-:Y:S01]  /*192d0*/  IMAD.SHL.U32 R21, R82, 0x80, RZ ;  /* 0x0000008052157824 */ /* 0x000fe200078e00ff */
[----:B------:R-:W-:Y:S01]  /*192e0*/  SHF.R.S32.HI R2, RZ, 0x1f, R22 ;  /* 0x0000001fff027819 */ /* 0x000fe20000011416 */
[----:B------:R-:W4:Y:S01]  /*192f0*/  LDL R82, [R1+0x189c] ;  /* 0x00189c0001527983 */ /* 0x000f220000100800 */
[----:B------:R-:W0:Y:S01]  /*19300*/  LDC R76, c[0x0][0x230] ;  /* 0x00008c00ff4c7b82 */ /* 0x000e220000000800 */
[----:B------:R-:W-:Y:S01]  /*19310*/  UIADD3.64 UR14, UR4, 0x380, URZ ;  /* 0x00000380040e7897 */ /* 0x000fe2000fffe03f */
[----:B------:R-:W-:Y:S01]  /*19320*/  SHF.R.S32.HI R0, RZ, 0x1f, R21 ;  /* 0x0000001fff007819 */ /* 0x000fe20000011415 */
[----:B------:R-:W1:Y:S01]  /*19330*/  S2R R79, SR_TID.X ;  /* 0x00000000004f7919 */ /* 0x000e620000002100 */
[----:B------:R-:W-:Y:S01]  /*19340*/  UIADD3.64 UR10, UR4, 0x400, URZ ;  /* 0x00000400040a7897 */ /* 0x000fe2000fffe03f */
[C---:B------:R-:W-:Y:S01]  /*19350*/  SHF.L.U64.HI R2, R22.reuse, 0x1, R2 ;  /* 0x0000000116027819 */ /* 0x040fe20000010202 */
[----:B------:R-:W-:Y:S01]  /*19360*/  UIADD3.64 UR14, UR4, 0x480, URZ ;  /* 0x00000480040e7897 */ /* 0x000fe2000fffe03f */
[C---:B------:R-:W-:Y:S01]  /*19370*/  SHF.L.U64.HI R0, R21.reuse, 0x1, R0 ;  /* 0x0000000115007819 */ /* 0x040fe20000010200 */
[----:B------:R-:W-:Y:S01]  /*19380*/  UIADD3.64 UR10, UR4, 0x500, URZ ;  /* 0x00000500040a7897 */ /* 0x000fe2000fffe03f */
[----:B------:R-:W-:Y:S01]  /*19390*/  IMAD.SHL.U32 R22, R22, 0x2, RZ ;  /* 0x0000000216167824 */ /* 0x000fe200078e00ff */
[----:B------:R-:W-:Y:S01]  /*193a0*/  UIADD3.64 UR14, UR4, 0x580, URZ ;  /* 0x00000580040e7897 */ /* 0x000fe2000fffe03f */
[----:B------:R-:W-:Y:S01]  /*193b0*/  IMAD.SHL.U32 R21, R21, 0x2, RZ ;  /* 0x0000000215157824 */ /* 0x000fe200078e00ff */
[----:B------:R-:W-:Y:S01]  /*193c0*/  UIADD3.64 UR10, UR4, 0x600, URZ ;  /* 0x00000600040a7897 */ /* 0x000fe2000fffe03f */
[----:B------:R-:W-:Y:S01]  /*193d0*/  CS2R R62, SRZ ;  /* 0x00000000003e7805 */ /* 0x000fe2000001ff00 */
        /* <DEDUP_REMOVED lines=10> */
[----:B0-----:R-:W-:Y:S01]  /*19480*/  VIADD R76, R76, 0x7f ;  /* 0x0000007f4c4c7836 */ /* 0x001fe20000000000 */
[----:B------:R-:W-:Y:S01]  /*19490*/  UIADD3.64 UR10, UR4, 0x900, URZ ;  /* 0x00000900040a7897 */ /* 0x000fe2000fffe03f */
[----:B------:R-:W-:Y:S01]  /*194a0*/  CS2R R74, SRZ ;  /* 0x00000000004a7805 */ /* 0x000fe2000001ff00 */
[----:B------:R-:W-:Y:S01]  /*194b0*/  UIADD3.64 UR14, UR4, 0x980, URZ ;  /* 0x00000980040e7897 */ /* 0x000fe2000fffe03f */
[----:B------:R-:W-:-:S02]  /*194c0*/  CS2R R80, SRZ ;  /* 0x0000000000507805 */ /* 0x000fc4000001ff00 */
[----:B------:R-:W-:Y:S01]  /*194d0*/  SHF.R.S32.HI R78, RZ, 0x1f, R76 ;  /* 0x0000001fff4e7819 */ /* 0x000fe2000001144c */
[----:B------:R-:W-:Y:S01]  /*194e0*/  UIADD3.64 UR10, UR4, 0xa00, URZ ;  /* 0x00000a00040a7897 */ /* 0x000fe2000fffe03f */
[----:B------:R-:W-:Y:S02]  /*194f0*/  CS2R R84, SRZ ;  /* 0x0000000000547805 */ /* 0x000fe4000001ff00 */
[----:B------:R-:W-:Y:S02]  /*19500*/  CS2R R86, SRZ ;  /* 0x0000000000567805 */ /* 0x000fe4000001ff00 */
[----:B------:R-:W-:Y:S02]  /*19510*/  LEA.HI R78, R78, R76, RZ, 0x7 ;  /* 0x0000004c4e4e7211 */ /* 0x000fe400078f38ff */
[----:B------:R-:W-:Y:S01]  /*19520*/  CS2R R88, SRZ ;  /* 0x0000000000587805 */ /* 0x000fe2000001ff00 */
[C---:B-1----:R-:W-:Y:S01]  /*19530*/  IMAD.SHL.U32 R77, R79.reuse, 0x2, RZ ;  /* 0x000000024f4d7824 */ /* 0x042fe200078e00ff */
[----:B------:R-:W-:-:S02]  /*19540*/  LOP3.LUT R79, R79, 0x40, RZ, 0xc0, !PT ;  /* 0x000000404f4f7812 */ /* 0x000fc400078ec0ff */
[----:B------:R-:W-:Y:S02]  /*19550*/  CS2R R90, SRZ ;  /* 0x00000000005a7805 */ /* 0x000fe4000001ff00 */
[----:B------:R-:W-:Y:S02]  /*19560*/  SHF.R.S32.HI R4, RZ, 0x7, R78 ;  /* 0x00000007ff047819 */ /* 0x000fe4000001144e */
[----:B------:R-:W-:Y:S02]  /*19570*/  CS2R R92, SRZ ;  /* 0x00000000005c7805 */ /* 0x000fe4000001ff00 */
[----:B------:R-:W-:Y:S02]  /*19580*/  LOP3.LUT R77, R77, 0x7e, RZ, 0xc0, !PT ;  /* 0x0000007e4d4d7812 */ /* 0x000fe400078ec0ff */
[----:B------:R-:W-:Y:S02]  /*19590*/  CS2R R94, SRZ ;  /* 0x00000000005e7805 */ /* 0x000fe4000001ff00 */
[----:B------:R-:W-:-:S02]  /*195a0*/  CS2R R96, SRZ ;  /* 0x0000000000607805 */ /* 0x000fc4000001ff00 */
[----:B------:R-:W-:Y:S02]  /*195b0*/  CS2R R98, SRZ ;  /* 0x0000000000627805 */ /* 0x000fe4000001ff00 */
[----:B------:R-:W-:Y:S01]  /*195c0*/  CS2R R100, SRZ ;  /* 0x0000000000647805 */ /* 0x000fe2000001ff00 */
[C-C-:B------:R-:W-:Y:S01]  /*195d0*/  IMAD R78, R79.reuse, 0x100, R77.reuse ;  /* 0x000001004f4e7824 */ /* 0x140fe200078e024d */
[----:B------:R-:W-:Y:S01]  /*195e0*/  CS2R R102, SRZ ;  /* 0x0000000000667805 */ /* 0x000fe2000001ff00 */
[----:B------:R-:W-:Y:S01]  /*195f0*/  IMAD R79, R79, 0x200, R77 ;  /* 0x000002004f4f7824 */ /* 0x000fe200078e024d */
[----:B------:R-:W-:Y:S02]  /*19600*/  CS2R R76, SRZ ;  /* 0x00000000004c7805 */ /* 0x000fe4000001ff00 */
[----:B------:R-:W-:Y:S02]  /*19610*/  CS2R R104, SRZ ;  /* 0x0000000000687805 */ /* 0x000fe4000001ff00 */
[----:B------:R-:W-:-:S02]  /*19620*/  LOP3.LUT R18, R78, 0x10, RZ, 0x3c, !PT ;  /* 0x000000104e127812 */ /* 0x000fc400078e3cff */
[----:B------:R-:W-:Y:S02]  /*19630*/  CS2R R106, SRZ ;  /* 0x00000000006a7805 */ /* 0x000fe4000001ff00 */
[C---:B------:R-:W-:Y:S02]  /*19640*/  LOP3.LUT R16, R78.reuse, 0x30, RZ, 0x3c, !PT ;  /* 0x000000304e107812 */ /* 0x040fe400078e3cff */
[----:B------:R-:W-:Y:S02]  /*19650*/  CS2R R108, SRZ ;  /* 0x00000000006c7805 */ /* 0x000fe4000001ff00 */
[C---:B------:R-:W-:Y:S02]  /*19660*/  LOP3.LUT R15, R78.reuse, 0x40, RZ, 0x3c, !PT ;  /* 0x000000404e0f7812 */ /* 0x040fe400078e3cff */
[----:B------:R-:W-:Y:S02]  /*19670*/  CS2R R110, SRZ ;  /* 0x00000000006e7805 */ /* 0x000fe4000001ff00 */
[----:B------:R-:W-:-:S02]  /*19680*/  LOP3.LUT R14, R78, 0x50, RZ, 0x3c, !PT ;  /* 0x000000504e0e7812 */ /* 0x000fc400078e3cff */
[----:B------:R-:W-:Y:S02]  /*19690*/  CS2R R112, SRZ ;  /* 0x0000000000707805 */ /* 0x000fe4000001ff00 */
[C---:B------:R-:W-:Y:S02]  /*196a0*/  LOP3.LUT R13, R78.reuse, 0x60, RZ, 0x3c, !PT ;  /* 0x000000604e0d7812 */ /* 0x040fe400078e3cff */
[----:B------:R-:W-:Y:S02]  /*196b0*/  CS2R R114, SRZ ;  /* 0x0000000000727805 */ /* 0x000fe4000001ff00 */
[----:B------:R-:W-:Y:S02]  /*196c0*/  LOP3.LUT R12, R78, 0x70, RZ, 0x3c, !PT ;  /* 0x000000704e0c7812 */ /* 0x000fe400078e3cff */
        /* <DEDUP_REMOVED lines=15> */
[----:B------:R-:W-:Y:S02]  /*197c0*/  LOP3.LUT R17, R78, 0x20, RZ, 0x3c, !PT ;  /* 0x000000204e117812 */ /* 0x000fe400078e3cff */
        /* <DEDUP_REMOVED lines=9> */
[----:B------:R-:W-:Y:S01]  /*19860*/  CS2R R150, SRZ ;  /* 0x0000000000967805 */ /* 0x000fe2000001ff00 */
[----:B------:R-:W-:-:S02]  /*19870*/  UIADD3.64 UR14, UR4, 0xa80, URZ ;  /* 0x00000a80040e7897 */ /* 0x000fc4000fffe03f */
[----:B------:R-:W-:Y:S02]  /*19880*/  UIADD3.64 UR10, UR4, 0xb00, URZ ;  /* 0x00000b00040a7897 */ /* 0x000fe4000fffe03f */
[----:B------:R-:W-:Y:S02]  /*19890*/  UIADD3.64 UR14, UR4, 0xb80, URZ ;  /* 0x00000b80040e7897 */ /* 0x000fe4000fffe03f */
[----:B------:R-:W-:Y:S02]  /*198a0*/  UIADD3.64 UR10, UR4, 0xc00, URZ ;  /* 0x00000c00040a7897 */ /* 0x000fe4000fffe03f */
[----:B------:R-:W-:Y:S02]  /*198b0*/  UIADD3.64 UR8, UR4, 0x80, URZ ;  /* 0x0000008004087897 */ /* 0x000fe4000fffe03f */
[----:B------:R-:W-:Y:S02]  /*198c0*/  UIADD3.64 UR12, UR4, 0x100, URZ ;  /* 0x00000100040c7897 */ /* 0x000fe4000fffe03f */
[----:B------:R-:W-:-:S02]  /*198d0*/  UIADD3.64 UR16, UR4, 0x180, URZ ;  /* 0x0000018004107897 */ /* 0x000fc4000fffe03f */
[----:B------:R-:W-:Y:S02]  /*198e0*/  UIADD3.64 UR20, UR4, 0x200, URZ ;  /* 0x0000020004147897 */ /* 0x000fe4000fffe03f */
[----:B------:R-:W-:Y:S02]  /*198f0*/  UIADD3.64 UR24, UR4, 0x280, URZ ;  /* 0x0000028004187897 */ /* 0x000fe4000fffe03f */
[----:B------:R-:W-:Y:S01]  /*19900*/  UIADD3.64 UR28, UR4, 0x300, URZ ;  /* 0x00000300041c7897 */ /* 0x000fe2000fffe03f */
[----:B------:R-:W-:Y:S01]  /*19910*/  UMOV UR35, 0x40000040 ;  /* 0x4000004000237882 */ /* 0x000fe20000000000 */
[----:B------:R-:W-:Y:S02]  /*19920*/  UIADD3.64 UR36, UR4, 0xc80, URZ ;  /* 0x00000c8004247897 */ /* 0x000fe4000fffe03f */
[----:B------:R-:W-:Y:S02]  /*19930*/  UIADD3.64 UR40, UR4, 0xd00, URZ ;  /* 0x00000d0004287897 */ /* 0x000fe4000fffe03f */
        /* <DEDUP_REMOVED lines=10> */
[C---:B----4-:R-:W-:Y:S01]  /*199e0*/  IMAD.IADD R19, R82.reuse, 0x1, R78 ;  /* 0x0000000152137824 */ /* 0x050fe200078e024e */
[C---:B------:R-:W-:Y:S01]  /*199f0*/  IADD3 R17, R82.reuse, R17, RZ ;  /* 0x0000001152117210 */ /* 0x040fe20007ffe0ff */
[C---:B------:R-:W-:Y:S01]  /*19a00*/  IMAD.IADD R11, R82.reuse, 0x1, R79 ;  /* 0x00000001520b7824 */ /* 0x040fe200078e024f */
[----:B------:R-:W-:Y:S01]  /*19a10*/  CS2R R78, SRZ ;  /* 0x00000000004e7805 */ /* 0x000fe2000001ff00 */
[C---:B------:R-:W-:Y:S02]  /*19a20*/  IMAD.IADD R18, R82.reuse, 0x1, R18 ;  /* 0x0000000152127824 */ /* 0x040fe400078e0212 */
[----:B------:R-:W-:-:S02]  /*19a30*/  IMAD.IADD R16, R82, 0x1, R16 ;  /* 0x0000000152107824 */ /* 0x000fc400078e0210 */
[C---:B------:R-:W-:Y:S02]  /*19a40*/  IMAD.IADD R15, R82.reuse, 0x1, R15 ;  /* 0x00000001520f7824 */ /* 0x040fe400078e020f */
[C---:B------:R-:W-:Y:S02]  /*19a50*/  IMAD.IADD R14, R82.reuse, 0x1, R14 ;  /* 0x00000001520e7824 */ /* 0x040fe400078e020e */
[C---:B------:R-:W-:Y:S02]  /*19a60*/  IMAD.IADD R13, R82.reuse, 0x1, R13 ;  /* 0x00000001520d7824 */ /* 0x040fe400078e020d */
[C---:B------:R-:W-:Y:S02]  /*19a70*/  IMAD.IADD R12, R82.reuse, 0x1, R12 ;  /* 0x00000001520c7824 */ /* 0x040fe400078e020c */
[C---:B------:R-:W-:Y:S02]  /*19a80*/  IMAD.IADD R10, R82.reuse, 0x1, R10 ;  /* 0x00000001520a7824 */ /* 0x040fe400078e020a */
[----:B------:R-:W-:-:S02]  /*19a90*/  IMAD.IADD R9, R82, 0x1, R9 ;  /* 0x0000000152097824 */ /* 0x000fc400078e0209 */
[C---:B------:R-:W-:Y:S02]  /*19aa0*/  IMAD.IADD R8, R82.reuse, 0x1, R8 ;  /* 0x0000000152087824 */ /* 0x040fe400078e0208 */
[C---:B------:R-:W-:Y:S02]  /*19ab0*/  IMAD.IADD R7, R82.reuse, 0x1, R7 ;  /* 0x0000000152077824 */ /* 0x040fe400078e0207 */
[C---:B------:R-:W-:Y:S02]  /*19ac0*/  IMAD.IADD R6, R82.reuse, 0x1, R6 ;  /* 0x0000000152067824 */ /* 0x040fe400078e0206 */
[C---:B--2---:R-:W-:Y:S01]  /*19ad0*/  IMAD.IADD R5, R82.reuse, 0x1, R60 ;  /* 0x0000000152057824 */ /* 0x044fe200078e023c */
[----:B------:R-:W-:Y:S01]  /*19ae0*/  CS2R R60, SRZ ;  /* 0x00000000003c7805 */ /* 0x000fe2000001ff00 */
[----:B------:R-:W-:Y:S01]  /*19af0*/  IMAD.IADD R4, R82, 0x1, R20 ;  /* 0x0000000152047824 */ /* 0x000fe200078e0214 */
[----:B---3--:R-:W-:-:S07]  /*19b00*/  CS2R R82, SRZ ;  /* 0x0000000000527805 */ /* 0x008fce000001ff00 */
.L_x_1:
[----:B------:R-:W2:Y:S01]  /*19b10*/  LDL R158, [R1+0x838] ;  /* 0x00083800019e7983 */ /* 0x000ea20000100800 */
[----:B------:R-:W2:Y:S03]  /*19b20*/  LDC R20, c[0x0][0x230] ;  /* 0x00008c00ff147b82 */ /* 0x000ea60000000800 */
[----:B-----5:R-:W-:Y:S04]  /*19b30*/  STL [R1+0x1ee8], R18 ;  /* 0x001ee81201007387 */ /* 0x020fe80000100800 */
[----:B------:R-:W-:Y:S04]  /*19b40*/  STL [R1+0x1ea8], R17 ;  /* 0x001ea81101007387 */ /* 0x000fe80000100800 */
        /* <DEDUP_REMOVED lines=14> */
[----:B------:R-:W-:Y:S04]  /*19c30*/  STL.64 [R1+0x1b68], R150 ;  /* 0x001b689601007387 */ /* 0x000fe80000100a00 */
[----:B------:R0:W-:Y:S04]  /*19c40*/  STL.64 [R1+0x1b60], R148 ;  /* 0x001b609401007387 */ /* 0x0001e80000100a00 */
[----:B------:R-:W-:Y:S04]  /*19c50*/  STL.64 [R1+0x1b58], R146 ;  /* 0x001b589201007387 */ /* 0x000fe80000100a00 */
        /* <DEDUP_REMOVED lines=25> */
[----:B------:R-:W-:Y:S04]  /*19df0*/  STL [R1+0x1dc8], R96 ;  /* 0x001dc86001007387 */ /* 0x000fe80000100800 */
[----:B------:R-:W-:Y:S04]  /*19e00*/  STL [R1+0x1dc4], R97 ;  /* 0x001dc46101007387 */ /* 0x000fe80000100800 */
        /* <DEDUP_REMOVED lines=82> */
[----:B------:R-:W-:Y:S01]  /*1a330*/  STL [R1+0x1eb4], R41 ;  /* 0x001eb42901007387 */ /* 0x000fe20000100800 */
[----:B--2---:R-:W-:-:S03]  /*1a340*/  IMAD R20, R158, -0x80, R20 ;  /* 0xffffff809e147824 */ /* 0x004fc600078e0214 */
[----:B------:R-:W-:Y:S04]  /*1a350*/  STL.64 [R1+0x19a8], R38 ;  /* 0x0019a82601007387 */ /* 0x000fe80000100a00 */
[----:B------:R-:W-:Y:S04]  /*1a360*/  STL [R1+0x1eb8], R39 ;  /* 0x001eb82701007387 */ /* 0x000fe80000100800 */
[----:B------:R1:W-:Y:S04]  /*1a370*/  STL.64 [R1+0x19a0], R36 ;  /* 0x0019a02401007387 */ /* 0x0003e80000100a00 */
[----:B------:R-:W-:Y:S04]  /*1a380*/  STL.64 [R1+0x1998], R34 ;  /* 0x0019982201007387 */ /* 0x000fe80000100a00 */
[----:B------:R-:W-:Y:S01]  /*1a390*/  STL [R1+0x1ebc], R35 ;  /* 0x001ebc2301007387 */ /* 0x000fe20000100800 */
[----:B------:R-:W-:-:S03]  /*1a3a0*/  ISETP.GT.AND P0, PT, R20, RZ, PT ;  /* 0x000000ff1400720c */ /* 0x000fc60003f04270 */
[----:B------:R-:W-:Y:S04]  /*1a3b0*/  STL.64 [R1+0x1990], R32 ;  /* 0x0019902001007387 */ /* 0x000fe80000100a00 */
[----:B------:R-:W-:Y:S04]  /*1a3c0*/  STL [R1+0x1ec0], R33 ;  /* 0x001ec02101007387 */ /* 0x000fe80000100800 */
[----:B------:R2:W-:Y:S04]  /*1a3d0*/  STL.64 [R1+0x1988], R30 ;  /* 0x0019881e01007387 */ /* 0x0005e80000100a00 */
[----:B------:R-:W-:Y:S04]  /*1a3e0*/  STL.64 [R1+0x1980], R28 ;  /* 0x0019801c01007387 */ /* 0x000fe80000100a00 */
[----:B------:R-:W-:Y:S04]  /*1a3f0*/  STL.64 [R1+0x1978], R26 ;  /* 0x0019781a01007387 */ /* 0x000fe80000100a00 */
[----:B------:R-:W-:Y:S04]  /*1a400*/  STL.64 [R1+0x1970], R24 ;  /* 0x0019701801007387 */ /* 0x000fe80000100a00 */
[----:B------:R-:W-:Y:S01]  /*1a410*/  STL [R1+0x1ec4], R24 ;  /* 0x001ec41801007387 */ /* 0x000fe20000100800 */
[----:B0-----:R-:W-:-:S03]  /*1a420*/  MOV R148, UR49 ;  /* 0x0000003100947c02 */ /* 0x001fc60008000f00 */
[----:B------:R-:W3:Y:S01]  /*1a430*/  LDL.LU R22, [R1+0xc88] ;  /* 0x000c880001167983 */ /* 0x000ee20000300800 */
[----:B-1----:R-:W-:-:S03]  /*1a440*/  PRMT R36, RZ, 0x7610, R36 ;  /* 0x00007610ff247816 */ /* 0x002fc60000000024 */
[----:B------:R0:W-:Y:S01]  /*1a450*/  STL [R1+0x1950], R2 ;  /* 0x0019500201007387 */ /* 0x0001e20000100800 */
[----:B------:R-:W-:Y:S02]  /*1a460*/  MOV R149, UR48 ;  /* 0x0000003000957c02 */ /* 0x000fe40008000f00 */
[----:B------:R-:W-:Y:S01]  /*1a470*/  MOV R147, UR53 ;  /* 0x0000003500937c02 */ /* 0x000fe20008000f00 */
[----:B------:R-:W4:Y:S01]  /*1a480*/  @P0 LDG.E.U16 R36, desc[UR60][R154.64] ;  /* 0x0000003c9a240981 */ /* 0x000f22000c1e1500 */
[----:B--2---:R-:W-:-:S03]  /*1a490*/  PRMT R30, RZ, 0x7610, R30 ;  /* 0x00007610ff1e7816 */ /* 0x004fc6000000001e */
[----:B0-----:R-:W2:Y:S01]  /*1a4a0*/  LDL.LU R2, [R1+0xc60] ;  /* 0x000c600001027983 */ /* 0x001ea20000300800 */
[----:B------:R-:W-:Y:S02]  /*1a4b0*/  MOV R146, UR52 ;  /* 0x0000003400927c02 */ /* 0x000fe40008000f00 */
[----:B------:R-:W-:Y:S01]  /*1a4c0*/  MOV R150, UR57 ;  /* 0x0000003900967c02 */ /* 0x000fe20008000f00 */
[----:B-----5:R-:W-:Y:S01]  /*1a4d0*/  STL [R1+0x18a8], R156 ;  /* 0x0018a89c01007387 */ /* 0x020fe20000100800 */
[----:B------:R-:W-:-:S03]  /*1a4e0*/  MOV R151, UR56 ;  /* 0x0000003800977c02 */ /* 0x000fc60008000f00 */
        /* <DEDUP_REMOVED lines=8> */
[----:B------:R-:W3:Y:S04]  /*1a570*/  @P0 LDG.E.U16 R30, desc[UR60][R152.64] ;  /* 0x0000003c981e0981 */ /* 0x000ee8000c1e1500 */
[----:B------:R-:W-:Y:S04]  /*1a580*/  STL [R1+0x1ee0], R150 ;  /* 0x001ee09601007387 */ /* 0x000fe80000100800 */
[----:B------:R0:W-:Y:S04]  /*1a590*/  STL [R1+0x1ee4], R151 ;  /* 0x001ee49701007387 */ /* 0x0001e80000100800 */
[----:B------:R-:W2:Y:S04]  /*1a5a0*/  LDL R159, [R1+0x1448] ;  /* 0x00144800019f7983 */ /* 0x000ea80000100800 */
[----:B------:R-:W2:Y:S01]  /*1a5b0*/  LDL R158, [R1+0x144c] ;  /* 0x00144c00019e7983 */ /* 0x000ea20000100800 */
[----:B------:R-:W-:-:S03]  /*1a5c0*/  ISETP.GT.AND P1, PT, R20, 0x1, PT ;  /* 0x000000011400780c */ /* 0x000fc60003f24270 */
[----:B------:R-:W2:Y:S01]  /*1a5d0*/  LDL R37, [R1+0x143c] ;  /* 0x00143c0001257983 */ /* 0x000ea20000100800 */
[----:B0-----:R-:W-:-:S03]  /*1a5e0*/  PRMT R151, RZ, 0x7610, R151 ;  /* 0x00007610ff977816 */ /* 0x001fc60000000097 */
[----:B------:R-:W-:Y:S04]  /*1a5f0*/  STL [R1+0x1ef0], R154 ;  /* 0x001ef09a01007387 */ /* 0x000fe80000100800 */
[----:B------:R-:W-:Y:S04]  /*1a600*/  STL [R1+0x1eec], R155 ;  /* 0x001eec9b01007387 */ /* 0x000fe80000100800 */
[----:B----4-:R0:W-:Y:S04]  /*1a610*/  STL [R1+0x7e0], R36 ;  /* 0x0007e02401007387 */ /* 0x0101e80000100800 */
[----:B0-----:R-:W4:Y:S04]  /*1a620*/  LDL R36, [R1+0x1430] ;  /* 0x0014300001247983 */ /* 0x001f280000100800 */
[----:B---3--:R0:W-:Y:S04]  /*1a630*/  STL [R1+0x7dc], R30 ;  /* 0x0007dc1e01007387 */ /* 0x0081e80000100800 */
[----:B0-----:R-:W3:Y:S04]  /*1a640*/  LDL R30, [R1+0x1434] ;  /* 0x00143400011e7983 */ /* 0x001ee80000100800 */
[----:B------:R-:W-:Y:S04]  /*1a650*/  STL [R1+0x1ef8], R152 ;  /* 0x001ef89801007387 */ /* 0x000fe80000100800 */
[----:B------:R-:W-:Y:S04]  /*1a660*/  STL [R1+0x1ef4], R153 ;  /* 0x001ef49901007387 */ /* 0x000fe80000100800 */
[----:B--2---:R-:W2:Y:S04]  /*1a670*/  @P1 LDG.E.U16 R151, desc[UR60][R158.64] ;  /* 0x0000003c9e971981 */ /* 0x004ea8000c1e1500 */
[----:B------:R-:W4:Y:S04]  /*1a680*/  LDL R158, [R1+0x1440] ;  /* 0x00144000019e7983 */ /* 0x000f280000100800 */
[----:B------:R-:W4:Y:S01]  /*1a690*/  LDL R159, [R1+0x1444] ;  /* 0x00144400019f7983 */ /* 0x000f220000100800 */
[----:B------:R-:W-:-:S02]  /*1a6a0*/  PRMT R150, RZ, 0x7610, R150 ;  /* 0x00007610ff967816 */ /* 0x000fc40000000096 */
[----:B------:R-:W-:Y:S01]  /*1a6b0*/  ISETP.GT.AND P2, PT, R20, 0x2, PT ;  /* 0x000000021400780c */ /* 0x000fe20003f44270 */
[----:B--2---:R-:W-:Y:S01]  /*1a6c0*/  STL [R1+0x1efc], R151 ;  /* 0x001efc9701007387 */ /* 0x004fe20000100800 */
[----:B----4-:R-:W-:-:S04]  /*1a6d0*/  @P1 LOP3.LUT R159, R159, R158, RZ, 0x3c, !PT ;  /* 0x0000009e9f9f1212 */ /* 0x010fc800078e3cff */
[----:B------:R-:W-:-:S04]  /*1a6e0*/  @P1 LOP3.LUT R158, R159, R158, RZ, 0x3c, !PT ;  /* 0x0000009e9f9e1212 */ /* 0x000fc800078e3cff */
[----:B------:R-:W-:-:S05]  /*1a6f0*/  @P1 LOP3.LUT R159, R159, R158, RZ, 0x3c, !PT ;  /* 0x0000009e9f9f1212 */ /* 0x000fca00078e3cff */
[----:B------:R0:W2:Y:S04]  /*1a700*/  @P1 LDG.E.U16 R150, desc[UR60][R158.64] ;  /* 0x0000003c9e961981 */ /* 0x0000a8000c1e1500 */
[----:B------:R-:W4:Y:S01]  /*1a710*/  LDL R159, [R1+0x1438] ;  /* 0x00143800019f7983 */ /* 0x000f220000100800 */
[----:B------:R-:W-:Y:S01]  /*1a720*/  PRMT R44, RZ, 0x7610, R44 ;  /* 0x00007610ff2c7816 */ /* 0x000fe2000000002c */
[----:B0-----:R-:W-:Y:S01]  /*1a730*/  @P2 IMAD.MOV.U32 R158, RZ, RZ, R37 ;  /* 0x000000ffff9e2224 */ /* 0x001fe200078e0025 */
[----:B------:R-:W-:-:S04]  /*1a740*/  PRMT R45, RZ, 0x7610, R45 ;  /* 0x00007610ff2d7816 */ /* 0x000fc8000000002d */
[----:B----4-:R3:W4:Y:S04]  /*1a750*/  @P2 LDG.E.U16 R44, desc[UR60][R158.64] ;  /* 0x0000003c9e2c2981 */ /* 0x010728000c1e1500 */
[----:B--2---:R-:W-:Y:S04]  /*1a760*/  STL [R1+0x1f00], R150 ;  /* 0x001f009601007387 */ /* 0x004fe80000100800 */
[----:B------:R-:W2:Y:S01]  /*1a770*/  LDL R37, [R1+0x141c] ;  /* 0x00141c0001257983 */ /* 0x000ea20000100800 */
[----:B---3--:R-:W-:Y:S02]  /*1a780*/  @P2 IMAD.MOV.U32 R158, RZ, RZ, R30 ;  /* 0x000000ffff9e2224 */ /* 0x008fe400078e001e */
[----:B------:R-:W-:-:S05]  /*1a790*/  @P2 IMAD.MOV.U32 R159, RZ, RZ, R36 ;  /* 0x000000ffff9f2224 */ /* 0x000fca00078e0024 */
[----:B------:R-:W3:Y:S04]  /*1a7a0*/  @P2 LDG.E.U16 R45, desc[UR60][R158.64] ;  /* 0x0000003c9e2d2981 */ /* 0x000ee8000c1e1500 */
[----:B----4-:R-:W-:Y:S04]  /*1a7b0*/  STL [R1+0x1f04], R44 ;  /* 0x001f042c01007387 */ /* 0x010fe80000100800 */
[----:B------:R-:W4:Y:S04]  /*1a7c0*/  LDL R158, [R1+0x1428] ;  /* 0x00142800019e7983 */ /* 0x000f280000100800 */
[----:B------:R-:W4:Y:S01]  /*1a7d0*/  LDL R159, [R1+0x142c] ;  /* 0x00142c00019f7983 */ /* 0x000f220000100800 */
[----:B------:R-:W-:-:S02]  /*1a7e0*/  ISETP.GT.AND P0, PT, R20, 0x3, PT ;  /* 0x000000031400780c */ /* 0x000fc40003f04270 */
[----:B------:R-:W-:Y:S01]  /*1a7f0*/  PRMT R59, RZ, 0x7610, R59 ;  /* 0x00007610ff3b7816 */ /* 0x000fe2000000003b */
[----:B------:R-:W2:Y:S04]  /*1a800*/  LDL R36, [R1+0x1410] ;  /* 0x0014100001247983 */ /* 0x000ea80000100800 */
[----:B------:R-:W2:Y:S04]  /*1a810*/  LDL R30, [R1+0x1414] ;  /* 0x00141400011e7983 */ /* 0x000ea80000100800 */
[----:B---3--:R-:W-:Y:S02]  /*1a820*/  STL [R1+0x1f08], R45 ;  /* 0x001f082d01007387 */ /* 0x008fe40000100800 */
[----:B----4-:R-:W-:-:S04]  /*1a830*/  @P0 LOP3.LUT R159, R159, R158, RZ, 0x3c, !PT ;  /* 0x0000009e9f9f0212 */ /* 0x010fc800078e3cff */
[----:B------:R-:W-:-:S04]  /*1a840*/  @P0 LOP3.LUT R158, R159, R158, RZ, 0x3c, !PT ;  /* 0x0000009e9f9e0212 */ /* 0x000fc800078e3cff */
[----:B------:R-:W-:-:S05]  /*1a850*/  @P0 LOP3.LUT R159, R159, R158, RZ, 0x3c, !PT ;  /* 0x0000009e9f9f0212 */ /* 0x000fca00078e3cff */
[----:B------:R-:W3:Y:S04]  /*1a860*/  @P0 LDG.E.U16 R59, desc[UR60][R158.64] ;  /* 0x0000003c9e3b0981 */ /* 0x000ee8000c1e1500 */
[----:B------:R-:W4:Y:S04]  /*1a870*/  LDL R158, [R1+0x1420] ;  /* 0x00142000019e7983 */ /* 0x000f280000100800 */
[----:B------:R-:W4:Y:S01]  /*1a880*/  LDL R159, [R1+0x1424] ;  /* 0x00142400019f7983 */ /* 0x000f220000100800 */
[----:B------:R-:W-:Y:S02]  /*1a890*/  PRMT R60, RZ, 0x7610, R60 ;  /* 0x00007610ff3c7816 */ /* 0x000fe4000000003c */
[----:B------:R-:W-:Y:S01]  /*1a8a0*/  ISETP.GT.AND P1, PT, R20, 0x4, PT ;  /* 0x000000041400780c */ /* 0x000fe20003f24270 */
[----:B---3--:R-:W-:Y:S01]  /*1a8b0*/  STL [R1+0x1f0c], R59 ;  /* 0x001f0c3b01007387 */ /* 0x008fe20000100800 */
[----:B----4-:R-:W-:-:S04]  /*1a8c0*/  @P0 LOP3.LUT R159, R159, R158, RZ, 0x3c, !PT ;  /* 0x0000009e9f9f0212 */ /* 0x010fc800078e3cff */
[----:B------:R-:W-:-:S04]  /*1a8d0*/  @P0 LOP3.LUT R158, R159, R158, RZ, 0x3c, !PT ;  /* 0x0000009e9f9e0212 */ /* 0x000fc800078e3cff */
[----:B------:R-:W-:-:S05]  /*1a8e0*/  @P0 LOP3.LUT R159, R159, R158, RZ, 0x3c, !PT ;  /* 0x0000009e9f9f0212 */ /* 0x000fca00078e3cff */
[----:B------:R2:W3:Y:S04]  /*1a8f0*/  @P0 LDG.E.U16 R60, desc[UR60][R158.64] ;  /* 0x0000003c9e3c0981 */ /* 0x0004e8000c1e1500 */
[----:B------:R-:W4:Y:S01]  /*1a900*/  LDL R159, [R1+0x1418] ;  /* 0x00141800019f7983 */ /* 0x000f220000100800 */
[----:B------:R-:W-:Y:S01]  /*1a910*/  PRMT R74, RZ, 0x7610, R74 ;  /* 0x00007610ff4a7816 */ /* 0x000fe2000000004a */
[----:B--2---:R-:W-:Y:S01]  /*1a920*/  @P1 IMAD.MOV.U32 R158, RZ, RZ, R37 ;  /* 0x000000ffff9e1224 */ /* 0x004fe200078e0025 */
[----:B------:R-:W-:-:S04]  /*1a930*/  PRMT R75, RZ, 0x7610, R75 ;  /* 0x00007610ff4b7816 */ /* 0x000fc8000000004b */
[----:B----4-:R0:W2:Y:S04]  /*1a940*/  @P1 LDG.E.U16 R74, desc[UR60][R158.64] ;  /* 0x0000003c9e4a1981 */ /* 0x0100a8000c1e1500 */
[----:B---3--:R-:W-:Y:S04]  /*1a950*/  STL [R1+0x1f10], R60 ;  /* 0x001f103c01007387 */ /* 0x008fe80000100800 */
[----:B------:R-:W3:Y:S01]  /*1a960*/  LDL R37, [R1+0x13fc] ;  /* 0x0013fc0001257983 */ /* 0x000ee20000100800 */
[----:B0-----:R-:W-:Y:S02]  /*1a970*/  @P1 IMAD.MOV.U32 R158, RZ, RZ, R30 ;  /* 0x000000ffff9e1224 */ /* 0x001fe400078e001e */
[----:B------:R-:W-:-:S05]  /*1a980*/  @P1 IMAD.MOV.U32 R159, RZ, RZ, R36 ;  /* 0x000000ffff9f1224 */ /* 0x000fca00078e0024 */
[----:B------:R-:W4:Y:S04]  /*1a990*/  @P1 LDG.E.U16 R75, desc[UR60][R158.64] ;  /* 0x0000003c9e4b1981 */ /* 0x000f28000c1e1500 */
[----:B--2---:R-:W-:Y:S04]  /*1a9a0*/  STL [R1+0x1f14], R74 ;  /* 0x001f144a01007387 */ /* 0x004fe80000100800 */
[----:B------:R-:W2:Y:S04]  /*1a9b0*/  LDL R158, [R1+0x1408] ;  /* 0x00140800019e7983 */ /* 0x000ea80000100800 */
[----:B------:R-:W2:Y:S01]  /*1a9c0*/  LDL R159, [R1+0x140c] ;  /* 0x00140c00019f7983 */ /* 0x000ea20000100800 */
[----:B------:R-:W-:-:S02]  /*1a9d0*/  ISETP.GT.AND P2, PT, R20, 0x5, PT ;  /* 0x000000051400780c */ /* 0x000fc40003f44270 */
[----:B------:R-:W-:Y:S01]  /*1a9e0*/  PRMT R89, RZ, 0x7610, R89 ;  /* 0x00007610ff597816 */ /* 0x000fe20000000059 */
[----:B------:R-:W3:Y:S04]  /*1a9f0*/  LDL R36, [R1+0x13f0] ;  /* 0x0013f00001247983 */ /* 0x000ee80000100800 */
[----:B------:R-:W3:Y:S04]  /*1aa00*/  LDL R30, [R1+0x13f4] ;  /* 0x0013f400011e7983 */ /* 0x000ee80000100800 */
[----:B----4-:R-:W-:Y:S02]  /*1aa10*/  STL [R1+0x1f18], R75 ;  /* 0x001f184b01007387 */ /* 0x010fe40000100800 */
[----:B--2---:R-:W-:-:S04]  /*1aa20*/  @P2 LOP3.LUT R159, R159, R158, RZ, 0x3c, !PT ;  /* 0x0000009e9f9f2212 */ /* 0x004fc800078e3cff */
[----:B------:R-:W-:-:S04]  /*1aa30*/  @P2 LOP3.LUT R158, R159, R158, RZ, 0x3c, !PT ;  /* 0x0000009e9f9e2212 */ /* 0x000fc800078e3cff */
[----:B------:R-:W-:-:S05]  /*1aa40*/  @P2 LOP3.LUT R159, R159, R158, RZ, 0x3c, !PT ;  /* 0x0000009e9f9f2212 */ /* 0x000fca00078e3cff */
[----:B------:R-:W2:Y:S04]  /*1aa50*/  @P2 LDG.E.U16 R89, desc[UR60][R158.64] ;  /* 0x0000003c9e592981 */ /* 0x000ea8000c1e1500 */
[----:B------:R-:W4:Y:S04]  /*1aa60*/  LDL R158, [R1+0x1400] ;  /* 0x00140000019e7983 */ /* 0x000f280000100800 */
[----:B------:R-:W4:Y:S01]  /*1aa70*/  LDL R159, [R1+0x1404] ;  /* 0x00140400019f7983 */ /* 0x000f220000100800 */
[----:B------:R-:W-:Y:S02]  /*1aa80*/  PRMT R90, RZ, 0x7610, R90 ;  /* 0x00007610ff5a7816 */ /* 0x000fe4000000005a */
        /* <DEDUP_REMOVED lines=8> */
[----:B---3--:R-:W-:Y:S01]  /*1ab10*/  @P0 IMAD.MOV.U32 R158, RZ, RZ, R37 ;  /* 0x000000ffff9e0224 */ /* 0x008fe200078e0025 */
[----:B------:R-:W-:-:S04]  /*1ab20*/  PRMT R28, RZ, 0x7610, R28 ;  /* 0x00007610ff1c7816 */ /* 0x000fc8000000001c */
[----:B----4-:R0:W3:Y:S04]  /*1ab30*/  @P0 LDG.E.U16 R34, desc[UR60][R158.64] ;  /* 0x0000003c9e220981 */ /* 0x0100e8000c1e1500 */
[----:B--2---:R-:W-:Y:S04]  /*1ab40*/  STL [R1+0x1f20], R90 ;  /* 0x001f205a01007387 */ /* 0x004fe80000100800 */
[----:B------:R-:W2:Y:S01]  /*1ab50*/  LDL R37, [R1+0x13d4] ;  /* 0x0013d40001257983 */ /* 0x000ea20000100800 */
[----:B0-----:R-:W-:Y:S02]  /*1ab60*/  @P0 IMAD.MOV.U32 R158, RZ, RZ, R30 ;  /* 0x000000ffff9e0224 */ /* 0x001fe400078e001e */
[----:B------:R-:W-:-:S05]  /*1ab70*/  @P0 IMAD.MOV.U32 R159, RZ, RZ, R36 ;  /* 0x000000ffff9f0224 */ /* 0x000fca00078e0024 */
[----:B------:R0:W4:Y:S04]  /*1ab80*/  @P0 LDG.E.U16 R28, desc[UR60][R158.64] ;  /* 0x0000003c9e1c0981 */ /* 0x000128000c1e1500 */
[----:B---3--:R1:W-:Y:S04]  /*1ab90*/  STL [R1+0x1f24], R34 ;  /* 0x001f242201007387 */ /* 0x0083e80000100800 */
[----:B------:R-:W0:Y:S04]  /*1aba0*/  LDL R158, [R1+0x13e8] ;  /* 0x0013e800019e7983 */ /* 0x000e280000100800 */
[----:B------:R-:W0:Y:S01]  /*1abb0*/  LDL R159, [R1+0x13ec] ;  /* 0x0013ec00019f7983 */ /* 0x000e220000100800 */
[----:B------:R-:W-:-:S02]  /*1abc0*/  ISETP.GT.AND P1, PT, R20, 0x7, PT ;  /* 0x000000071400780c */ /* 0x000fc40003f24270 */
[----:B------:R-:W-:Y:S01]  /*1abd0*/  PRMT R129, RZ, 0x7610, R129 ;  /* 0x00007610ff817816 */ /* 0x000fe20000000081 */
[----:B------:R-:W3:Y:S01]  /*1abe0*/  LDL R36, [R1+0x13c8] ;  /* 0x0013c80001247983 */ /* 0x000ee20000100800 */
[----:B------:R-:W-:Y:S02]  /*1abf0*/  PRMT R128, RZ, 0x7610, R128 ;  /* 0x00007610ff807816 */ /* 0x000fe40000000080 */
[----:B------:R-:W-:Y:S01]  /*1ac00*/  ISETP.GT.AND P2, PT, R20, 0x8, PT ;  /* 0x000000081400780c */ /* 0x000fe20003f44270 */
[----:B------:R-:W4:Y:S06]  /*1ac10*/  LDL R30, [R1+0x13cc] ;  /* 0x0013cc00011e7983 */ /* 0x000f2c0000100800 */
[----:B0-----:R-:W-:-:S04]  /*1ac20*/  @P1 LOP3.LUT R159, R159, R158, RZ, 0x3c, !PT ;  /* 0x0000009e9f9f1212 */ /* 0x001fc800078e3cff */
[----:B------:R-:W-:-:S04]  /*1ac30*/  @P1 LOP3.LUT R158, R159, R158, RZ, 0x3c, !PT ;  /* 0x0000009e9f9e1212 */ /* 0x000fc800078e3cff */
[----:B------:R-:W-:-:S05]  /*1ac40*/  @P1 LOP3.LUT R159, R159, R158, RZ, 0x3c, !PT ;  /* 0x0000009e9f9f1212 */ /* 0x000fca00078e3cff */
[----:B------:R0:W3:Y:S04]  /*1ac50*/  @P1 LDG.E.U16 R129, desc[UR60][R158.64] ;  /* 0x0000003c9e811981 */ /* 0x0000e8000c1e1500 */
[----:B------:R-:W0:Y:S04]  /*1ac60*/  LDL R158, [R1+0x13e0] ;  /* 0x0013e000019e7983 */ /* 0x000e280000100800 */
[----:B------:R-:W0:Y:S02]  /*1ac70*/  LDL R159, [R1+0x13e4] ;  /* 0x0013e400019f7983 */ /* 0x000e240000100800 */
[----:B0-----:R-:W-:-:S04]  /*1ac80*/  @P1 LOP3.LUT R159, R159, R158, RZ, 0x3c, !PT ;  /* 0x0000009e9f9f1212 */ /* 0x001fc800078e3cff */
[----:B------:R-:W-:-:S04]  /*1ac90*/  @P1 LOP3.LUT R158, R159, R158, RZ, 0x3c, !PT ;  /* 0x0000009e9f9e1212 */ /* 0x000fc800078e3cff */
[----:B------:R-:W-:-:S05]  /*1aca0*/  @P1 LOP3.LUT R159, R159, R158, RZ, 0x3c, !PT ;  /* 0x0000009e9f9f1212 */ /* 0x000fca00078e3cff */
[----:B------:R0:W3:Y:S04]  /*1acb0*/  @P1 LDG.E.U16 R128, desc[UR60][R158.64] ;  /* 0x0000003c9e801981 */ /* 0x0000e8000c1e1500 */
[----:B------:R-:W0:Y:S04]  /*1acc0*/  LDL R158, [R1+0x13d8] ;  /* 0x0013d800019e7983 */ /* 0x000e280000100800 */
[----:B------:R-:W0:Y:S01]  /*1acd0*/  LDL R159, [R1+0x13dc] ;  /* 0x0013dc00019f7983 */ /* 0x000e220000100800 */
[----:B-1----:R-:W-:Y:S02]  /*1ace0*/  PRMT R34, RZ, 0x7610, R34 ;  /* 0x00007610ff227816 */ /* 0x002fe40000000022 */
[----:B0-----:R-:W-:-:S04]  /*1acf0*/  @P2 LOP3.LUT R159, R159, R158, RZ, 0x3c, !PT ;  /* 0x0000009e9f9f2212 */ /* 0x001fc800078e3cff */
[----:B------:R-:W-:-:S04]  /*1ad00*/  @P2 LOP3.LUT R158, R159, R158, RZ, 0x3c, !PT ;  /* 0x0000009e9f9e2212 */ /* 0x000fc800078e3cff */
[----:B------:R-:W-:-:S05]  /*1ad10*/  @P2 LOP3.LUT R159, R159, R158, RZ, 0x3c, !PT ;  /* 0x0000009e9f9f2212 */ /* 0x000fca00078e3cff */
[----:B------:R2:W3:Y:S04]  /*1ad20*/  @P2 LDG.E.U16 R34, desc[UR60][R158.64] ;  /* 0x0000003c9e222981 */ /* 0x0004e8000c1e1500 */
[----:B------:R-:W4:Y:S01]  /*1ad30*/  LDL R159, [R1+0x13d0] ;  /* 0x0013d000019f7983 */ /* 0x000f220000100800 */
[----:B------:R-:W-:Y:S01]  /*1ad40*/  ISETP.GT.AND P0, PT, R20, 0x9, PT ;  /* 0x000000091400780c */ /* 0x000fe20003f04270 */
[----:B--2---:R-:W-:Y:S01]  /*1ad50*/  @P2 IMAD.MOV.U32 R158, RZ, RZ, R37 ;  /* 0x000000ffff9e2224 */ /* 0x004fe200078e0025 */
[----:B------:R-:W-:Y:S01]  /*1ad60*/  PRMT R90, RZ, 0x7610, R90 ;  /* 0x00007610ff5a7816 */ /* 0x000fe2000000005a */
[----:B------:R-:W2:Y:S01]  /*1ad70*/  LDL R37, [R1+0x13ac] ;  /* 0x0013ac0001257983 */ /* 0x000ea20000100800 */
[----:B------:R-:W-:-:S04]  /*1ad80*/  PRMT R146, RZ, 0x7610, R146 ;  /* 0x00007610ff927816 */ /* 0x000fc80000000092 */
[----:B----4-:R0:W4:Y:S05]  /*1ad90*/  @P2 LDG.E.U16 R90, desc[UR60][R158.64] ;  /* 0x0000003c9e5a2981 */ /* 0x01012a000c1e1500 */
[----:B0-----:R-:W-:Y:S02]  /*1ada0*/  @P0 IMAD.MOV.U32 R158, RZ, RZ, R30 ;  /* 0x000000ffff9e0224 */ /* 0x001fe400078e001e */
[----:B---3--:R-:W-:Y:S01]  /*1adb0*/  @P0 IMAD.MOV.U32 R159, RZ, RZ, R36 ;  /* 0x000000ffff9f0224 */ /* 0x008fe200078e0024 */
[----:B------:R-:W-:Y:S01]  /*1adc0*/  PRMT R147, RZ, 0x7610, R147 ;  /* 0x00007610ff937816 */ /* 0x000fe20000000093 */
[----:B------:R-:W3:Y:S04]  /*1add0*/  LDL R36, [R1+0x13a0] ;  /* 0x0013a00001247983 */ /* 0x000ee80000100800 */
[----:B------:R0:W4:Y:S01]  /*1ade0*/  @P0 LDG.E.U16 R146, desc[UR60][R158.64] ;  /* 0x0000003c9e920981 */ /* 0x000122000c1e1500 */
[----:B------:R-:W-:-:S02]  /*1adf0*/  ISETP.GT.AND P1, PT, R20, 0xa, PT ;  /* 0x0000000a1400780c */ /* 0x000fc40003f24270 */
[----:B------:R-:W-:Y:S01]  /*1ae00*/  PRMT R46, RZ, 0x7610, R46 ;  /* 0x00007610ff2e7816 */ /* 0x000fe2000000002e */
[----:B------:R-:W3:Y:S04]  /*1ae10*/  LDL R30, [R1+0x13a4] ;  /* 0x0013a400011e7983 */ /* 0x000ee80000100800 */
[----:B------:R-:W0:Y:S04]  /*1ae20*/  LDL R158, [R1+0x13c0] ;  /* 0x0013c000019e7983 */ /* 0x000e280000100800 */
[----:B------:R-:W0:Y:S02]  /*1ae30*/  LDL R159, [R1+0x13c4] ;  /* 0x0013c400019f7983 */ /* 0x000e240000100800 */
[----:B0-----:R-:W-:-:S04]  /*1ae40*/  @P0 LOP3.LUT R159, R159, R158, RZ, 0x3c, !PT ;  /* 0x0000009e9f9f0212 */ /* 0x001fc800078e3cff */
[----:B------:R-:W-:-:S04]  /*1ae50*/  @P0 LOP3.LUT R158, R159, R158, RZ, 0x3c, !PT ;  /* 0x0000009e9f9e0212 */ /* 0x000fc800078e3cff */
[----:B------:R-:W-:-:S05]  /*1ae60*/  @P0 LOP3.LUT R159, R159, R158, RZ, 0x3c, !PT ;  /* 0x0000009e9f9f0212 */ /* 0x000fca00078e3cff */
[----:B------:R0:W4:Y:S04]  /*1ae70*/  @P0 LDG.E.U16 R147, desc[UR60][R158.64] ;  /* 0x0000003c9e930981 */ /* 0x000128000c1e1500 */
[----:B------:R-:W0:Y:S04]  /*1ae80*/  LDL R158, [R1+0x13b8] ;  /* 0x0013b800019e7983 */ /* 0x000e280000100800 */
[----:B------:R-:W0:Y:S02]  /*1ae90*/  LDL R159, [R1+0x13bc] ;  /* 0x0013bc00019f7983 */ /* 0x000e240000100800 */
[----:B0-----:R-:W-:-:S04]  /*1aea0*/  @P1 LOP3.LUT R159, R159, R158, RZ, 0x3c, !PT ;  /* 0x0000009e9f9f1212 */ /* 0x001fc800078e3cff */
[----:B------:R-:W-:-:S04]  /*1aeb0*/  @P1 LOP3.LUT R158, R159, R158, RZ, 0x3c, !PT ;  /* 0x0000009e9f9e1212 */ /* 0x000fc800078e3cff */
[----:B------:R-:W-:-:S05]  /*1aec0*/  @P1 LOP3.LUT R159, R159, R158, RZ, 0x3c, !PT ;  /* 0x0000009e9f9f1212 */ /* 0x000fca00078e3cff */
[----:B------:R0:W4:Y:S04]  /*1aed0*/  @P1 LDG.E.U16 R46, desc[UR60][R158.64] ;  /* 0x0000003c9e2e1981 */ /* 0x000128000c1e1500 */
[----:B------:R-:W0:Y:S04]  /*1aee0*/  LDL R158, [R1+0x13b0] ;  /* 0x0013b000019e7983 */ /* 0x000e280000100800 */
[----:B------:R-:W0:Y:S01]  /*1aef0*/  LDL R159, [R1+0x13b4] ;  /* 0x0013b400019f7983 */ /* 0x000e220000100800 */
[----:B------:R-:W-:Y:S02]  /*1af00*/  PRMT R47, RZ, 0x7610, R47 ;  /* 0x00007610ff2f7816 */ /* 0x000fe4000000002f */
[----:B------:R-:W-:-:S02]  /*1af10*/  ISETP.GT.AND P2, PT, R20, 0xb, PT ;  /* 0x0000000b1400780c */ /* 0x000fc40003f44270 */
[----:B0-----:R-:W-:-:S04]  /*1af20*/  @P1 LOP3.LUT R159, R159, R158, RZ, 0x3c, !PT ;  /* 0x0000009e9f9f1212 */ /* 0x001fc800078e3cff */
[----:B------:R-:W-:-:S04]  /*1af30*/  @P1 LOP3.LUT R158, R159, R158, RZ, 0x3c, !PT ;  /* 0x0000009e9f9e1212 */ /* 0x000fc800078e3cff */
[----:B------:R-:W-:-:S05]  /*1af40*/  @P1 LOP3.LUT R159, R159, R158, RZ, 0x3c, !PT ;  /* 0x0000009e9f9f1212 */ /* 0x000fca00078e3cff */
[----:B------:R2:W4:Y:S04]  /*1af50*/  @P1 LDG.E.U16 R47, desc[UR60][R158.64] ;  /* 0x0000003c9e2f1981 */ /* 0x000528000c1e1500 */
[----:B------:R-:W3:Y:S01]  /*1af60*/  LDL R159, [R1+0x13a8] ;  /* 0x0013a800019f7983 */ /* 0x000ee20000100800 */
[----:B------:R-:W-:Y:S01]  /*1af70*/  PRMT R61, RZ, 0x7610, R61 ;  /* 0x00007610ff3d7816 */ /* 0x000fe2000000003d */
[----:B--2---:R-:W-:Y:S01]  /*1af80*/  @P2 IMAD.MOV.U32 R158, RZ, RZ, R37 ;  /* 0x000000ffff9e2224 */ /* 0x004fe200078e0025 */
[----:B------:R-:W-:Y:S01]  /*1af90*/  PRMT R62, RZ, 0x7610, R62 ;  /* 0x00007610ff3e7816 */ /* 0x000fe2000000003e */
[----:B------:R-:W2:Y:S01]  /*1afa0*/  LDL R37, [R1+0x1384] ;  /* 0x0013840001257983 */ /* 0x000ea20000100800 */
[----:B------:R-:W-:-:S03]  /*1afb0*/  ISETP.GT.AND P0, PT, R20, 0xc, PT ;  /* 0x0000000c1400780c */ /* 0x000fc60003f04270 */
[----:B---3--:R0:W3:Y:S02]  /*1afc0*/  @P2 LDG.E.U16 R61, desc[UR60][R158.64] ;  /* 0x0000003c9e3d2981 */ /* 0x0080e4000c1e1500 */
[----:B0-----:R-:W-:Y:S02]  /*1afd0*/  @P2 IMAD.MOV.U32 R158, RZ, RZ, R30 ;  /* 0x000000ffff9e2224 */ /* 0x001fe400078e001e */
[----:B------:R-:W-:Y:S01]  /*1afe0*/  @P2 IMAD.MOV.U32 R159, RZ, RZ, R36 ;  /* 0x000000ffff9f2224 */ /* 0x000fe200078e0024 */
[----:B------:R-:W-:Y:S01]  /*1aff0*/  PRMT R76, RZ, 0x7610, R76 ;  /* 0x00007610ff4c7816 */ /* 0x000fe2000000004c */
[----:B------:R-:W4:Y:S04]  /*1b000*/  LDL R36, [R1+0x1378] ;  /* 0x0013780001247983 */ /* 0x000f280000100800 */
[----:B------:R0:W3:Y:S01]  /*1b010*/  @P2 LDG.E.U16 R62, desc[UR60][R158.64] ;  /* 0x0000003c9e3e2981 */ /* 0x0000e2000c1e1500 */
[----:B------:R-:W-:-:S02]  /*1b020*/  PRMT R77, RZ, 0x7610, R77 ;  /* 0x00007610ff4d7816 */ /* 0x000fc4000000004d */
[----:B------:R-:W-:Y:S01]  /*1b030*/  ISETP.GT.AND P1, PT, R20, 0xd, PT ;  /* 0x0000000d1400780c */ /* 0x000fe20003f24270 */
[----:B------:R-:W4:Y:S04]  /*1b040*/  LDL R30, [R1+0x137c] ;  /* 0x00137c00011e7983 */ /* 0x000f280000100800 */
[----:B------:R-:W0:Y:S04]  /*1b050*/  LDL R158, [R1+0x1398] ;  /* 0x00139800019e7983 */ /* 0x000e280000100800 */
[----:B------:R-:W0:Y:S02]  /*1b060*/  LDL R159, [R1+0x139c] ;  /* 0x00139c00019f7983 */ /* 0x000e240000100800 */
        /* <DEDUP_REMOVED lines=12> */
[----:B------:R-:W-:Y:S02]  /*1b130*/  PRMT R91, RZ, 0x7610, R91 ;  /* 0x00007610ff5b7816 */ /* 0x000fe4000000005b */
        /* <DEDUP_REMOVED lines=12> */
[----:B------:R-:W-:Y:S01]  /*1b200*/  @P2 IMAD.MOV.U32 R159, RZ, RZ, R36 ;  /* 0x000000ffff9f2224 */ /* 0x000fe200078e0024 */
        /* <DEDUP_REMOVED lines=274> */
[----:B0-----:R-:W-:Y:S01]  /*1c330*/  @P1 IMAD.MOV.U32 R158, RZ, RZ, R30 ;  /* 0x000000ffff9e1224 */ /* 0x001fe200078e001e */
[----:B------:R-:W-:Y:S01]  /*1c340*/  @P1 MOV R159, R36 ;  /* 0x00000024009f1202 */ /* 0x000fe20000000f00 */
[----:B------:R-:W3:Y:S04]  /*1c350*/  LDL R30, [R1+0x1214] ;  /* 0x00121400011e7983 */ /* 0x000ee80000100800 */
[----:B------:R0:W4:Y:S01]  /*1c360*/  @P1 LDG.E.U16 R52, desc[UR60][R158.64] ;  /* 0x0000003c9e341981 */ /* 0x000122000c1e1500 */
        /* <DEDUP_REMOVED lines=32> */
[----:B----4-:R-:W-:Y:S01]  /*1c570*/  @P0 IMAD.MOV.U32 R159, RZ, RZ, R36 ;  /* 0x000000ffff9f0224 */ /* 0x010fe200078e0024 */
        /* <DEDUP_REMOVED lines=363> */
[----:B------:R-:W4:Y:S01]  /*1dc30*/  LDL R159, [R1+0x1068] ;  /* 0x00106800019f7983 */ /* 0x000f220000100800 */
[----:B------:R-:W-:Y:S01]  /*1dc40*/  PRMT R115, RZ, 0x7610, R115 ;  /* 0x00007610ff737816 */ /* 0x000fe20000000073 */
[----:B--2---:R-:W-:Y:S01]  /*1dc50*/  @P0 IMAD.MOV.U32 R158, RZ, RZ, R37 ;  /* 0x000000ffff9e0224 */ /* 0x004fe200078e0025 */
[----:B------:R-:W-:Y:S01]  /*1dc60*/  ISETP.GT.AND P1, PT, R20, 0x40, PT ;  /* 0x000000401400780c */ /* 0x000fe20003f24270 */
[----:B------:R-:W2:Y:S04]  /*1dc70*/  LDL R37, [R1+0x1044] ;  /* 0x0010440001257983 */ /* 0x000ea80000100800 */
[----:B----4-:R0:W4:Y:S04]  /*1dc80*/  @P0 LDG.E.U16 R115, desc[UR60][R158.64] ;  /* 0x0000003c9e730981 */ /* 0x010128000c1e1500 */
[----:B------:R-:W0:Y:S04]  /*1dc90*/  LDL R158, [R1+0x1060] ;  /* 0x00106000019e7983 */ /* 0x000e280000100800 */
[----:B------:R-:W0:Y:S01]  /*1dca0*/  LDL R159, [R1+0x1064] ;  /* 0x00106400019f7983 */ /* 0x000e220000100800 */
[----:B------:R-:W-:-:S02]  /*1dcb0*/  PRMT R114, RZ, 0x7610, R114 ;  /* 0x00007610ff727816 */ /* 0x000fc40000000072 */
[----:B------:R-:W-:Y:S02]  /*1dcc0*/  PRMT R155, RZ, 0x7610, R155 ;  /* 0x00007610ff9b7816 */ /* 0x000fe4000000009b */
[----:B0-----:R-:W-:-:S04]  /*1dcd0*/  @P0 LOP3.LUT R159, R159, R158, RZ, 0x3c, !PT ;  /* 0x0000009e9f9f0212 */ /* 0x001fc800078e3cff */
[----:B------:R-:W-:-:S04]  /*1dce0*/  @P0 LOP3.LUT R158, R159, R158, RZ, 0x3c, !PT ;  /* 0x0000009e9f9e0212 */ /* 0x000fc800078e3cff */
[----:B------:R-:W-:-:S05]  /*1dcf0*/  @P0 LOP3.LUT R159, R159, R158, RZ, 0x3c, !PT ;  /* 0x0000009e9f9f0212 */ /* 0x000fca00078e3cff */
[----:B------:R0:W4:Y:S02]  /*1dd00*/  @P0 LDG.E.U16 R114, desc[UR60][R158.64] ;  /* 0x0000003c9e720981 */ /* 0x000124000c1e1500 */
        /* <DEDUP_REMOVED lines=20> */
[----:B------:R-:W3:Y:S01]  /*1de50*/  LDL R159, [R1+0x1040] ;  /* 0x00104000019f7983 */ /* 0x000ee20000100800 */
[----:B------:R-:W-:Y:S01]  /*1de60*/  PRMT R251, RZ, 0x7610, R251 ;  /* 0x00007610fffb7816 */ /* 0x000fe200000000fb */
[----:B--2---:R-:W-:Y:S01]  /*1de70*/  @P2 IMAD.MOV.U32 R158, RZ, RZ, R37 ;  /* 0x000000ffff9e2224 */ /* 0x004fe200078e0025 */
[----:B------:R-:W-:Y:S01]  /*1de80*/  ISETP.GT.AND P0, PT, R20, 0x42, PT ;  /* 0x000000421400780c */ /* 0x000fe20003f04270 */
[----:B------:R-:W2:Y:S04]  /*1de90*/  LDL R37, [R1+0x101c] ;  /* 0x00101c0001257983 */ /* 0x000ea80000100800 */
[----:B---3--:R0:W3:Y:S04]  /*1dea0*/  @P2 LDG.E.U16 R251, desc[UR60][R158.64] ;  /* 0x0000003c9efb2981 */ /* 0x0080e8000c1e1500 */
[----:B------:R-:W0:Y:S04]  /*1deb0*/  LDL R158, [R1+0x1038] ;  /* 0x00103800019e7983 */ /* 0x000e280000100800 */
[----:B------:R-:W0:Y:S01]  /*1dec0*/  LDL R159, [R1+0x103c] ;  /* 0x00103c00019f7983 */ /* 0x000e220000100800 */
[----:B------:R-:W-:-:S02]  /*1ded0*/  PRMT R250, RZ, 0x7610, R250 ;  /* 0x00007610fffa7816 */ /* 0x000fc400000000fa */
[----:B------:R-:W-:Y:S02]  /*1dee0*/  PRMT R249, RZ, 0x7610, R249 ;  /* 0x00007610fff97816 */ /* 0x000fe400000000f9 */
[----:B0-----:R-:W-:-:S04]  /*1def0*/  @P0 LOP3.LUT R159, R159, R158, RZ, 0x3c, !PT ;  /* 0x0000009e9f9f0212 */ /* 0x001fc800078e3cff */
[----:B------:R-:W-:-:S04]  /*1df00*/  @P0 LOP3.LUT R158, R159, R158, RZ, 0x3c, !PT ;  /* 0x0000009e9f9e0212 */ /* 0x000fc800078e3cff */
[----:B------:R-:W-:-:S05]  /*1df10*/  @P0 LOP3.LUT R159, R159, R158, RZ, 0x3c, !PT ;  /* 0x0000009e9f9f0212 */ /* 0x000fca00078e3cff */
[----:B------:R0:W3:Y:S02]  /*1df20*/  @P0 LDG.E.U16 R250, desc[UR60][R158.64] ;  /* 0x0000003c9efa0981 */ /* 0x0000e4000c1e1500 */
[----:B0-----:R-:W-:Y:S02]  /*1df30*/  @P0 IMAD.MOV.U32 R158, RZ, RZ, R30 ;  /* 0x000000ffff9e0224 */ /* 0x001fe400078e001e */
[----:B------:R-:W-:Y:S01]  /*1df40*/  @P0 IMAD.MOV.U32 R159, RZ, RZ, R36 ;  /* 0x000000ffff9f0224 */ /* 0x000fe200078e0024 */
[----:B------:R-:W-:Y:S01]  /*1df50*/  ISETP.GT.AND P1, PT, R20, 0x43, PT ;  /* 0x000000431400780c */ /* 0x000fe20003f24270 */
[----:B------:R-:W4:Y:S04]  /*1df60*/  LDL R36, [R1+0x1008] ;  /* 0x0010080001247983 */ /* 0x000f280000100800 */
[----:B------:R0:W3:Y:S01]  /*1df70*/  @P0 LDG.E.U16 R249, desc[UR60][R158.64] ;  /* 0x0000003c9ef90981 */ /* 0x0000e2000c1e1500 */
[----:B------:R-:W-:-:S02]  /*1df80*/  PRMT R248, RZ, 0x7610, R248 ;  /* 0x00007610fff87816 */ /* 0x000fc400000000f8 */
[----:B------:R-:W-:Y:S01]  /*1df90*/  PRMT R247, RZ, 0x7610, R247 ;  /* 0x00007610fff77816 */ /* 0x000fe200000000f7 */
        /* <DEDUP_REMOVED lines=9> */
[----:B------:R-:W-:Y:S02]  /*1e030*/  ISETP.GT.AND P2, PT, R20, 0x44, PT ;  /* 0x000000441400780c */ /* 0x000fe40003f44270 */
        /* <DEDUP_REMOVED lines=25> */
[----:B------:R-:W4:Y:S04]  /*1e1d0*/  LDL R30, [R1+0xfe4] ;  /* 0x000fe400011e7983 */ /* 0x000f280000100800 */
[----:B------:R-:W0:Y:S04]  /*1e1e0*/  LDL R158, [R1+0x1000] ;  /* 0x00100000019e7983 */ /* 0x000e280000100800 */
[----:B------:R-:W0:Y:S02]  /*1e1f0*/  LDL R159, [R1+0x1004] ;  /* 0x00100400019f7983 */ /* 0x000e240000100800 */
[----:B0-----:R-:W-:-:S04]  /*1e200*/  @P0 LOP3.LUT R159, R159, R158, RZ, 0x3c, !PT ;  /* 0x0000009e9f9f0212 */ /* 0x001fc800078e3cff */
[----:B------:R-:W-:-:S04]  /*1e210*/  @P0 LOP3.LUT R158, R159, R158, RZ, 0x3c, !PT ;  /* 0x0000009e9f9e0212 */ /* 0x000fc800078e3cff */
[----:B------:R-:W-:-:S05]  /*1e220*/  @P0 LOP3.LUT R159, R159, R158, RZ, 0x3c, !PT ;  /* 0x0000009e9f9f0212 */ /* 0x000fca00078e3cff */
[----:B------:R2:W4:Y:S04]  /*1e230*/  @P0 LDG.E.U16 R243, desc[UR60][R158.64] ;  /* 0x0000003c9ef30981 */ /* 0x000528000c1e1500 */
[----:B------:R-:W3:Y:S01]  /*1e240*/  LDL R159, [R1+0xff8] ;  /* 0x000ff800019f7983 */ /* 0x000ee20000100800 */
[----:B--2---:R-:W-:Y:S01]  /*1e250*/  @P1 IMAD.MOV.U32 R158, RZ, RZ, R37 ;  /* 0x000000ffff9e1224 */ /* 0x004fe200078e0025 */
[----:B------:R-:W-:Y:S02]  /*1e260*/  PRMT R144, RZ, 0x7610, R144 ;  /* 0x00007610ff907816 */ /* 0x000fe40000000090 */
[----:B------:R-:W-:Y:S01]  /*1e270*/  ISETP.GT.AND P2, PT, R20, 0x47, PT ;  /* 0x000000471400780c */ /* 0x000fe20003f44270 */
[----:B------:R-:W2:Y:S04]  /*1e280*/  LDL R37, [R1+0xfd4] ;  /* 0x000fd40001257983 */ /* 0x000ea80000100800 */
[----:B---3--:R0:W3:Y:S04]  /*1e290*/  @P1 LDG.E.U16 R145, desc[UR60][R158.64] ;  /* 0x0000003c9e911981 */ /* 0x0080e8000c1e1500 */
        /* <DEDUP_REMOVED lines=8> */
[----:B0-----:R-:W-:Y:S01]  /*1e320*/  @P2 IMAD.MOV.U32 R158, RZ, RZ, R36 ;  /* 0x000000ffff9e2224 */ /* 0x001fe200078e0024 */
[----:B------:R-:W-:Y:S01]  /*1e330*/  PRMT R112, RZ, 0x7610, R112 ;  /* 0x00007610ff707816 */ /* 0x000fe20000000070 */
[----:B------:R-:W3:Y:S04]  /*1e340*/  LDL R36, [R1+0xfc4] ;  /* 0x000fc40001247983 */ /* 0x000ee80000100800 */
[----:B----4-:R0:W4:Y:S04]  /*1e350*/  @P2 LDG.E.U16 R113, desc[UR60][R158.64] ;  /* 0x0000003c9e712981 */ /* 0x010128000c1e1500 */
[----:B------:R-:W2:Y:S01]  /*1e360*/  LDL R159, [R1+0xfe0] ;  /* 0x000fe000019f7983 */ /* 0x000ea20000100800 */
[----:B0-----:R-:W-:Y:S01]  /*1e370*/  @P2 IMAD.MOV.U32 R158, RZ, RZ, R30 ;  /* 0x000000ffff9e2224 */ /* 0x001fe200078e001e */
[----:B------:R-:W-:-:S02]  /*1e380*/  ISETP.GT.AND P0, PT, R20, 0x48, PT ;  /* 0x000000481400780c */ /* 0x000fc40003f04270 */
[----:B------:R-:W-:Y:S01]  /*1e390*/  PRMT R242, RZ, 0x7610, R242 ;  /* 0x00007610fff27816 */ /* 0x000fe200000000f2 */
[----:B------:R-:W4:Y:S04]  /*1e3a0*/  LDL R30, [R1+0xfbc] ;  /* 0x000fbc00011e7983 */ /* 0x000f280000100800 */
[----:B--2---:R0:W2:Y:S04]  /*1e3b0*/  @P2 LDG.E.U16 R112, desc[UR60][R158.64] ;  /* 0x0000003c9e702981 */ /* 0x0040a8000c1e1500 */
[----:B------:R-:W0:Y:S04]  /*1e3c0*/  LDL R158, [R1+0xfd8] ;  /* 0x000fd800019e7983 */ /* 0x000e280000100800 */
[----:B------:R-:W0:Y:S02]  /*1e3d0*/  LDL R159, [R1+0xfdc] ;  /* 0x000fdc00019f7983 */ /* 0x000e240000100800 */
[----:B0-----:R-:W-:-:S04]  /*1e3e0*/  @P0 LOP3.LUT R159, R159, R158, RZ, 0x3c, !PT ;  /* 0x0000009e9f9f0212 */ /* 0x001fc800078e3cff */
[----:B------:R-:W-:-:S04]  /*1e3f0*/  @P0 LOP3.LUT R158, R159, R158, RZ, 0x3c, !PT ;  /* 0x0000009e9f9e0212 */ /* 0x000fc800078e3cff */
[----:B------:R-:W-:-:S05]  /*1e400*/  @P0 LOP3.LUT R159, R159, R158, RZ, 0x3c, !PT ;  /* 0x0000009e9f9f0212 */ /* 0x000fca00078e3cff */
[----:B------:R0:W2:Y:S04]  /*1e410*/  @P0 LDG.E.U16 R242, desc[UR60][R158.64] ;  /* 0x0000003c9ef20981 */ /* 0x0000a8000c1e1500 */
[----:B------:R-:W3:Y:S01]  /*1e420*/  LDL R159, [R1+0xfd0] ;  /* 0x000fd000019f7983 */ /* 0x000ee20000100800 */
[----:B------:R-:W-:Y:S01]  /*1e430*/  PRMT R241, RZ, 0x7610, R241 ;  /* 0x00007610fff17816 */ /* 0x000fe200000000f1 */
[----:B0-----:R-:W-:Y:S01]  /*1e440*/  @P0 IMAD.MOV.U32 R158, RZ, RZ, R37 ;  /* 0x000000ffff9e0224 */ /* 0x001fe200078e0025 */
[----:B------:R-:W-:Y:S01]  /*1e450*/  ISETP.GT.AND P1, PT, R20, 0x49, PT ;  /* 0x000000491400780c */ /* 0x000fe20003f24270 */
[----:B------:R-:W2:Y:S04]  /*1e460*/  LDL R37, [R1+0xfac] ;  /* 0x000fac0001257983 */ /* 0x000ea80000100800 */
[----:B---3--:R0:W3:Y:S04]  /*1e470*/  @P0 LDG.E.U16 R241, desc[UR60][R158.64] ;  /* 0x0000003c9ef10981 */ /* 0x0080e8000c1e1500 */
[----:B------:R-:W0:Y:S04]  /*1e480*/  LDL R158, [R1+0xfc8] ;  /* 0x000fc800019e7983 */ /* 0x000e280000100800 */
[----:B------:R-:W0:Y:S01]  /*1e490*/  LDL R159, [R1+0xfcc] ;  /* 0x000fcc00019f7983 */ /* 0x000e220000100800 */
[----:B------:R-:W-:-:S02]  /*1e4a0*/  PRMT R240, RZ, 0x7610, R240 ;  /* 0x00007610fff07816 */ /* 0x000fc400000000f0 */
[----:B0-----:R-:W-:-:S04]  /*1e4b0*/  @P1 LOP3.LUT R159, R159, R158, RZ, 0x3c, !PT ;  /* 0x0000009e9f9f1212 */ /* 0x001fc800078e3cff */
[----:B------:R-:W-:-:S04]  /*1e4c0*/  @P1 LOP3.LUT R158, R159, R158, RZ, 0x3c, !PT ;  /* 0x0000009e9f9e1212 */ /* 0x000fc800078e3cff */
[----:B------:R-:W-:-:S05]  /*1e4d0*/  @P1 LOP3.LUT R159, R159, R158, RZ, 0x3c, !PT ;  /* 0x0000009e9f9f1212 */ /* 0x000fca00078e3cff */
[----:B------:R0:W3:Y:S04]  /*1e4e0*/  @P1 LDG.E.U16 R240, desc[UR60][R158.64] ;  /* 0x0000003c9ef01981 */ /* 0x0000e8000c1e1500 */
[----:B------:R-:W4:Y:S01]  /*1e4f0*/  LDL R159, [R1+0xfc0] ;  /* 0x000fc000019f7983 */ /* 0x000f220000100800 */
[----:B------:R-:W-:Y:S01]  /*1e500*/  PRMT R239, RZ, 0x7610, R239 ;  /* 0x00007610ffef7816 */ /* 0x000fe200000000ef */
[----:B0-----:R-:W-:Y:S01]  /*1e510*/  @P1 IMAD.MOV.U32 R158, RZ, RZ, R36 ;  /* 0x000000ffff9e1224 */ /* 0x001fe200078e0024 */
[----:B------:R-:W-:Y:S01]  /*1e520*/  ISETP.GT.AND P2, PT, R20, 0x4a, PT ;  /* 0x0000004a1400780c */ /* 0x000fe20003f44270 */
[----:B------:R-:W3:Y:S01]  /*1e530*/  LDL R36, [R1+0xf9c] ;  /* 0x000f9c0001247983 */ /* 0x000ee20000100800 */
[----:B------:R-:W-:-:S03]  /*1e540*/  PRMT R238, RZ, 0x7610, R238 ;  /* 0x00007610ffee7816 */ /* 0x000fc600000000ee */
[----:B----4-:R0:W4:Y:S04]  /*1e550*/  @P1 LDG.E.U16 R239, desc[UR60][R158.64] ;  /* 0x0000003c9eef1981 */ /* 0x010128000c1e1500 */
[----:B------:R-:W2:Y:S04]  /*1e560*/  LDL R159, [R1+0xfb8] ;  /* 0x000fb800019f7983 */ /* 0x000ea80000100800 */
[----:B0-----:R-:W-:Y:S01]  /*1e570*/  @P2 IMAD.MOV.U32 R158, RZ, RZ, R30 ;  /* 0x000000ffff9e2224 */ /* 0x001fe200078e001e */
[----:B------:R-:W-:Y:S02]  /*1e580*/  PRMT R237, RZ, 0x7610, R237 ;  /* 0x00007610ffed7816 */ /* 0x000fe400000000ed */
[----:B------:R-:W-:Y:S01]  /*1e590*/  ISETP.GT.AND P0, PT, R20, 0x4b, PT ;  /* 0x0000004b1400780c */ /* 0x000fe20003f04270 */
        /* <DEDUP_REMOVED lines=11> */
[----:B------:R-:W-:Y:S01]  /*1e650*/  PRMT R235, RZ, 0x7610, R235 ;  /* 0x00007610ffeb7816 */ /* 0x000fe200000000eb */
[----:B------:R-:W2:Y:S04]  /*1e660*/  LDL R37, [R1+0xf84] ;  /* 0x000f840001257983 */ /* 0x000ea80000100800 */
[----:B---3--:R0:W3:Y:S04]  /*1e670*/  @P0 LDG.E.U16 R236, desc[UR60][R158.64] ;  /* 0x0000003c9eec0981 */ /* 0x0080e8000c1e1500 */
[----:B------:R-:W0:Y:S04]  /*1e680*/  LDL R158, [R1+0xfa0] ;  /* 0x000fa000019e7983 */ /* 0x000e280000100800 */
[----:B------:R-:W0:Y:S01]  /*1e690*/  LDL R159, [R1+0xfa4] ;  /* 0x000fa400019f7983 */ /* 0x000e220000100800 */
[----:B------:R-:W-:-:S02]  /*1e6a0*/  ISETP.GT.AND P1, PT, R20, 0x4c, PT ;  /* 0x0000004c1400780c */ /* 0x000fc40003f24270 */
        /* <DEDUP_REMOVED lines=43> */
[----:B0-----:R-:W-:Y:S02]  /*1e960*/  @P0 MOV R158, R30 ;  /* 0x0000001e009e0202 */ /* 0x001fe40000000f00 */
[----:B------:R-:W-:Y:S01]  /*1e970*/  PRMT R110, RZ, 0x7610, R110 ;  /* 0x00007610ff6e7816 */ /* 0x000fe2000000006e */
[----:B------:R-:W4:Y:S04]  /*1e980*/  LDL R30, [R1+0xf44] ;  /* 0x000f4400011e7983 */ /* 0x000f280000100800 */
[----:B--2---:R0:W2:Y:S04]  /*1e990*/  @P0 LDG.E.U16 R111, desc[UR60][R158.64] ;  /* 0x0000003c9e6f0981 */ /* 0x0040a8000c1e1500 */
[----:B------:R-:W0:Y:S04]  /*1e9a0*/  LDL R158, [R1+0xf60] ;  /* 0x000f6000019e7983 */ /* 0x000e280000100800 */
[----:B------:R-:W0:Y:S01]  /*1e9b0*/  LDL R159, [R1+0xf64] ;  /* 0x000f6400019f7983 */ /* 0x000e220000100800 */
[----:B------:R-:W-:-:S02]  /*1e9c0*/  ISETP.GT.AND P1, PT, R20, 0x50, PT ;  /* 0x000000501400780c */ /* 0x000fc40003f24270 */
        /* <DEDUP_REMOVED lines=371> */
[----:B0-----:R-:W-:-:S03]  /*20100*/  @P3 IMAD.MOV.U32 R158, RZ, RZ, R30 ;  /* 0x000000ffff9e3224 */ /* 0x001fc600078e001e */
[----:B------:R-:W4:Y:S01]  /*20110*/  LDL.LU R30, [R1+0xcc4] ;  /* 0x000cc400011e7983 */ /* 0x000f220000300800 */
[----:B------:R-:W-:-:S03]  /*20120*/  ISETP.GT.AND P1, PT, R20, 0x6d, PT ;  /* 0x0000006d1400780c */ /* 0x000fc60003f24270 */
[----:B--2---:R0:W2:Y:S04]  /*20130*/  @P3 LDG.E.U16 R181, desc[UR60][R158.64] ;  /* 0x0000003c9eb53981 */ /* 0x0040a8000c1e1500 */
[----:B------:R-:W0:Y:S04]  /*20140*/  LDL R158, [R1+0xd88] ;  /* 0x000d8800019e7983 */ /* 0x000e280000100800 */
[----:B------:R-:W0:Y:S01]  /*20150*/  LDL R159, [R1+0xd8c] ;  /* 0x000d8c00019f7983 */ /* 0x000e220000100800 */
[----:B------:R-:W-:Y:S02]  /*20160*/  PRMT R180, RZ, 0x7610, R180 ;  /* 0x00007610ffb47816 */ /* 0x000fe400000000b4 */
        /* <DEDUP_REMOVED lines=26> */
[----:B------:R-:W-:-:S04]  /*20310*/  ISETP.GT.AND P2, PT, R20, 0x72, PT ;  /* 0x000000721400780c */ /* 0x000fc80003f44270 */
[----:B--2---:R0:W2:Y:S04]  /*20320*/  @P3 LDG.E.U16 R176, desc[UR60][R158.64] ;  /* 0x0000003c9eb03981 */ /* 0x0040a8000c1e1500 */
[----:B------:R-:W0:Y:S04]  /*20330*/  LDL R158, [R1+0xd38] ;  /* 0x000d3800019e7983 */ /* 0x000e280000100800 */
[----:B------:R-:W0:Y:S01]  /*20340*/  LDL R159, [R1+0xd3c] ;  /* 0x000d3c00019f7983 */ /* 0x000e220000100800 */
[----:B------:R-:W-:Y:S02]  /*20350*/  PRMT R175, RZ, 0x7610, R175 ;  /* 0x00007610ffaf7816 */ /* 0x000fe400000000af */
[----:B0-----:R-:W-:-:S04]  /*20360*/  @P2 LOP3.LUT R159, R159, R158, RZ, 0x3c, !PT ;  /* 0x0000009e9f9f2212 */ /* 0x001fc800078e3cff */
[----:B------:R-:W-:-:S04]  /*20370*/  @P2 LOP3.LUT R158, R159, R158, RZ, 0x3c, !PT ;  /* 0x0000009e9f9e2212 */ /* 0x000fc800078e3cff */
[----:B------:R-:W-:-:S05]  /*20380*/  @P2 LOP3.LUT R159, R159, R158, RZ, 0x3c, !PT ;  /* 0x0000009e9f9f2212 */ /* 0x000fca00078e3cff */
[----:B------:R0:W2:Y:S04]  /*20390*/  @P2 LDG.E.U16 R175, desc[UR60][R158.64] ;  /* 0x0000003c9eaf2981 */ /* 0x0000a8000c1e1500 */
[----:B------:R-:W3:Y:S01]  /*203a0*/  LDL R159, [R1+0xd30] ;  /* 0x000d3000019f7983 */ /* 0x000ee20000100800 */
[----:B------:R-:W-:Y:S01]  /*203b0*/  PRMT R174, RZ, 0x7610, R174 ;  /* 0x00007610ffae7816 */ /* 0x000fe200000000ae */
[----:B0-----:R-:W-:Y:S02]  /*203c0*/  @P2 IMAD.MOV.U32 R158, RZ, RZ, R37 ;  /* 0x000000ffff9e2224 */ /* 0x001fe400078e0025 */
[----:B------:R-:W4:Y:S01]  /*203d0*/  LDL.LU R37, [R1+0xcac] ;  /* 0x000cac0001257983 */ /* 0x000f220000300800 */
[----:B------:R-:W-:-:S03]  /*203e0*/  ISETP.GT.AND P3, PT, R20, 0x7a, PT ;  /* 0x0000007a1400780c */ /* 0x000fc60003f64270 */
[----:B---3--:R0:W3:Y:S04]  /*203f0*/  @P2 LDG.E.U16 R174, desc[UR60][R158.64] ;  /* 0x0000003c9eae2981 */ /* 0x0080e8000c1e1500 */
[----:B------:R-:W0:Y:S04]  /*20400*/  LDL R158, [R1+0xcb8] ;  /* 0x000cb800019e7983 */ /* 0x000e280000100800 */
[----:B------:R-:W0:Y:S01]  /*20410*/  LDL R159, [R1+0xcbc] ;  /* 0x000cbc00019f7983 */ /* 0x000e220000100800 */
[----:B------:R-:W-:Y:S02]  /*20420*/  PRMT R173, RZ, 0x7610, R173 ;  /* 0x00007610ffad7816 */ /* 0x000fe400000000ad */
[----:B0-----:R-:W-:-:S04]  /*20430*/  @P3 LOP3.LUT R159, R159, R158, RZ, 0x3c, !PT ;  /* 0x0000009e9f9f3212 */ /* 0x001fc800078e3cff */
[----:B------:R-:W-:-:S04]  /*20440*/  @P3 LOP3.LUT R158, R159, R158, RZ, 0x3c, !PT ;  /* 0x0000009e9f9e3212 */ /* 0x000fc800078e3cff */
[----:B------:R-:W-:-:S05]  /*20450*/  @P3 LOP3.LUT R159, R159, R158, RZ, 0x3c, !PT ;  /* 0x0000009e9f9f3212 */ /* 0x000fca00078e3cff */
[----:B------:R0:W3:Y:S04]  /*20460*/  @P3 LDG.E.U16 R173, desc[UR60][R158.64] ;  /* 0x0000003c9ead3981 */ /* 0x0000e8000c1e1500 */
[----:B------:R-:W2:Y:S01]  /*20470*/  LDL R159, [R1+0xcb0] ;  /* 0x000cb000019f7983 */ /* 0x000ea20000100800 */
[----:B------:R-:W-:Y:S01]  /*20480*/  PRMT R172, RZ, 0x7610, R172 ;  /* 0x00007610ffac7816 */ /* 0x000fe200000000ac */
[----:B0-----:R-:W-:Y:S01]  /*20490*/  @P3 IMAD.MOV.U32 R158, RZ, RZ, R36 ;  /* 0x000000ffff9e3224 */ /* 0x001fe200078e0024 */
[----:B------:R-:W-:Y:S01]  /*204a0*/  ISETP.GT.AND P2, PT, R20, 0x73, PT ;  /* 0x000000731400780c */ /* 0x000fe20003f44270 */
[----:B------:R-:W3:Y:S04]  /*204b0*/  LDL R36, [R1+0xd84] ;  /* 0x000d840001247983 */ /* 0x000ee80000100800 */
[----:B--2---:R0:W2:Y:S04]  /*204c0*/  @P3 LDG.E.U16 R172, desc[UR60][R158.64] ;  /* 0x0000003c9eac3981 */ /* 0x0040a8000c1e1500 */
[----:B------:R-:W0:Y:S04]  /*204d0*/  LDL R158, [R1+0xd28] ;  /* 0x000d2800019e7983 */ /* 0x000e280000100800 */
[----:B------:R-:W0:Y:S01]  /*204e0*/  LDL R159, [R1+0xd2c] ;  /* 0x000d2c00019f7983 */ /* 0x000e220000100800 */
[----:B------:R-:W-:-:S02]  /*204f0*/  PRMT R171, RZ, 0x7610, R171 ;  /* 0x00007610ffab7816 */ /* 0x000fc400000000ab */
[----:B0-----:R-:W-:-:S04]  /*20500*/  @P2 LOP3.LUT R159, R159, R158, RZ, 0x3c, !PT ;  /* 0x0000009e9f9f2212 */ /* 0x001fc800078e3cff */
[----:B------:R-:W-:-:S04]  /*20510*/  @P2 LOP3.LUT R158, R159, R158, RZ, 0x3c, !PT ;  /* 0x0000009e9f9e2212 */ /* 0x000fc800078e3cff */
[----:B------:R-:W-:-:S05]  /*20520*/  @P2 LOP3.LUT R159, R159, R158, RZ, 0x3c, !PT ;  /* 0x0000009e9f9f2212 */ /* 0x000fca00078e3cff */
[----:B------:R0:W2:Y:S04]  /*20530*/  @P2 LDG.E.U16 R171, desc[UR60][R158.64] ;  /* 0x0000003c9eab2981 */ /* 0x0000a8000c1e1500 */
        /* <DEDUP_REMOVED lines=10> */
[----:B----4-:R-:W-:-:S05]  /*205e0*/  @P3 IMAD.MOV.U32 R158, RZ, RZ, R37 ;  /* 0x000000ffff9e3224 */ /* 0x010fca00078e0025 */
[----:B---3--:R0:W3:Y:S04]  /*205f0*/  @P3 LDG.E.U16 R169, desc[UR60][R158.64] ;  /* 0x0000003c9ea93981 */ /* 0x0080e8000c1e1500 */
[----:B------:R-:W0:Y:S04]  /*20600*/  LDL R158, [R1+0xca0] ;  /* 0x000ca000019e7983 */ /* 0x000e280000100800 */
[----:B------:R-:W0:Y:S01]  /*20610*/  LDL R159, [R1+0xca4] ;  /* 0x000ca400019f7983 */ /* 0x000e220000100800 */
[----:B------:R-:W-:Y:S02]  /*20620*/  PRMT R168, RZ, 0x7610, R168 ;  /* 0x00007610ffa87816 */ /* 0x000fe400000000a8 */
[----:B0-----:R-:W-:-:S04]  /*20630*/  @P3 LOP3.LUT R159, R159, R158, RZ, 0x3c, !PT ;  /* 0x0000009e9f9f3212 */ /* 0x001fc800078e3cff */
[----:B------:R-:W-:-:S04]  /*20640*/  @P3 LOP3.LUT R158, R159, R158, RZ, 0x3c, !PT ;  /* 0x0000009e9f9e3212 */ /* 0x000fc800078e3cff */
[----:B------:R-:W-:-:S05]  /*20650*/  @P3 LOP3.LUT R159, R159, R158, RZ, 0x3c, !PT ;  /* 0x0000009e9f9f3212 */ /* 0x000fca00078e3cff */
[----:B------:R0:W4:Y:S04]  /*20660*/  @P3 LDG.E.U16 R168, desc[UR60][R158.64] ;  /* 0x0000003c9ea83981 */ /* 0x000128000c1e1500 */
        /* <DEDUP_REMOVED lines=16> */
[----:B0-----:R-:W-:-:S04]  /*20770*/  @P2 LOP3.LUT R159, R159, R158, RZ, 0x3c, !PT ;  /* 0x0000009e9f9f2212 */ /* 0x001fc800078e3cff */
[----:B------:R-:W-:-:S04]  /*20780*/  @P2 LOP3.LUT R158, R159, R158, RZ, 0x3c, !PT ;  /* 0x0000009e9f9e2212 */ /* 0x000fc800078e3cff */
[----:B------:R-:W-:-:S05]  /*20790*/  @P2 LOP3.LUT R159, R159, R158, RZ, 0x3c, !PT ;  /* 0x0000009e9f9f2212 */ /* 0x000fca00078e3cff */
[----:B------:R0:W2:Y:S04]  /*207a0*/  @P2 LDG.E.U16 R165, desc[UR60][R158.64] ;  /* 0x0000003c9ea52981 */ /* 0x0000a8000c1e1500 */
[----:B------:R-:W0:Y:S04]  /*207b0*/  LDL R158, [R1+0xc98] ;  /* 0x000c9800019e7983 */ /* 0x000e280000100800 */
[----:B------:R-:W0:Y:S01]  /*207c0*/  LDL R159, [R1+0xc9c] ;  /* 0x000c9c00019f7983 */ /* 0x000e220000100800 */
[----:B------:R-:W-:Y:S02]  /*207d0*/  ISETP.GT.AND P3, PT, R20, 0x7c, PT ;  /* 0x0000007c1400780c */ /* 0x000fe40003f64270 */
[----:B------:R-:W-:-:S11]  /*207e0*/  PRMT R164, RZ, 0x7610, R164 ;  /* 0x00007610ffa47816 */ /* 0x000fd600000000a4 */
        /* <DEDUP_REMOVED lines=12> */
[----:B------:R-:W4:Y:S01]  /*208b0*/  LDL R159, [R1+0xd08] ;  /* 0x000d0800019f7983 */ /* 0x000f220000100800 */
[----:B------:R-:W-:Y:S01]  /*208c0*/  PRMT R162, RZ, 0x7610, R162 ;  /* 0x00007610ffa27816 */ /* 0x000fe200000000a2 */
[----:B---3--:R-:W-:Y:S01]  /*208d0*/  @P1 IMAD.MOV.U32 R158, RZ, RZ, R36 ;  /* 0x000000ffff9e1224 */ /* 0x008fe200078e0024 */
[----:B------:R-:W-:Y:S01]  /*208e0*/  PRMT R161, RZ, 0x7610, R161 ;  /* 0x00007610ffa17816 */ /* 0x000fe200000000a1 */
[----:B------:R-:W3:Y:S04]  /*208f0*/  LDL R36, [R1+0xdec] ;  /* 0x000dec0001247983 */ /* 0x000ee80000100800 */
[----:B----4-:R0:W4:Y:S04]  /*20900*/  @P1 LDG.E.U16 R162, desc[UR60][R158.64] ;  /* 0x0000003c9ea21981 */ /* 0x010128000c1e1500 */
[----:B------:R-:W0:Y:S04]  /*20910*/  LDL R158, [R1+0xd00] ;  /* 0x000d0000019e7983 */ /* 0x000e280000100800 */
[----:B------:R-:W0:Y:S02]  /*20920*/  LDL R159, [R1+0xd04] ;  /* 0x000d0400019f7983 */ /* 0x000e240000100800 */
[----:B0-----:R-:W-:-:S04]  /*20930*/  @P1 LOP3.LUT R159, R159, R158, RZ, 0x3c, !PT ;  /* 0x0000009e9f9f1212 */ /* 0x001fc800078e3cff */
[----:B------:R-:W-:-:S04]  /*20940*/  @P1 LOP3.LUT R158, R159, R158, RZ, 0x3c, !PT ;  /* 0x0000009e9f9e1212 */ /* 0x000fc800078e3cff */
[----:B------:R-:W-:-:S05]  /*20950*/  @P1 LOP3.LUT R159, R159, R158, RZ, 0x3c, !PT ;  /* 0x0000009e9f9f1212 */ /* 0x000fca00078e3cff */
[----:B------:R0:W4:Y:S04]  /*20960*/  @P1 LDG.E.U16 R161, desc[UR60][R158.64] ;  /* 0x0000003c9ea11981 */ /* 0x000128000c1e1500 */
[----:B------:R-:W0:Y:S01]  /*20970*/  LDL R159, [R1+0xc8c] ;  /* 0x000c8c00019f7983 */ /* 0x000e220000100800 */
[----:B------:R-:W-:Y:S02]  /*20980*/  ISETP.GT.AND P2, PT, R20, 0x7d, PT ;  /* 0x0000007d1400780c */ /* 0x000fe40003f44270 */
[----:B------:R-:W-:Y:S01]  /*20990*/  PRMT R160, RZ, 0x7610, R160 ;  /* 0x00007610ffa07816 */ /* 0x000fe200000000a0 */
[----:B------:R1:W-:Y:S10]  /*209a0*/  STL [R1+0x1958], R22 ;  /* 0x0019581601007387 */ /* 0x0003f40000100800 */
[----:B0-----:R-:W-:-:S02]  /*209b0*/  @P2 IMAD.MOV.U32 R158, RZ, RZ, R159 ;  /* 0x000000ffff9e2224 */ /* 0x001fc400078e009f */
[----:B------:R-:W-:Y:S02]  /*209c0*/  @P2 IMAD.MOV.U32 R159, RZ, RZ, R22 ;  /* 0x000000ffff9f2224 */ /* 0x000fe400078e0016 */
[----:B-1----:R-:W2:Y:S04]  /*209d0*/  LDL R22, [R1+0xc84] ;  /* 0x000c840001167983 */ /* 0x002ea80000100800 */
[----:B------:R2:W4:Y:S04]  /*209e0*/  @P2 LDG.E.U16 R160, desc[UR60][R158.64] ;  /* 0x0000003c9ea02981 */ /* 0x000528000c1e1500 */
[----:B------:R-:W3:Y:S01]  /*209f0*/  LDL R159, [R1+0xc80] ;  /* 0x000c8000019f7983 */ /* 0x000ee20000100800 */
[----:B------:R-:W-:Y:S01]  /*20a00*/  PRMT R157, RZ, 0x7610, R157 ;  /* 0x00007610ff9d7816 */ /* 0x000fe2000000009d */
[----:B--2---:R-:W-:-:S02]  /*20a10*/  @P2 IMAD.MOV.U32 R158, RZ, RZ, R22 ;  /* 0x000000ffff9e2224 */ /* 0x004fc400078e0016 */
[----:B------:R-:W2:Y:S04]  /*20a20*/  LDL.LU R22, [R1+0xc64] ;  /* 0x000c640001167983 */ /* 0x000ea80000300800 */
[----:B---3--:R0:W3:Y:S04]  /*20a30*/  @P2 LDG.E.U16 R157, desc[UR60][R158.64] ;  /* 0x0000003c9e9d2981 */ /* 0x0080e8000c1e1500 */
[----:B------:R-:W0:Y:S04]  /*20a40*/  LDL R158, [R1+0xdf0] ;  /* 0x000df000019e7983 */ /* 0x000e280000100800 */
[----:B------:R-:W0:Y:S01]  /*20a50*/  LDL R159, [R1+0xdf4] ;  /* 0x000df400019f7983 */ /* 0x000e220000100800 */
[----:B------:R-:W-:-:S02]  /*20a60*/  PRMT R136, RZ, 0x7610, R136 ;  /* 0x00007610ff887816 */ /* 0x000fc40000000088 */
[----:B------:R-:W-:Y:S02]  /*20a70*/  ISETP.GT.AND P1, PT, R20, 0x67, PT ;  /* 0x000000671400780c */ /* 0x000fe40003f24270 */
        /* <DEDUP_REMOVED lines=8> */
[----:B------:R-:W2:Y:S04]  /*20b00*/  LDL R36, [R1+0xd64] ;  /* 0x000d640001247983 */ /* 0x000ea80000100800 */
[----:B----4-:R0:W4:Y:S04]  /*20b10*/  @P1 LDG.E.U16 R105, desc[UR60][R158.64] ;  /* 0x0000003c9e691981 */ /* 0x010128000c1e1500 */
        /* <DEDUP_REMOVED lines=8> */
[----:B------:R-:W-:Y:S02]  /*20ba0*/  ISETP.GT.AND P0, PT, R20, 0x6e, PT ;  /* 0x0000006e1400780c */ /* 0x000fe40003f04270 */
[----:B------:R-:W-:-:S11]  /*20bb0*/  PRMT R135, RZ, 0x7610, R135 ;  /* 0x00007610ff877816 */ /* 0x000fd60000000087 */
        /* <DEDUP_REMOVED lines=19> */
[----:B------:R-:W3:Y:S01]  /*20cf0*/  LDL R159, [R1+0xd60] ;  /* 0x000d6000019f7983 */ /* 0x000ee20000100800 */
[----:B------:R-:W-:Y:S01]  /*20d00*/  PRMT R102, RZ, 0x7610, R102 ;  /* 0x00007610ff667816 */ /* 0x000fe20000000066 */
[----:B--2---:R-:W-:Y:S02]  /*20d10*/  @P1 IMAD.MOV.U32 R158, RZ, RZ, R36 ;  /* 0x000000ffff9e1224 */ /* 0x004fe400078e0024 */
[----:B------:R-:W2:Y:S01]  /*20d20*/  LDL.LU R36, [R1+0xc7c] ;  /* 0x000c7c0001247983 */ /* 0x000ea20000300800 */
        /* <DEDUP_REMOVED lines=18> */
[----:B------:R-:W-:Y:S02]  /*20e50*/  ISETP.GT.AND P1, PT, R20, 0x77, PT ;  /* 0x000000771400780c */ /* 0x000fe40003f24270 */
[----:B------:R-:W-:-:S11]  /*20e60*/  PRMT R101, RZ, 0x7610, R101 ;  /* 0x00007610ff657816 */ /* 0x000fd60000000065 */
[----:B0-----:R-:W-:-:S04]  /*20e70*/  @P1 LOP3.LUT R159, R159, R158, RZ, 0x3c, !PT ;  /* 0x0000009e9f9f1212 */ /* 0x001fc800078e3cff */
[----:B------:R-:W-:-:S04]  /*20e80*/  @P1 LOP3.LUT R158, R159, R158, RZ, 0x3c, !PT ;  /* 0x0000009e9f9e1212 */ /* 0x000fc800078e3cff */
[----:B------:R-:W-:-:S05]  /*20e90*/  @P1 LOP3.LUT R159, R159, R158, RZ, 0x3c, !PT ;  /* 0x0000009e9f9f1212 */ /* 0x000fca00078e3cff */
[----:B------:R0:W3:Y:S04]  /*20ea0*/  @P1 LDG.E.U16 R101, desc[UR60][R158.64] ;  /* 0x0000003c9e651981 */ /* 0x0000e8000c1e1500 */
[----:B------:R-:W0:Y:S04]  /*20eb0*/  LDL R158, [R1+0xce0] ;  /* 0x000ce000019e7983 */ /* 0x000e280000100800 */
[----:B------:R-:W0:Y:S01]  /*20ec0*/  LDL R159, [R1+0xce4] ;  /* 0x000ce400019f7983 */ /* 0x000e220000100800 */
[----:B------:R-:W-:Y:S02]  /*20ed0*/  PRMT R100, RZ, 0x7610, R100 ;  /* 0x00007610ff647816 */ /* 0x000fe40000000064 */
[----:B------:R-:W-:-:S02]  /*20ee0*/  ISETP.GT.AND P0, PT, R20, 0x7e, PT ;  /* 0x0000007e1400780c */ /* 0x000fc40003f04270 */
[----:B0-----:R-:W-:-:S04]  /*20ef0*/  @P1 LOP3.LUT R159, R159, R158, RZ, 0x3c, !PT ;  /* 0x0000009e9f9f1212 */ /* 0x001fc800078e3cff */
[----:B------:R-:W-:-:S04]  /*20f00*/  @P1 LOP3.LUT R158, R159, R158, RZ, 0x3c, !PT ;  /* 0x0000009e9f9e1212 */ /* 0x000fc800078e3cff */
[----:B------:R-:W-:-:S05]  /*20f10*/  @P1 LOP3.LUT R159, R159, R158, RZ, 0x3c, !PT ;  /* 0x0000009e9f9f1212 */ /* 0x000fca00078e3cff */
[----:B------:R2:W3:Y:S04]  /*20f20*/  @P1 LDG.E.U16 R100, desc[UR60][R158.64] ;  /* 0x0000003c9e641981 */ /* 0x0004e8000c1e1500 */
[----:B------:R-:W4:Y:S01]  /*20f30*/  LDL R159, [R1+0xc78] ;  /* 0x000c7800019f7983 */ /* 0x000f220000100800 */
[----:B------:R-:W-:Y:S01]  /*20f40*/  PRMT R131, RZ, 0x7610, R131 ;  /* 0x00007610ff837816 */ /* 0x000fe20000000083 */
[----:B--2---:R-:W-:-:S05]  /*20f50*/  @P0 IMAD.MOV.U32 R158, RZ, RZ, R36 ;  /* 0x000000ffff9e0224 */ /* 0x004fca00078e0024 */
[----:B----4-:R0:W2:Y:S04]  /*20f60*/  @P0 LDG.E.U16 R131, desc[UR60][R158.64] ;  /* 0x0000003c9e830981 */ /* 0x0100a8000c1e1500 */
        /* <DEDUP_REMOVED lines=10> */
[----:B------:R-:W-:-:S02]  /*21010*/  PRMT R99, RZ, 0x7610, R99 ;  /* 0x00007610ff637816 */ /* 0x000fc40000000063 */
[----:B------:R-:W-:Y:S01]  /*21020*/  PRMT R98, RZ, 0x7610, R98 ;  /* 0x00007610ff627816 */ /* 0x000fe20000000062 */
[----:B------:R1:W-:Y:S08]  /*21030*/  STL [R1+0x195c], R22 ;  /* 0x00195c1601007387 */ /* 0x0003f00000100800 */
[----:B0-----:R-:W-:-:S04]  /*21040*/  @P1 LOP3.LUT R159, R159, R158, RZ, 0x3c, !PT ;  /* 0x0000009e9f9f1212 */ /* 0x001fc800078e3cff */
[----:B------:R-:W-:-:S04]  /*21050*/  @P1 LOP3.LUT R158, R159, R158, RZ, 0x3c, !PT ;  /* 0x0000009e9f9e1212 */ /* 0x000fc800078e3cff */
[----:B------:R-:W-:-:S05]  /*21060*/  @P1 LOP3.LUT R159, R159, R158, RZ, 0x3c, !PT ;  /* 0x0000009e9f9f1212 */ /* 0x000fca00078e3cff */
[----:B------:R0:W4:Y:S02]  /*21070*/  @P1 LDG.E.U16 R99, desc[UR60][R158.64] ;  /* 0x0000003c9e631981 */ /* 0x000124000c1e1500 */
[----:B0-----:R-:W-:Y:S02]  /*21080*/  @P1 IMAD.MOV.U32 R158, RZ, RZ, R22 ;  /* 0x000000ffff9e1224 */ /* 0x001fe400078e0016 */
[----:B------:R-:W-:Y:S01]  /*21090*/  @P1 IMAD.MOV.U32 R159, RZ, RZ, R2 ;  /* 0x000000ffff9f1224 */ /* 0x000fe200078e0002 */
[----:B-1----:R-:W3:Y:S04]  /*210a0*/  LDL.LU R22, [R1+0x7dc] ;  /* 0x0007dc0001167983 */ /* 0x002ee80000300800 */
[----:B------:R0:W4:Y:S01]  /*210b0*/  @P1 LDG.E.U16 R98, desc[UR60][R158.64] ;  /* 0x0000003c9e621981 */ /* 0x000122000c1e1500 */
[----:B------:R-:W-:Y:S06]  /*210c0*/  BAR.SYNC.DEFER_BLOCKING 0x0 ;  /* 0x0000000000007b1d */ /* 0x000fec0000010000 */
[----:B------:R1:W-:Y:S04]  /*210d0*/  STL [R1+0x1954], R2 ;  /* 0x0019540201007387 */ /* 0x0003e80000100800 */
[----:B-1----:R-:W2:Y:S04]  /*210e0*/  LDL.LU R2, [R1+0x7e0] ;  /* 0x0007e00001027983 */ /* 0x002ea80000300800 */
[----:B------:R1:W-:Y:S04]  /*210f0*/  STS.U16 [R19+0x400], R34 ;  /* 0x0004002213007388 */ /* 0x0003e80000000400 */
[----:B------:R0:W-:Y:S04]  /*21100*/  STS.U16 [R19+0x8400], R90 ;  /* 0x0084005a13007388 */ /* 0x0001e80000000400 */
[----:B------:R0:W-:Y:S04]  /*21110*/  STS.U16 [R19+0x800], R89 ;  /* 0x0008005913007388 */ /* 0x0001e80000000400 */
[----:B-1----:R-:W4:Y:S04]  /*21120*/  LDL.LU R34, [R1+0x1f24] ;  /* 0x001f240001227983 */ /* 0x002f280000300800 */
[----:B0-----:R-:W4:Y:S04]  /*21130*/  LDL.LU R90, [R1+0x1f20] ;  /* 0x001f2000015a7983 */ /* 0x001f280000300800 */
[----:B------:R-:W4:Y:S04]  /*21140*/  LDL.LU R89, [R1+0x1f1c] ;  /* 0x001f1c0001597983 */ /* 0x000f280000300800 */
[----:B------:R0:W-:Y:S04]  /*21150*/  STS.U16 [R19+0x8800], R75 ;  /* 0x0088004b13007388 */ /* 0x0001e80000000400 */
[----:B------:R1:W-:Y:S04]  /*21160*/  STS.U16 [R19+0xc00], R74 ;  /* 0x000c004a13007388 */ /* 0x0003e80000000400 */
[----:B------:R1:W-:Y:S04]  /*21170*/  STS.U16 [R19+0x8c00], R60 ;  /* 0x008c003c13007388 */ /* 0x0003e80000000400 */
[----:B0-----:R-:W4:Y:S04]  /*21180*/  LDL.LU R75, [R1+0x1f18] ;  /* 0x001f1800014b7983 */ /* 0x001f280000300800 */
[----:B-1----:R-:W4:Y:S04]  /*21190*/  LDL.LU R74, [R1+0x1f14] ;  /* 0x001f1400014a7983 */ /* 0x002f280000300800 */
        /* <DEDUP_REMOVED lines=20> */
[----:B0-----:R-:W4:Y:S04]  /*212e0*/  LDL.LU R18, [R1+0x1ee8] ;  /* 0x001ee80001127983 */ /* 0x001f280000300800 */
[----:B------:R-:W-:Y:S04]  /*212f0*/  STS.U16 [R19+0x2400], R242 ;  /* 0x002400f213007388 */ /* 0x000fe80000000400 */
        /* <DEDUP_REMOVED lines=13> */
[----:B------:R-:W-:Y:S04]  /*213d0*/  STL [R1+0x18ac], R19 ;  /* 0x0018ac1301007387 */ /* 0x000fe80000100800 */
[----:B---3--:R-:W-:Y:S04]  /*213e0*/  STS.U16 [R19+0x8000], R22 ;  /* 0x0080001613007388 */ /* 0x008fe80000000400 */
[----:B--2---:R-:W-:Y:S04]  /*213f0*/  STS.U16 [R19], R2 ;  /* 0x0000000213007388 */ /* 0x004fe80000000400 */
[----:B----4-:R0:W-:Y:S04]  /*21400*/  STS.U16 [R18+0x80], R151 ;  /* 0x0000809712007388 */ /* 0x0101e80000000400 */
[----:B------:R1:W-:Y:S04]  /*21410*/  STS.U16 [R18+0x8080], R150 ;  /* 0x0080809612007388 */ /* 0x0003e80000000400 */
[----:B------:R2:W-:Y:S04]  /*21420*/  STS.U16 [R18+0x480], R146 ;  /* 0x0004809212007388 */ /* 0x0005e80000000400 */
[----:B0-----:R-:W3:Y:S04]  /*21430*/  LDL.LU R151, [R1+0x1ee4] ;  /* 0x001ee40001977983 */ /* 0x001ee80000300800 */
[----:B-1----:R-:W3:Y:S04]  /*21440*/  LDL.LU R150, [R1+0x1ee0] ;  /* 0x001ee00001967983 */ /* 0x002ee80000300800 */
[----:B--2---:R-:W2:Y:S04]  /*21450*/  LDL.LU R146, [R1+0x1edc] ;  /* 0x001edc0001927983 */ /* 0x004ea80000300800 */
[----:B------:R0:W-:Y:S04]  /*21460*/  STS.U16 [R18+0x8480], R147 ;  /* 0x0084809312007388 */ /* 0x0001e80000000400 */
[----:B------:R1:W-:Y:S04]  /*21470*/  STS.U16 [R18+0x880], R149 ;  /* 0x0008809512007388 */ /* 0x0003e80000000400 */
[----:B------:R4:W-:Y:S04]  /*21480*/  STS.U16 [R18+0x8880], R148 ;  /* 0x0088809412007388 */ /* 0x0009e80000000400 */
[----:B0-----:R-:W2:Y:S04]  /*21490*/  LDL.LU R147, [R1+0x1ed8] ;  /* 0x001ed80001937983 */ /* 0x001ea80000300800 */
[----:B-1----:R-:W2:Y:S04]  /*214a0*/  LDL.LU R149, [R1+0x1ed4] ;  /* 0x001ed40001957983 */ /* 0x002ea80000300800 */
[----:B----4-:R-:W2:Y:S04]  /*214b0*/  LDL.LU R148, [R1+0x1ed0] ;  /* 0x001ed00001947983 */ /* 0x010ea80000300800 */
[----:B------:R0:W-:Y:S04]  /*214c0*/  STS.U16 [R18+0xc80], R3 ;  /* 0x000c800312007388 */ /* 0x0001e80000000400 */
[----:B------:R1:W-:Y:S04]  /*214d0*/  STS.U16 [R18+0x8c80], R23 ;  /* 0x008c801712007388 */ /* 0x0003e80000000400 */
[----:B------:R4:W-:Y:S04]  /*214e0*/  STS.U16 [R18+0x1080], R24 ;  /* 0x0010801812007388 */ /* 0x0009e80000000400 */
[----:B0-----:R-:W3:Y:S04]  /*214f0*/  LDL.LU R3, [R1+0x1ecc] ;  /* 0x001ecc0001037983 */ /* 0x001ee80000300800 */
[----:B-1----:R-:W2:Y:S04]  /*21500*/  LDL.LU R23, [R1+0x1ec8] ;  /* 0x001ec80001177983 */ /* 0x002ea80000300800 */
[----:B----4-:R-:W4:Y:S04]  /*21510*/  LDL.LU R24, [R1+0x1ec4] ;  /* 0x001ec40001187983 */ /* 0x010f280000300800 */
[----:B------:R0:W-:Y:S04]  /*21520*/  STS.U16 [R18+0x9080], R33 ;  /* 0x0090802112007388 */ /* 0x0001e80000000400 */
[----:B------:R1:W-:Y:S04]  /*21530*/  STS.U16 [R18+0x1480], R35 ;  /* 0x0014802312007388 */ /* 0x0003e80000000400 */
[----:B------:R1:W-:Y:S04]  /*21540*/  STS.U16 [R18+0x9480], R39 ;  /* 0x0094802712007388 */ /* 0x0003e80000000400 */
[----:B0-----:R-:W3:Y:S04]  /*21550*/  LDL.LU R33, [R1+0x1ec0] ;  /* 0x001ec00001217983 */ /* 0x001ee80000300800 */
[----:B-1----:R-:W2:Y:S04]  /*21560*/  LDL.LU R35, [R1+0x1ebc] ;  /* 0x001ebc0001237983 */ /* 0x002ea80000300800 */
[----:B------:R-:W4:Y:S04]  /*21570*/  LDL.LU R39, [R1+0x1eb8] ;  /* 0x001eb80001277983 */ /* 0x000f280000300800 */
[----:B------:R0:W-:Y:S04]  /*21580*/  STS.U16 [R18+0x1880], R41 ;  /* 0x0018802912007388 */ /* 0x0001e80000000400 */
[----:B------:R1:W-:Y:S04]  /*21590*/  STS.U16 [R18+0x9880], R42 ;  /* 0x0098802a12007388 */ /* 0x0003e80000000400 */
[----:B------:R1:W-:Y:S04]  /*215a0*/  STS.U16 [R18+0x1c80], R43 ;  /* 0x001c802b12007388 */ /* 0x0003e80000000400 */
[----:B0-----:R-:W3:Y:S04]  /*215b0*/  LDL.LU R41, [R1+0x1eb4] ;  /* 0x001eb40001297983 */ /* 0x001ee80000300800 */
[----:B-1----:R-:W2:Y:S04]  /*215c0*/  LDL.LU R42, [R1+0x1eb0] ;  /* 0x001eb000012a7983 */ /* 0x002ea80000300800 */
[----:B------:R-:W2:Y:S04]  /*215d0*/  LDL.LU R43, [R1+0x1eac] ;  /* 0x001eac00012b7983 */ /* 0x000ea80000300800 */
        /* <DEDUP_REMOVED lines=19> */
[----:B----4-:R0:W-:Y:S04]  /*21710*/  STS.U16 [R17+0x100], R44 ;  /* 0x0001002c11007388 */ /* 0x0101e80000000400 */
[----:B------:R1:W-:Y:S04]  /*21720*/  STS.U16 [R17+0x8100], R45 ;  /* 0x0081002d11007388 */ /* 0x0003e80000000400 */
[----:B------:R4:W-:Y:S04]  /*21730*/  STS.U16 [R17+0x500], R46 ;  /* 0x0005002e11007388 */ /* 0x0009e80000000400 */
[----:B0-----:R-:W2:Y:S04]  /*21740*/  LDL.LU R44, [R1+0x1ea4] ;  /* 0x001ea400012c7983 */ /* 0x001ea80000300800 */
[----:B-1----:R-:W2:Y:S04]  /*21750*/  LDL.LU R45, [R1+0x1ea0] ;  /* 0x001ea000012d7983 */ /* 0x002ea80000300800 */
[----:B----4-:R-:W4:Y:S04]  /*21760*/  LDL.LU R46, [R1+0x1e9c] ;  /* 0x001e9c00012e7983 */ /* 0x010f280000300800 */
[----:B------:R0:W-:Y:S04]  /*21770*/  STS.U16 [R17+0x8500], R47 ;  /* 0x0085002f11007388 */ /* 0x0001e80000000400 */
[----:B------:R1:W-:Y:S04]  /*21780*/  STS.U16 [R17+0x900], R48 ;  /* 0x0009003011007388 */ /* 0x0003e80000000400 */
[----:B------:R3:W-:Y:S04]  /*21790*/  STS.U16 [R17+0x8900], R49 ;  /* 0x0089003111007388 */ /* 0x0007e80000000400 */
[----:B0-----:R-:W4:Y:S04]  /*217a0*/  LDL.LU R47, [R1+0x1e98] ;  /* 0x001e9800012f7983 */ /* 0x001f280000300800 */
[----:B-1----:R-:W4:Y:S04]  /*217b0*/  LDL.LU R48, [R1+0x1e94] ;  /* 0x001e940001307983 */ /* 0x002f280000300800 */
[----:B---3--:R-:W3:Y:S04]  /*217c0*/  LDL.LU R49, [R1+0x1e90] ;  /* 0x001e900001317983 */ /* 0x008ee80000300800 */
[----:B------:R0:W-:Y:S04]  /*217d0*/  STS.U16 [R17+0xd00], R50 ;  /* 0x000d003211007388 */ /* 0x0001e80000000400 */
[----:B------:R1:W-:Y:S04]  /*217e0*/  STS.U16 [R17+0x8d00], R51 ;  /* 0x008d003311007388 */ /* 0x0003e80000000400 */
[----:B------:R1:W-:Y:S04]  /*217f0*/  STS.U16 [R17+0x1100], R52 ;  /* 0x0011003411007388 */ /* 0x0003e80000000400 */
[----:B0-----:R-:W3:Y:S04]  /*21800*/  LDL.LU R50, [R1+0x1e8c] ;  /* 0x001e8c0001327983 */ /* 0x001ee80000300800 */
[----:B-1----:R-:W3:Y:S04]  /*21810*/  LDL.LU R51, [R1+0x1e88] ;  /* 0x001e880001337983 */ /* 0x002ee80000300800 */
[----:B------:R-:W4:Y:S04]  /*21820*/  LDL.LU R52, [R1+0x1e84] ;  /* 0x001e840001347983 */ /* 0x000f280000300800 */
[----:B------:R0:W-:Y:S04]  /*21830*/  STS.U16 [R17+0x9100], R53 ;  /* 0x0091003511007388 */ /* 0x0001e80000000400 */
[----:B------:R1:W-:Y:S04]  /*21840*/  STS.U16 [R17+0x1500], R54 ;  /* 0x0015003611007388 */ /* 0x0003e80000000400 */
[----:B------:R1:W-:Y:S04]  /*21850*/  STS.U16 [R17+0x9500], R55 ;  /* 0x0095003711007388 */ /* 0x0003e80000000400 */
[----:B0-----:R-:W3:Y:S04]  /*21860*/  LDL.LU R53, [R1+0x1e80] ;  /* 0x001e800001357983 */ /* 0x001ee80000300800 */
[----:B-1----:R-:W3:Y:S04]  /*21870*/  LDL.LU R54, [R1+0x1e7c] ;  /* 0x001e7c0001367983 */ /* 0x002ee80000300800 */
[----:B------:R-:W3:Y:S04]  /*21880*/  LDL.LU R55, [R1+0x1e78] ;  /* 0x001e780001377983 */ /* 0x000ee80000300800 */
[----:B------:R0:W-:Y:S04]  /*21890*/  STS.U16 [R17+0x1900], R56 ;  /* 0x0019003811007388 */ /* 0x0001e80000000400 */
[----:B------:R1:W-:Y:S04]  /*218a0*/  STS.U16 [R17+0x9900], R57 ;  /* 0x0099003911007388 */ /* 0x0003e80000000400 */
[----:B------:R1:W-:Y:S04]  /*218b0*/  STS.U16 [R17+0x1d00], R58 ;  /* 0x001d003a11007388 */ /* 0x0003e80000000400 */
[----:B0-----:R-:W3:Y:S04]  /*218c0*/  LDL.LU R56, [R1+0x1e74] ;  /* 0x001e740001387983 */ /* 0x001ee80000300800 */
[----:B-1----:R-:W3:Y:S04]  /*218d0*/  LDL.LU R57, [R1+0x1e70] ;  /* 0x001e700001397983 */ /* 0x002ee80000300800 */
[----:B------:R-:W4:Y:S04]  /*218e0*/  LDL.LU R58, [R1+0x1e6c] ;  /* 0x001e6c00013a7983 */ /* 0x000f280000300800 */
[----:B------:R0:W-:Y:S04]  /*218f0*/  STS.U16 [R17+0x9d00], R16 ;  /* 0x009d001011007388 */ /* 0x0001e80000000400 */
[----:B0-----:R-:W2:Y:S04]  /*21900*/  LDL.LU R16, [R1+0x1e68] ;  /* 0x001e680001107983 */ /* 0x001ea80000300800 */
        /* <DEDUP_REMOVED lines=17> */
[----:B--2---:R0:W-:Y:S04]  /*21a20*/  STS.U16 [R16+0x180], R59 ;  /* 0x0001803b10007388 */ /* 0x0041e80000000400 */
[----:B------:R1:W-:Y:S04]  /*21a30*/  STS.U16 [R16+0x8180], R60 ;  /* 0x0081803c10007388 */ /* 0x0003e80000000400 */
[----:B------:R2:W-:Y:S04]  /*21a40*/  STS.U16 [R16+0x580], R61 ;  /* 0x0005803d10007388 */ /* 0x0005e80000000400 */
[----:B0-----:R-:W3:Y:S04]  /*21a50*/  LDL.LU R59, [R1+0x1e64] ;  /* 0x001e6400013b7983 */ /* 0x001ee80000300800 */
[----:B-1----:R-:W4:Y:S04]  /*21a60*/  LDL.LU R60, [R1+0x1e60] ;  /* 0x001e6000013c7983 */ /* 0x002f280000300800 */
[----:B--2---:R-:W2:Y:S04]  /*21a70*/  LDL.LU R61, [R1+0x1e5c] ;  /* 0x001e5c00013d7983 */ /* 0x004ea80000300800 */
[----:B------:R0:W-:Y:S04]  /*21a80*/  STS.U16 [R16+0x8580], R62 ;  /* 0x0085803e10007388 */ /* 0x0001e80000000400 */
[----:B------:R1:W-:Y:S04]  /*21a90*/  STS.U16 [R16+0x980], R63 ;  /* 0x0009803f10007388 */ /* 0x0003e80000000400 */
[----:B------:R1:W-:Y:S04]  /*21aa0*/  STS.U16 [R16+0x8980], R64 ;  /* 0x0089804010007388 */ /* 0x0003e80000000400 */
[----:B0-----:R-:W3:Y:S04]  /*21ab0*/  LDL.LU R62, [R1+0x1e58] ;  /* 0x001e5800013e7983 */ /* 0x001ee80000300800 */
[----:B-1----:R-:W4:Y:S04]  /*21ac0*/  LDL.LU R63, [R1+0x1e54] ;  /* 0x001e5400013f7983 */ /* 0x002f280000300800 */
[----:B------:R-:W2:Y:S04]  /*21ad0*/  LDL.LU R64, [R1+0x1e50] ;  /* 0x001e500001407983 */ /* 0x000ea80000300800 */
        /* <DEDUP_REMOVED lines=19> */
[----:B0-----:R-:W3:Y:S04]  /*21c10*/  LDL.LU R15, [R1+0x1e28] ;  /* 0x001e2800010f7983 */ /* 0x001ee80000300800 */
        /* <DEDUP_REMOVED lines=17> */
[----:B---3--:R0:W-:Y:S04]  /*21d30*/  STS.U16 [R15+0x200], R74 ;  /* 0x0002004a0f007388 */ /* 0x0081e80000000400 */
[----:B------:R1:W-:Y:S04]  /*21d40*/  STS.U16 [R15+0x8200], R75 ;  /* 0x0082004b0f007388 */ /* 0x0003e80000000400 */
[----:B------:R3:W-:Y:S04]  /*21d50*/  STS.U16 [R15+0x600], R76 ;  /* 0x0006004c0f007388 */ /* 0x0007e80000000400 */
[----:B0-----:R-:W4:Y:S04]  /*21d60*/  LDL.LU R74, [R1+0x1e24] ;  /* 0x001e2400014a7983 */ /* 0x001f280000300800 */
[----:B-1----:R-:W2:Y:S04]  /*21d70*/  LDL.LU R75, [R1+0x1e20] ;  /* 0x001e2000014b7983 */ /* 0x002ea80000300800 */
[----:B---3--:R-:W3:Y:S04]  /*21d80*/  LDL.LU R76, [R1+0x1e1c] ;  /* 0x001e1c00014c7983 */ /* 0x008ee80000300800 */
[----:B------:R0:W-:Y:S04]  /*21d90*/  STS.U16 [R15+0x8600], R77 ;  /* 0x0086004d0f007388 */ /* 0x0001e80000000400 */
[----:B------:R1:W-:Y:S04]  /*21da0*/  STS.U16 [R15+0xa00], R78 ;  /* 0x000a004e0f007388 */ /* 0x0003e80000000400 */
[----:B------:R1:W-:Y:S04]  /*21db0*/  STS.U16 [R15+0x8a00], R79 ;  /* 0x008a004f0f007388 */ /* 0x0003e80000000400 */
[----:B0-----:R-:W4:Y:S04]  /*21dc0*/  LDL.LU R77, [R1+0x1e18] ;  /* 0x001e1800014d7983 */ /* 0x001f280000300800 */
[----:B-1----:R-:W2:Y:S04]  /*21dd0*/  LDL.LU R78, [R1+0x1e14] ;  /* 0x001e1400014e7983 */ /* 0x002ea80000300800 */
[----:B------:R-:W3:Y:S04]  /*21de0*/  LDL.LU R79, [R1+0x1e10] ;  /* 0x001e1000014f7983 */ /* 0x000ee80000300800 */
        /* <DEDUP_REMOVED lines=41> */
[----:B-1----:R-:W3:Y:S04]  /*22080*/  LDL.LU R90, [R1+0x1de0] ;  /* 0x001de000015a7983 */ /* 0x002ee80000300800 */
[----:B----4-:R-:W4:Y:S04]  /*22090*/  LDL.LU R91, [R1+0x1ddc] ;  /* 0x001ddc00015b7983 */ /* 0x010f280000300800 */
[----:B------:R0:W-:Y:S04]  /*220a0*/  STS.U16 [R14+0x8680], R92 ;  /* 0x0086805c0e007388 */ /* 0x0001e80000000400 */
[----:B------:R1:W-:Y:S04]  /*220b0*/  STS.U16 [R14+0xa80], R93 ;  /* 0x000a805d0e007388 */ /* 0x0003e80000000400 */
[----:B------:R1:W-:Y:S04]  /*220c0*/  STS.U16 [R14+0x8a80], R94 ;  /* 0x008a805e0e007388 */ /* 0x0003e80000000400 */
[----:B0-----:R-:W2:Y:S04]  /*220d0*/  LDL.LU R92, [R1+0x1dd8] ;  /* 0x001dd800015c7983 */ /* 0x001ea80000300800 */
[----:B-1----:R-:W3:Y:S04]  /*220e0*/  LDL.LU R93, [R1+0x1dd4] ;  /* 0x001dd400015d7983 */ /* 0x002ee80000300800 */
[----:B------:R-:W4:Y:S04]  /*220f0*/  LDL.LU R94, [R1+0x1dd0] ;  /* 0x001dd000015e7983 */ /* 0x000f280000300800 */
[----:B------:R0:W-:Y:S04]  /*22100*/  STS.U16 [R14+0xe80], R95 ;  /* 0x000e805f0e007388 */ /* 0x0001e80000000400 */
[----:B------:R1:W-:Y:S04]  /*22110*/  STS.U16 [R14+0x8e80], R96 ;  /* 0x008e80600e007388 */ /* 0x0003e80000000400 */
[----:B------:R1:W-:Y:S04]  /*22120*/  STS.U16 [R14+0x1280], R97 ;  /* 0x001280610e007388 */ /* 0x0003e80000000400 */
[----:B0-----:R-:W2:Y:S04]  /*22130*/  LDL.LU R95, [R1+0x1dcc] ;  /* 0x001dcc00015f7983 */ /* 0x001ea80000300800 */
[----:B-1----:R-:W3:Y:S04]  /*22140*/  LDL.LU R96, [R1+0x1dc8] ;  /* 0x001dc80001607983 */ /* 0x002ee80000300800 */
[----:B------:R-:W4:Y:S04]  /*22150*/  LDL.LU R97, [R1+0x1dc4] ;  /* 0x001dc40001617983 */ /* 0x000f280000300800 */
[----:B------:R0:W-:Y:S04]  /*22160*/  STS.U16 [R14+0x9280], R13 ;  /* 0x0092800d0e007388 */ /* 0x0001e80000000400 */
[----:B0-----:R-:W2:Y:S04]  /*22170*/  LDL.LU R13, [R1+0x1dc0] ;  /* 0x001dc000010d7983 */ /* 0x001ea80000300800 */
[----:B------:R0:W-:Y:S04]  /*22180*/  STS.U16 [R14+0x1680], R12 ;  /* 0x0016800c0e007388 */ /* 0x0001e80000000400 */
[----:B------:R1:W-:Y:S04]  /*22190*/  STS.U16 [R14+0x9680], R11 ;  /* 0x0096800b0e007388 */ /* 0x0003e80000000400 */
[----:B------:R1:W-:Y:S04]  /*221a0*/  STS.U16 [R14+0x1a80], R10 ;  /* 0x001a800a0e007388 */ /* 0x0003e80000000400 */
[----:B0-----:R-:W3:Y:S04]  /*221b0*/  LDL.LU R12, [R1+0x1dbc] ;  /* 0x001dbc00010c7983 */ /* 0x001ee80000300800 */
[----:B-1----:R-:W3:Y:S04]  /*221c0*/  LDL.LU R11, [R1+0x1db8] ;  /* 0x001db800010b7983 */ /* 0x002ee80000300800 */
[----:B------:R-:W3:Y:S04]  /*221d0*/  LDL.LU R10, [R1+0x1db4] ;  /* 0x001db400010a7983 */ /* 0x000ee80000300800 */
[----:B------:R0:W-:Y:S04]  /*221e0*/  STS.U16 [R14+0x9a80], R9 ;  /* 0x009a80090e007388 */ /* 0x0001e80000000400 */
[----:B0-----:R-:W3:Y:S04]  /*221f0*/  LDL.LU R9, [R1+0x1db0] ;  /* 0x001db00001097983 */ /* 0x001ee80000300800 */
[----:B------:R-:W-:Y:S04]  /*22200*/  STL [R1+0x18c0], R14 ;  /* 0x0018c00e01007387 */ /* 0x000fe80000100800 */
[----:B------:R-:W4:Y:S01]  /*22210*/  LDL R2, [R1+0x1878] ;  /* 0x0018780001027983 */ /* 0x000f220000100800 */
[----:B------:R-:W0:Y:S03]  /*22220*/  S2R R159, SR_TID.X ;  /* 0x00000000009f7919 */ /* 0x000e260000002100 */
        /* <DEDUP_REMOVED lines=18> */
[----:B------:R-:W3:Y:S01]  /*22350*/  LDL R22, [R1+0x1858] ;  /* 0x0018580001167983 */ /* 0x000ee20000100800 */
[----:B0-----:R-:W-:-:S04]  /*22360*/  LOP3.LUT R159, R159, 0x7f, RZ, 0xc0, !PT ;  /* 0x0000007f9f9f7812 */ /* 0x001fc800078ec0ff */
[----:B------:R-:W-:Y:S01]  /*22370*/  ISETP.GE.AND P0, PT, R159, R20, PT ;  /* 0x000000149f00720c */ /* 0x000fe20003f06270 */
[----:B--2---:R0:W-:Y:S04]  /*22380*/  STS.U16 [R13+0x8300], R28 ;  /* 0x0083001c0d007388 */ /* 0x0041e80000000400 */
[----:B0-----:R-:W2:Y:S04]  /*22390*/  LDL R28, [R1+0x1464] ;  /* 0x00146400011c7983 */ /* 0x001ea80000100800 */
[----:B------:R0:W-:Y:S04]  /*223a0*/  STS.U16 [R13+0x8b00], R25 ;  /* 0x008b00190d007388 */ /* 0x0001e80000000400 */
[----:B0-----:R-:W2:Y:S04]  /*223b0*/  LDL R25, [R1+0x1854] ;  /* 0x0018540001197983 */ /* 0x001ea80000100800 */
[----:B------:R0:W-:Y:S04]  /*223c0*/  STS.U16 [R13+0x300], R34 ;  /* 0x000300220d007388 */ /* 0x0001e80000000400 */
[----:B------:R-:W-:Y:S04]  /*223d0*/  STS.U16 [R13+0x700], R32 ;  /* 0x000700200d007388 */ /* 0x000fe80000000400 */
[----:B------:R-:W-:Y:S04]  /*223e0*/  STS.U16 [R13+0x8700], R31 ;  /* 0x0087001f0d007388 */ /* 0x000fe80000000400 */
[----:B------:R-:W-:Y:S04]  /*223f0*/  STS.U16 [R13+0xb00], R29 ;  /* 0x000b001d0d007388 */ /* 0x000fe80000000400 */
[----:B------:R1:W-:Y:S04]  /*22400*/  STS.U16 [R13+0xf00], R27 ;  /* 0x000f001b0d007388 */ /* 0x0003e80000000400 */
[----:B------:R4:W-:Y:S04]  /*22410*/  STS.U16 [R13+0x8f00], R26 ;  /* 0x008f001a0d007388 */ /* 0x0009e80000000400 */
[----:B0-----:R-:W2:Y:S04]  /*22420*/  LDL R34, [R1+0x17d4] ;  /* 0x0017d40001227983 */ /* 0x001ea80000100800 */
[----:B-1----:R-:W2:Y:S04]  /*22430*/  LDL R27, [R1+0x1814] ;  /* 0x00181400011b7983 */ /* 0x002ea80000100800 */
[----:B----4-:R-:W4:Y:S04]  /*22440*/  LDL R26, [R1+0x1818] ;  /* 0x00181800011a7983 */ /* 0x010f280000100800 */
[----:B------:R-:W4:Y:S01]  /*22450*/  LDL R32, [R1+0x17d8] ;  /* 0x0017d80001207983 */ /* 0x000f220000100800 */
[----:B------:R-:W-:-:S03]  /*22460*/  @!P0 IMAD.MOV.U32 R158, RZ, RZ, R2 ;  /* 0x000000ffff9e8224 */ /* 0x000fc600078e0002 */
[----:B------:R-:W4:Y:S04]  /*22470*/  LDL.LU R15, [R1+0x8bc] ;  /* 0x0008bc00010f7983 */ /* 0x000f280000300800 */
[----:B------:R-:W4:Y:S04]  /*22480*/  LDL.LU R17, [R1+0x8b4] ;  /* 0x0008b40001117983 */ /* 0x000f280000300800 */
[----:B------:R-:W4:Y:S04]  /*22490*/  LDL.LU R18, [R1+0x8ac] ;  /* 0x0008ac0001127983 */ /* 0x000f280000300800 */
[----:B------:R-:W4:Y:S01]  /*224a0*/  LDL R2, [R1+0x1798] ;  /* 0x0017980001027983 */ /* 0x000f220000100800 */
[----:B------:R-:W-:-:S03]  /*224b0*/  PRMT R97, RZ, 0x7610, R97 ;  /* 0x00007610ff617816 */ /* 0x000fc60000000061 */
[----:B------:R-:W4:Y:S04]  /*224c0*/  LDL R31, [R1+0x1754] ;  /* 0x00175400011f7983 */ /* 0x000f280000100800 */
[----:B------:R-:W4:Y:S01]  /*224d0*/  LDL R29, [R1+0x1758] ;  /* 0x00175800011d7983 */ /* 0x000f220000100800 */
[----:B---3--:R-:W-:Y:S02]  /*224e0*/  PRMT R96, RZ, 0x7610, R96 ;  /* 0x00007610ff607816 */ /* 0x008fe40000000060 */
[----:B------:R-:W-:Y:S02]  /*224f0*/  PRMT R95, RZ, 0x7610, R95 ;  /* 0x00007610ff5f7816 */ /* 0x000fe4000000005f */
[----:B------:R-:W-:Y:S02]  /*22500*/  PRMT R94, RZ, 0x7610, R94 ;  /* 0x00007610ff5e7816 */ /* 0x000fe4000000005e */
[----:B--2---:R-:W-:-:S02]  /*22510*/  @!P0 MOV R159, R28 ;  /* 0x0000001c009f8202 */ /* 0x004fc40000000f00 */
[----:B------:R-:W2:Y:S04]  /*22520*/  LDL R28, [R1+0x1794] ;  /* 0x00179400011c7983 */ /* 0x000ea80000100800 */
[----:B------:R0:W3:Y:S02]  /*22530*/  @!P0 LDG.E.U16 R97, desc[UR60][R158.64] ;  /* 0x0000003c9e618981 */ /* 0x0000e4000c1e1500 */
[----:B0-----:R-:W-:Y:S02]  /*22540*/  @!P0 IMAD.MOV.U32 R158, RZ, RZ, R22 ;  /* 0x000000ffff9e8224 */ /* 0x001fe400078e0016 */
[----:B------:R-:W-:Y:S01]  /*22550*/  @!P0 IMAD.MOV.U32 R159, RZ, RZ, R25 ;  /* 0x000000ffff9f8224 */ /* 0x000fe200078e0019 */
[----:B------:R-:W3:Y:S04]  /*22560*/  LDL R22, [R1+0x1718] ;  /* 0x0017180001167983 */ /* 0x000ee80000100800 */
[----:B------:R-:W3:Y:S04]  /*22570*/  LDL R25, [R1+0x1714] ;  /* 0x0017140001197983 */ /* 0x000ee80000100800 */
[----:B------:R0:W3:Y:S02]  /*22580*/  @!P0 LDG.E.U16 R96, desc[UR60][R158.64] ;  /* 0x0000003c9e608981 */ /* 0x0000e4000c1e1500 */
[----:B0-----:R-:W-:-:S02]  /*22590*/  @!P0 IMAD.MOV.U32 R159, RZ, RZ, R27 ;  /* 0x000000ffff9f8224 */ /* 0x001fc400078e001b */
[----:B------:R-:W3:Y:S01]  /*225a0*/  LDL R27, [R1+0x16d4] ;  /* 0x0016d400011b7983 */ /* 0x000ee20000100800 */
[----:B----4-:R-:W-:-:S03]  /*225b0*/  @!P0 IMAD.MOV.U32 R158, RZ, RZ, R26 ;  /* 0x000000ffff9e8224 */ /* 0x010fc600078e001a */
[----:B------:R-:W4:Y:S04]  /*225c0*/  LDL R26, [R1+0x16d8] ;  /* 0x0016d800011a7983 */ /* 0x000f280000100800 */
[----:B------:R0:W4:Y:S02]  /*225d0*/  @!P0 LDG.E.U16 R95, desc[UR60][R158.64] ;  /* 0x0000003c9e5f8981 */ /* 0x000124000c1e1500 */
[----:B0-----:R-:W-:Y:S02]  /*225e0*/  @!P0 IMAD.MOV.U32 R158, RZ, RZ, R32 ;  /* 0x000000ffff9e8224 */ /* 0x001fe400078e0020 */
[----:B------:R-:W-:Y:S01]  /*225f0*/  @!P0 IMAD.MOV.U32 R159, RZ, RZ, R34 ;  /* 0x000000ffff9f8224 */ /* 0x000fe200078e0022 */
[----:B------:R-:W-:Y:S01]  /*22600*/  PRMT R93, RZ, 0x7610, R93 ;  /* 0x00007610ff5d7816 */ /* 0x000fe2000000005d */
[----:B------:R-:W4:Y:S04]  /*22610*/  LDL R34, [R1+0x1614] ;  /* 0x0016140001227983 */ /* 0x000f280000100800 */
[----:B------:R0:W4:Y:S01]  /*22620*/  @!P0 LDG.E.U16 R94, desc[UR60][R158.64] ;  /* 0x0000003c9e5e8981 */ /* 0x000122000c1e1500 */
[----:B------:R-:W-:-:S02]  /*22630*/  PRMT R92, RZ, 0x7610, R92 ;  /* 0x00007610ff5c7816 */ /* 0x000fc4000000005c */
[----:B------:R-:W-:Y:S01]  /*22640*/  PRMT R91, RZ, 0x7610, R91 ;  /* 0x00007610ff5b7816 */ /* 0x000fe2000000005b */
[----:B------:R-:W4:Y:S01]  /*22650*/  LDL R32, [R1+0x1618] ;  /* 0x0016180001207983 */ /* 0x000f220000100800 */
[----:B0-----:R-:W-:-:S03]  /*22660*/  @!P0 IMAD.MOV.U32 R158, RZ, RZ, R2 ;  /* 0x000000ffff9e8224 */ /* 0x001fc600078e0002 */
[----:B------:R-:W4:Y:S01]  /*22670*/  LDL R2, [R1+0x1698] ;  /* 0x0016980001027983 */ /* 0x000f220000100800 */
[----:B------:R-:W-:Y:S01]  /*22680*/  PRMT R90, RZ, 0x7610, R90 ;  /* 0x00007610ff5a7816 */ /* 0x000fe2000000005a */
[----:B--2---:R-:W-:Y:S02]  /*22690*/  @!P0 IMAD.MOV.U32 R159, RZ, RZ, R28 ;  /* 0x000000ffff9f8224 */ /* 0x004fe400078e001c */
[----:B------:R-:W2:Y:S04]  /*226a0*/  LDL R28, [R1+0x1694] ;  /* 0x00169400011c7983 */ /* 0x000ea80000100800 */
[----:B------:R0:W2:Y:S02]  /*226b0*/  @!P0 LDG.E.U16 R93, desc[UR60][R158.64] ;  /* 0x0000003c9e5d8981 */ /* 0x0000a4000c1e1500 */
[----:B0-----:R-:W-:-:S02]  /*226c0*/  @!P0 IMAD.MOV.U32 R158, RZ, RZ, R29 ;  /* 0x000000ffff9e8224 */ /* 0x001fc400078e001d */
[----:B------:R-:W-:Y:S01]  /*226d0*/  @!P0 IMAD.MOV.U32 R159, RZ, RZ, R31 ;  /* 0x000000ffff9f8224 */ /* 0x000fe200078e001f */
[----:B------:R-:W2:Y:S04]  /*226e0*/  LDL R29, [R1+0x1598] ;  /* 0x00159800011d7983 */ /* 0x000ea80000100800 */
[----:B------:R3:W2:Y:S04]  /*226f0*/  @!P0 LDG.E.U16 R92, desc[UR60][R158.64] ;  /* 0x0000003c9e5c8981 */ /* 0x0006a8000c1e1500 */
[----:B------:R-:W2:Y:S01]  /*22700*/  LDL R31, [R1+0x1594] ;  /* 0x00159400011f7983 */ /* 0x000ea20000100800 */
[----:B---3--:R-:W-:-:S02]  /*22710*/  @!P0 IMAD.MOV.U32 R158, RZ, RZ, R22 ;  /* 0x000000ffff9e8224 */ /* 0x008fc400078e0016 */
[----:B------:R-:W-:Y:S01]  /*22720*/  @!P0 IMAD.MOV.U32 R159, RZ, RZ, R25 ;  /* 0x000000ffff9f8224 */ /* 0x000fe200078e0019 */
[----:B------:R-:W3:Y:S04]  /*22730*/  LDL R22, [R1+0x1658] ;  /* 0x0016580001167983 */ /* 0x000ee80000100800 */
[----:B------:R-:W3:Y:S04]  /*22740*/  LDL R25, [R1+0x1654] ;  /* 0x0016540001197983 */ /* 0x000ee80000100800 */
[----:B------:R4:W3:Y:S02]  /*22750*/  @!P0 LDG.E.U16 R91, desc[UR60][R158.64] ;  /* 0x0000003c9e5b8981 */ /* 0x0008e4000c1e1500 */
[----:B----4-:R-:W-:-:S02]  /*22760*/  @!P0 IMAD.MOV.U32 R158, RZ, RZ, R26 ;  /* 0x000000ffff9e8224 */ /* 0x010fc400078e001a */
[----:B------:R-:W-:Y:S01]  /*22770*/  @!P0 IMAD.MOV.U32 R159, RZ, RZ, R27 ;  /* 0x000000ffff9f8224 */ /* 0x000fe200078e001b */
[----:B------:R-:W4:Y:S04]  /*22780*/  LDL R26, [R1+0x15d8] ;  /* 0x0015d800011a7983 */ /* 0x000f280000100800 */
[----:B------:R-:W4:Y:S04]  /*22790*/  LDL R27, [R1+0x15d4] ;  /* 0x0015d400011b7983 */ /* 0x000f280000100800 */
[----:B------:R0:W4:Y:S02]  /*227a0*/  @!P0 LDG.E.U16 R90, desc[UR60][R158.64] ;  /* 0x0000003c9e5a8981 */ /* 0x000124000c1e1500 */
[----:B0-----:R-:W-:-:S02]  /*227b0*/  @!P0 IMAD.MOV.U32 R158, RZ, RZ, R2 ;  /* 0x000000ffff9e8224 */ /* 0x001fc400078e0002 */
[----:B------:R-:W4:Y:S01]  /*227c0*/  LDL R2, [R1+0x1558] ;  /* 0x0015580001027983 */ /* 0x000f220000100800 */
[----:B------:R-:W-:Y:S02]  /*227d0*/  PRMT R89, RZ, 0x7610, R89 ;  /* 0x00007610ff597816 */ /* 0x000fe40000000059 */
[----:B------:R-:W-:Y:S02]  /*227e0*/  PRMT R88, RZ, 0x7610, R88 ;  /* 0x00007610ff587816 */ /* 0x000fe40000000058 */
[----:B------:R-:W-:Y:S02]  /*227f0*/  PRMT R87, RZ, 0x7610, R87 ;  /* 0x00007610ff577816 */ /* 0x000fe40000000057 */
[----:B------:R-:W-:Y:S02]  /*22800*/  PRMT R86, RZ, 0x7610, R86 ;  /* 0x00007610ff567816 */ /* 0x000fe40000000056 */
[----:B------:R-:W-:Y:S01]  /*22810*/  PRMT R85, RZ, 0x7610, R85 ;  /* 0x00007610ff557816 */ /* 0x000fe20000000055 */
[----:B--2---:R-:W-:-:S02]  /*22820*/  @!P0 IMAD.MOV.U32 R159, RZ, RZ, R28 ;  /* 0x000000ffff9f8224 */ /* 0x004fc400078e001c */
[----:B------:R-:W2:Y:S04]  /*22830*/  LDL R28, [R1+0x1554] ;  /* 0x00155400011c7983 */ /* 0x000ea80000100800 */
[----:B------:R3:W2:Y:S02]  /*22840*/  @!P0 LDG.E.U16 R89, desc[UR60][R158.64] ;  /* 0x0000003c9e598981 */ /* 0x0006a4000c1e1500 */
[----:B---3--:R-:W-:Y:S02]  /*22850*/  @!P0 IMAD.MOV.U32 R158, RZ, RZ, R22 ;  /* 0x000000ffff9e8224 */ /* 0x008fe400078e0016 */
[----:B------:R-:W3:Y:S01]  /*22860*/  LDL R22, [R1+0x1518] ;  /* 0x0015180001167983 */ /* 0x000ee20000100800 */
[----:B------:R-:W-:-:S03]  /*22870*/  @!P0 IMAD.MOV.U32 R159, RZ, RZ, R25 ;  /* 0x000000ffff9f8224 */ /* 0x000fc600078e0019 */
[----:B------:R-:W3:Y:S04]  /*22880*/  LDL R25, [R1+0x1514] ;  /* 0x0015140001197983 */ /* 0x000ee80000100800 */
[----:B------:R0:W3:Y:S02]  /*22890*/  @!P0 LDG.E.U16 R88, desc[UR60][R158.64] ;  /* 0x0000003c9e588981 */ /* 0x0000e4000c1e1500 */
[----:B0-----:R-:W-:Y:S02]  /*228a0*/  @!P0 IMAD.MOV.U32 R158, RZ, RZ, R32 ;  /* 0x000000ffff9e8224 */ /* 0x001fe400078e0020 */
[----:B------:R-:W-:Y:S01]  /*228b0*/  @!P0 IMAD.MOV.U32 R159, RZ, RZ, R34 ;  /* 0x000000ffff9f8224 */ /* 0x000fe200078e0022 */
[----:B------:R-:W-:Y:S01]  /*228c0*/  PRMT R84, RZ, 0x7610, R84 ;  /* 0x00007610ff547816 */ /* 0x000fe20000000054 */
[----:B------:R-:W3:Y:S04]  /*228d0*/  LDL R34, [R1+0xc44] ;  /* 0x000c440001227983 */ /* 0x000ee80000100800 */
[----:B------:R4:W3:Y:S04]  /*228e0*/  @!P0 LDG.E.U16 R87, desc[UR60][R158.64] ;  /* 0x0000003c9e578981 */ /* 0x0008e8000c1e1500 */
[----:B------:R-:W3:Y:S01]  /*228f0*/  LDL R32, [R1+0xc48] ;  /* 0x000c480001207983 */ /* 0x000ee20000100800 */
[----:B----4-:R-:W-:-:S02]  /*22900*/  @!P0 IMAD.MOV.U32 R158, RZ, RZ, R26 ;  /* 0x000000ffff9e8224 */ /* 0x010fc400078e001a */
[----:B------:R-:W-:Y:S01]  /*22910*/  @!P0 IMAD.MOV.U32 R159, RZ, RZ, R27 ;  /* 0x000000ffff9f8224 */ /* 0x000fe200078e001b */
[----:B------:R-:W4:Y:S04]  /*22920*/  LDL R26, [R1+0x14d8] ;  /* 0x0014d800011a7983 */ /* 0x000f280000100800 */
[----:B------:R0:W4:Y:S04]  /*22930*/  @!P0 LDG.E.U16 R86, desc[UR60][R158.64] ;  /* 0x0000003c9e568981 */ /* 0x000128000c1e1500 */
[----:B------:R-:W4:Y:S01]  /*22940*/  LDL R27, [R1+0x14d4] ;  /* 0x0014d400011b7983 */ /* 0x000f220000100800 */
[----:B0-----:R-:W-:-:S02]  /*22950*/  @!P0 IMAD.MOV.U32 R158, RZ, RZ, R29 ;  /* 0x000000ffff9e8224 */ /* 0x001fc400078e001d */
[----:B------:R-:W-:Y:S01]  /*22960*/  @!P0 IMAD.MOV.U32 R159, RZ, RZ, R31 ;  /* 0x000000ffff9f8224 */ /* 0x000fe200078e001f */
[----:B------:R-:W-:Y:S01]  /*22970*/  PRMT R83, RZ, 0x7610, R83 ;  /* 0x00007610ff537816 */ /* 0x000fe20000000053 */
[----:B------:R-:W4:Y:S04]  /*22980*/  LDL R31, [R1+0xbc4] ;  /* 0x000bc400011f7983 */ /* 0x000f280000100800 */
[----:B------:R0:W4:Y:S04]  /*22990*/  @!P0 LDG.E.U16 R85, desc[UR60][R158.64] ;  /* 0x0000003c9e558981 */ /* 0x000128000c1e1500 */
[----:B------:R-:W4:Y:S01]  /*229a0*/  LDL R29, [R1+0xbc8] ;  /* 0x000bc800011d7983 */ /* 0x000f220000100800 */
[----:B0-----:R-:W-:-:S03]  /*229b0*/  @!P0 IMAD.MOV.U32 R158, RZ, RZ, R2 ;  /* 0x000000ffff9e8224 */ /* 0x001fc600078e0002 */
[----:B------:R-:W4:Y:S01]  /*229c0*/  LDL R2, [R1+0x1498] ;  /* 0x0014980001027983 */ /* 0x000f220000100800 */
[----:B------:R-:W-:Y:S01]  /*229d0*/  PRMT R82, RZ, 0x7610, R82 ;  /* 0x00007610ff527816 */ /* 0x000fe20000000052 */
[----:B--2---:R-:W-:Y:S02]  /*229e0*/  @!P0 IMAD.MOV.U32 R159, RZ, RZ, R28 ;  /* 0x000000ffff9f8224 */ /* 0x004fe400078e001c */
[----:B------:R-:W2:Y:S04]  /*229f0*/  LDL R28, [R1+0x1494] ;  /* 0x00149400011c7983 */ /* 0x000ea80000100800 */
[----:B------:R3:W2:Y:S02]  /*22a00*/  @!P0 LDG.E.U16 R84, desc[UR60][R158.64] ;  /* 0x0000003c9e548981 */ /* 0x0006a4000c1e1500 */
[----:B---3--:R-:W-:-:S02]  /*22a10*/  @!P0 IMAD.MOV.U32 R158, RZ, RZ, R22 ;  /* 0x000000ffff9e8224 */ /* 0x008fc400078e0016 */
[----:B------:R-:W3:Y:S01]  /*22a20*/  LDL R22, [R1+0xc08] ;  /* 0x000c080001167983 */ /* 0x000ee20000100800 */
[----:B------:R-:W-:-:S03]  /*22a30*/  @!P0 IMAD.MOV.U32 R159, RZ, RZ, R25 ;  /* 0x000000ffff9f8224 */ /* 0x000fc600078e0019 */
[----:B------:R-:W3:Y:S04]  /*22a40*/  LDL R25, [R1+0xc04] ;  /* 0x000c040001197983 */ /* 0x000ee80000100800 */
[----:B------:R4:W3:Y:S02]  /*22a50*/  @!P0 LDG.E.U16 R83, desc[UR60][R158.64] ;  /* 0x0000003c9e538981 */ /* 0x0008e4000c1e1500 */
[----:B----4-:R-:W-:Y:S02]  /*22a60*/  @!P0 IMAD.MOV.U32 R158, RZ, RZ, R26 ;  /* 0x000000ffff9e8224 */ /* 0x010fe400078e001a */
[----:B------:R-:W4:Y:S01]  /*22a70*/  LDL R26, [R1+0xb88] ;  /* 0x000b8800011a7983 */ /* 0x000f220000100800 */
[----:B------:R-:W-:-:S03]  /*22a80*/  @!P0 IMAD.MOV.U32 R159, RZ, RZ, R27 ;  /* 0x000000ffff9f8224 */ /* 0x000fc600078e001b */
[----:B------:R-:W4:Y:S04]  /*22a90*/  LDL R27, [R1+0xb84] ;  /* 0x000b8400011b7983 */ /* 0x000f280000100800 */
[----:B------:R0:W4:Y:S02]  /*22aa0*/  @!P0 LDG.E.U16 R82, desc[UR60][R158.64] ;  /* 0x0000003c9e528981 */ /* 0x000124000c1e1500 */
[----:B0-----:R-:W-:Y:S02]  /*22ab0*/  @!P0 IMAD.MOV.U32 R158, RZ, RZ, R2 ;  /* 0x000000ffff9e8224 */ /* 0x001fe400078e0002 */
[----:B------:R-:W4:Y:S01]  /*22ac0*/  LDL R2, [R1+0xb48] ;  /* 0x000b480001027983 */ /* 0x000f220000100800 */
[----:B------:R-:W-:Y:S02]  /*22ad0*/  PRMT R81, RZ, 0x7610, R81 ;  /* 0x00007610ff517816 */ /* 0x000fe40000000051 */
[----:B------:R-:W-:-:S02]  /*22ae0*/  PRMT R80, RZ, 0x7610, R80 ;  /* 0x00007610ff507816 */ /* 0x000fc40000000050 */
[----:B------:R-:W-:Y:S02]  /*22af0*/  PRMT R79, RZ, 0x7610, R79 ;  /* 0x00007610ff4f7816 */ /* 0x000fe4000000004f */
[----:B------:R-:W-:Y:S02]  /*22b00*/  PRMT R78, RZ, 0x7610, R78 ;  /* 0x00007610ff4e7816 */ /* 0x000fe4000000004e */
[----:B------:R-:W-:Y:S01]  /*22b10*/  PRMT R77, RZ, 0x7610, R77 ;  /* 0x00007610ff4d7816 */ /* 0x000fe2000000004d */
[----:B--2---:R-:W-:Y:S02]  /*22b20*/  @!P0 IMAD.MOV.U32 R159, RZ, RZ, R28 ;  /* 0x000000ffff9f8224 */ /* 0x004fe400078e001c */
[----:B------:R-:W2:Y:S04]  /*22b30*/  LDL R28, [R1+0xb44] ;  /* 0x000b4400011c7983 */ /* 0x000ea80000100800 */
[----:B------:R0:W2:Y:S02]  /*22b40*/  @!P0 LDG.E.U16 R81, desc[UR60][R158.64] ;  /* 0x0000003c9e518981 */ /* 0x0000a4000c1e1500 */
[----:B0-----:R-:W-:-:S02]  /*22b50*/  @!P0 IMAD.MOV.U32 R158, RZ, RZ, R32 ;  /* 0x000000ffff9e8224 */ /* 0x001fc400078e0020 */
[----:B------:R-:W-:Y:S01]  /*22b60*/  @!P0 IMAD.MOV.U32 R159, RZ, RZ, R34 ;  /* 0x000000ffff9f8224 */ /* 0x000fe200078e0022 */
        /* <DEDUP_REMOVED lines=9> */
[----:B------:R-:W3:Y:S04]  /*22c00*/  LDL R29, [R1+0xa44] ;  /* 0x000a4400011d7983 */ /* 0x000ee80000100800 */
[----:B------:R4:W3:Y:S02]  /*22c10*/  @!P0 LDG.E.U16 R78, desc[UR60][R158.64] ;  /* 0x0000003c9e4e8981 */ /* 0x0008e4000c1e1500 */
[----:B----4-:R-:W-:-:S02]  /*22c20*/  @!P0 IMAD.MOV.U32 R158, RZ, RZ, R26 ;  /* 0x000000ffff9e8224 */ /* 0x010fc400078e001a */
        /* <DEDUP_REMOVED lines=9> */
[----:B------:R-:W-:Y:S01]  /*22cc0*/  PRMT R73, RZ, 0x7610, R73 ;  /* 0x00007610ff497816 */ /* 0x000fe20000000049 */
[----:B--2---:R-:W-:Y:S02]  /*22cd0*/  @!P0 IMAD.MOV.U32 R159, RZ, RZ, R28 ;  /* 0x000000ffff9f8224 */ /* 0x004fe400078e001c */
[----:B------:R-:W2:Y:S04]  /*22ce0*/  LDL R28, [R1+0xa48] ;  /* 0x000a4800011c7983 */ /* 0x000ea80000100800 */
[----:B------:R3:W2:Y:S04]  /*22cf0*/  @!P0 LDG.E.U16 R76, desc[UR60][R158.64] ;  /* 0x0000003c9e4c8981 */ /* 0x0006a8000c1e1500 */
[----:B------:R-:W2:Y:S01]  /*22d00*/  LDL.LU R31, [R1+0xa04] ;  /* 0x000a0400011f7983 */ /* 0x000ea20000300800 */
[----:B---3--:R-:W-:-:S03]  /*22d10*/  @!P0 IMAD.MOV.U32 R158, RZ, RZ, R22 ;  /* 0x000000ffff9e8224 */ /* 0x008fc600078e0016 */
[----:B------:R-:W3:Y:S01]  /*22d20*/  LDL R22, [R1+0xa08] ;  /* 0x000a080001167983 */ /* 0x000ee20000100800 */
[----:B------:R-:W-:-:S03]  /*22d30*/  @!P0 IMAD.MOV.U32 R159, RZ, RZ, R25 ;  /* 0x000000ffff9f8224 */ /* 0x000fc600078e0019 */
[----:B------:R-:W3:Y:S04]  /*22d40*/  LDL.LU R38, [R1+0x9c4] ;  /* 0x0009c40001267983 */ /* 0x000ee80000300800 */
[----:B------:R4:W3:Y:S04]  /*22d50*/  @!P0 LDG.E.U16 R75, desc[UR60][R158.64] ;  /* 0x0000003c9e4b8981 */ /* 0x0008e8000c1e1500 */
[----:B------:R-:W3:Y:S01]  /*22d60*/  LDL.LU R25, [R1+0x988] ;  /* 0x0009880001197983 */ /* 0x000ee20000300800 */
[----:B----4-:R-:W-:-:S03]  /*22d70*/  @!P0 IMAD.MOV.U32 R158, RZ, RZ, R26 ;  /* 0x000000ffff9e8224 */ /* 0x010fc600078e001a */
[----:B------:R-:W4:Y:S01]  /*22d80*/  LDL R26, [R1+0x9c8] ;  /* 0x0009c800011a7983 */ /* 0x000f220000100800 */
[----:B------:R-:W-:-:S03]  /*22d90*/  @!P0 IMAD.MOV.U32 R159, RZ, RZ, R27 ;  /* 0x000000ffff9f8224 */ /* 0x000fc600078e001b */
[----:B------:R-:W4:Y:S04]  /*22da0*/  LDL.LU R27, [R1+0x948] ;  /* 0x00094800011b7983 */ /* 0x000f280000300800 */
[----:B------:R0:W4:Y:S01]  /*22db0*/  @!P0 LDG.E.U16 R74, desc[UR60][R158.64] ;  /* 0x0000003c9e4a8981 */ /* 0x000122000c1e1500 */
[----:B------:R-:W-:Y:S02]  /*22dc0*/  PRMT R72, RZ, 0x7610, R72 ;  /* 0x00007610ff487816 */ /* 0x000fe40000000048 */
[----:B------:R-:W-:Y:S01]  /*22dd0*/  PRMT R71, RZ, 0x7610, R71 ;  /* 0x00007610ff477816 */ /* 0x000fe20000000047 */
[----:B------:R-:W4:Y:S04]  /*22de0*/  LDL R40, [R1+0x904] ;  /* 0x0009040001287983 */ /* 0x000f280000100800 */
[----:B------:R-:W4:Y:S01]  /*22df0*/  LDL R34, [R1+0x908] ;  /* 0x0009080001227983 */ /* 0x000f220000100800 */
[----:B0-----:R-:W-:Y:S01]  /*22e00*/  @!P0 IMAD.MOV.U32 R159, RZ, RZ, R32 ;  /* 0x000000ffff9f8224 */ /* 0x001fe200078e0020 */
[----:B------:R-:W-:-:S02]  /*22e10*/  PRMT R70, RZ, 0x7610, R70 ;  /* 0x00007610ff467816 */ /* 0x000fc40000000046 */
[----:B------:R-:W4:Y:S01]  /*22e20*/  LDL R32, [R1+0x184c] ;  /* 0x00184c0001207983 */ /* 0x000f220000100800 */
[----:B------:R-:W-:-:S03]  /*22e30*/  @!P0 IMAD.MOV.U32 R158, RZ, RZ, R2 ;  /* 0x000000ffff9e8224 */ /* 0x000fc600078e0002 */
[----:B------:R-:W4:Y:S04]  /*22e40*/  LDL R2, [R1+0x984] ;  /* 0x0009840001027983 */ /* 0x000f280000100800 */
[----:B------:R0:W4:Y:S02]  /*22e50*/  @!P0 LDG.E.U16 R73, desc[UR60][R158.64] ;  /* 0x0000003c9e498981 */ /* 0x000124000c1e1500 */
[----:B0-----:R-:W-:Y:S02]  /*22e60*/  @!P0 IMAD.MOV.U32 R159, RZ, RZ, R29 ;  /* 0x000000ffff9f8224 */ /* 0x001fe400078e001d */
[----:B------:R-:W4:Y:S01]  /*22e70*/  LDL R29, [R1+0x944] ;  /* 0x00094400011d7983 */ /* 0x000f220000100800 */
[----:B------:R-:W-:Y:S01]  /*22e80*/  PRMT R69, RZ, 0x7610, R69 ;  /* 0x00007610ff457816 */ /* 0x000fe20000000045 */
[----:B--2---:R-:W-:-:S02]  /*22e90*/  @!P0 IMAD.MOV.U32 R158, RZ, RZ, R28 ;  /* 0x000000ffff9e8224 */ /* 0x004fc400078e001c */
[----:B------:R-:W2:Y:S04]  /*22ea0*/  LDL R28, [R1+0x8c4] ;  /* 0x0008c400011c7983 */ /* 0x000ea80000100800 */
[----:B------:R0:W2:Y:S02]  /*22eb0*/  @!P0 LDG.E.U16 R72, desc[UR60][R158.64] ;  /* 0x0000003c9e488981 */ /* 0x0000a4000c1e1500 */
[----:B0-----:R-:W-:Y:S02]  /*22ec0*/  @!P0 IMAD.MOV.U32 R159, RZ, RZ, R31 ;  /* 0x000000ffff9f8224 */ /* 0x001fe400078e001f */
[----:B---3--:R-:W-:Y:S02]  /*22ed0*/  @!P0 IMAD.MOV.U32 R158, RZ, RZ, R22 ;  /* 0x000000ffff9e8224 */ /* 0x008fe400078e0016 */
[----:B------:R-:W3:Y:S04]  /*22ee0*/  LDL R22, [R1+0x8c8] ;  /* 0x0008c80001167983 */ /* 0x000ee80000100800 */
[----:B------:R0:W3:Y:S02]  /*22ef0*/  @!P0 LDG.E.U16 R71, desc[UR60][R158.64] ;  /* 0x0000003c9e478981 */ /* 0x0000e4000c1e1500 */
[----:B0-----:R-:W-:Y:S01]  /*22f00*/  @!P0 MOV R159, R38 ;  /* 0x00000026009f8202 */ /* 0x001fe20000000f00 */
[----:B----4-:R-:W-:-:S02]  /*22f10*/  @!P0 IMAD.MOV.U32 R158, RZ, RZ, R26 ;  /* 0x000000ffff9e8224 */ /* 0x010fc400078e001a */
[----:B------:R-:W4:Y:S04]  /*22f20*/  LDL R26, [R1+0xc5c] ;  /* 0x000c5c00011a7983 */ /* 0x000f280000100800 */
[----:B------:R0:W4:Y:S02]  /*22f30*/  @!P0 LDG.E.U16 R70, desc[UR60][R158.64] ;  /* 0x0000003c9e468981 */ /* 0x000124000c1e1500 */
[----:B0-----:R-:W-:Y:S02]  /*22f40*/  @!P0 IMAD.MOV.U32 R158, RZ, RZ, R25 ;  /* 0x000000ffff9e8224 */ /* 0x001fe400078e0019 */
[----:B------:R-:W-:Y:S02]  /*22f50*/  @!P0 IMAD.MOV.U32 R159, RZ, RZ, R2 ;  /* 0x000000ffff9f8224 */ /* 0x000fe400078e0002 */
[----:B------:R-:W4:Y:S04]  /*22f60*/  LDL R2, [R1+0x1460] ;  /* 0x0014600001027983 */ /* 0x000f280000100800 */
[----:B------:R0:W4:Y:S02]  /*22f70*/  @!P0 LDG.E.U16 R69, desc[UR60][R158.64] ;  /* 0x0000003c9e458981 */ /* 0x000124000c1e1500 */
[----:B0-----:R-:W-:-:S02]  /*22f80*/  @!P0 IMAD.MOV.U32 R159, RZ, RZ, R29 ;  /* 0x000000ffff9f8224 */ /* 0x001fc400078e001d */
[----:B------:R-:W4:Y:S01]  /*22f90*/  LDL R29, [R1+0x1850] ;  /* 0x00185000011d7983 */ /* 0x000f220000100800 */
[----:B------:R-:W-:Y:S01]  /*22fa0*/  PRMT R68, RZ, 0x7610, R68 ;  /* 0x00007610ff447816 */ /* 0x000fe20000000044 */
[----:B------:R-:W-:Y:S01]  /*22fb0*/  @!P0 IMAD.MOV.U32 R158, RZ, RZ, R27 ;  /* 0x000000ffff9e8224 */ /* 0x000fe200078e001b */
[----:B------:R-:W-:-:S04]  /*22fc0*/  PRMT R67, RZ, 0x7610, R67 ;  /* 0x00007610ff437816 */ /* 0x000fc80000000043 */
[----:B------:R0:W4:Y:S01]  /*22fd0*/  @!P0 LDG.E.U16 R68, desc[UR60][R158.64] ;  /* 0x0000003c9e448981 */ /* 0x000122000c1e1500 */
[----:B------:R-:W-:Y:S01]  /*22fe0*/  PRMT R66, RZ, 0x7610, R66 ;  /* 0x00007610ff427816 */ /* 0x000fe20000000042 */
[----:B0-----:R-:W-:Y:S02]  /*22ff0*/  @!P0 IMAD.MOV.U32 R158, RZ, RZ, R34 ;  /* 0x000000ffff9e8224 */ /* 0x001fe400078e0022 */
[----:B------:R-:W-:Y:S01]  /*23000*/  @!P0 IMAD.MOV.U32 R159, RZ, RZ, R40 ;  /* 0x000000ffff9f8224 */ /* 0x000fe200078e0028 */
[----:B------:R-:W-:Y:S01]  /*23010*/  PRMT R65, RZ, 0x7610, R65 ;  /* 0x00007610ff417816 */ /* 0x000fe20000000041 */
[----:B------:R-:W4:Y:S04]  /*23020*/  LDL R40, [R1+0x17cc] ;  /* 0x0017cc0001287983 */ /* 0x000f280000100800 */
[----:B------:R2:W4:Y:S01]  /*23030*/  @!P0 LDG.E.U16 R67, desc[UR60][R158.64] ;  /* 0x0000003c9e438981 */ /* 0x000522000c1e1500 */
[----:B------:R-:W-:-:S03]  /*23040*/  PRMT R64, RZ, 0x7610, R64 ;  /* 0x00007610ff407816 */ /* 0x000fc60000000040 */
[----:B------:R-:W4:Y:S01]  /*23050*/  LDL R34, [R1+0x17d0] ;  /* 0x0017d00001227983 */ /* 0x000f220000100800 */
[----:B--2---:R-:W-:-:S03]  /*23060*/  @!P0 IMAD.MOV.U32 R159, RZ, RZ, R28 ;  /* 0x000000ffff9f8224 */ /* 0x004fc600078e001c */
[----:B------:R-:W2:Y:S01]  /*23070*/  LDL R28, [R1+0x178c] ;  /* 0x00178c00011c7983 */ /* 0x000ea20000100800 */
[----:B---3--:R-:W-:-:S03]  /*23080*/  @!P0 IMAD.MOV.U32 R158, RZ, RZ, R22 ;  /* 0x000000ffff9e8224 */ /* 0x008fc600078e0016 */
[----:B------:R-:W3:Y:S04]  /*23090*/  LDL R22, [R1+0x1790] ;  /* 0x0017900001167983 */ /* 0x000ee80000100800 */
[----:B------:R4:W2:Y:S02]  /*230a0*/  @!P0 LDG.E.U16 R66, desc[UR60][R158.64] ;  /* 0x0000003c9e428981 */ /* 0x0008a4000c1e1500 */
[----:B----4-:R-:W-:Y:S02]  /*230b0*/  @!P0 IMAD.MOV.U32 R159, RZ, RZ, R26 ;  /* 0x000000ffff9f8224 */ /* 0x010fe400078e001a */
[----:B------:R-:W4:Y:S01]  /*230c0*/  LDL R26, [R1+0x174c] ;  /* 0x00174c00011a7983 */ /* 0x000f220000100800 */
[----:B------:R-:W-:-:S03]  /*230d0*/  @!P0 IMAD.MOV.U32 R158, RZ, RZ, R2 ;  /* 0x000000ffff9e8224 */ /* 0x000fc600078e0002 */
[----:B------:R-:W4:Y:S04]  /*230e0*/  LDL R2, [R1+0x1750] ;  /* 0x0017500001027983 */ /* 0x000f280000100800 */
[----:B------:R0:W4:Y:S02]  /*230f0*/  @!P0 LDG.E.U16 R65, desc[UR60][R158.64] ;  /* 0x0000003c9e418981 */ /* 0x000124000c1e1500 */
[----:B0-----:R-:W-:Y:S02]  /*23100*/  @!P0 IMAD.MOV.U32 R158, RZ, RZ, R29 ;  /* 0x000000ffff9e8224 */ /* 0x001fe400078e001d */
[----:B------:R-:W-:Y:S01]  /*23110*/  @!P0 IMAD.MOV.U32 R159, RZ, RZ, R32 ;  /* 0x000000ffff9f8224 */ /* 0x000fe200078e0020 */
[----:B------:R-:W4:Y:S04]  /*23120*/  LDL R29, [R1+0x1710] ;  /* 0x00171000011d7983 */ /* 0x000f280000100800 */
[----:B------:R0:W4:Y:S04]  /*23130*/  @!P0 LDG.E.U16 R64, desc[UR60][R158.64] ;  /* 0x0000003c9e408981 */ /* 0x000128000c1e1500 */
[----:B------:R-:W4:Y:S04]  /*23140*/  LDL R32, [R1+0x170c] ;  /* 0x00170c0001207983 */ /* 0x000f280000100800 */
[----:B------:R-:W0:Y:S04]  /*23150*/  LDL R158, [R1+0x180c] ;  /* 0x00180c00019e7983 */ /* 0x000e280000100800 */
[----:B------:R-:W0:Y:S01]  /*23160*/  LDL R159, [R1+0x1810] ;  /* 0x00181000019f7983 */ /* 0x000e220000100800 */
[----:B------:R-:W-:-:S02]  /*23170*/  PRMT R63, RZ, 0x7610, R63 ;  /* 0x00007610ff3f7816 */ /* 0x000fc4000000003f */
[----:B------:R-:W-:Y:S02]  /*23180*/  PRMT R62, RZ, 0x7610, R62 ;  /* 0x00007610ff3e7816 */ /* 0x000fe4000000003e */
[----:B------:R-:W-:Y:S02]  /*23190*/  PRMT R61, RZ, 0x7610, R61 ;  /* 0x00007610ff3d7816 */ /* 0x000fe4000000003d */
[----:B------:R-:W-:Y:S02]  /*231a0*/  PRMT R60, RZ, 0x7610, R60 ;  /* 0x00007610ff3c7816 */ /* 0x000fe4000000003c */
[----:B------:R-:W-:Y:S02]  /*231b0*/  PRMT R59, RZ, 0x7610, R59 ;  /* 0x00007610ff3b7816 */ /* 0x000fe4000000003b */
[----:B0-----:R-:W-:-:S04]  /*231c0*/  @!P0 LOP3.LUT R159, R159, R158, RZ, 0x3c, !PT ;  /* 0x0000009e9f9f8212 */ /* 0x001fc800078e3cff */
[----:B------:R-:W-:-:S04]  /*231d0*/  @!P0 LOP3.LUT R158, R159, R158, RZ, 0x3c, !PT ;  /* 0x0000009e9f9e8212 */ /* 0x000fc800078e3cff */
[----:B------:R-:W-:-:S05]  /*231e0*/  @!P0 LOP3.LUT R159, R159, R158, RZ, 0x3c, !PT ;  /* 0x0000009e9f9f8212 */ /* 0x000fca00078e3cff */
[----:B------:R0:W4:Y:S02]  /*231f0*/  @!P0 LDG.E.U16 R63, desc[UR60][R158.64] ;  /* 0x0000003c9e3f8981 */ /* 0x000124000c1e1500 */
[----:B0-----:R-:W-:Y:S02]  /*23200*/  @!P0 IMAD.MOV.U32 R158, RZ, RZ, R34 ;  /* 0x000000ffff9e8224 */ /* 0x001fe400078e0022 */
[----:B------:R-:W-:Y:S01]  /*23210*/  @!P0 IMAD.MOV.U32 R159, RZ, RZ, R40 ;  /* 0x000000ffff9f8224 */ /* 0x000fe200078e0028 */
[----:B------:R-:W4:Y:S04]  /*23220*/  LDL R34, [R1+0x1610] ;  /* 0x0016100001227983 */ /* 0x000f280000100800 */
[----:B------:R3:W4:Y:S04]  /*23230*/  @!P0 LDG.E.U16 R62, desc[UR60][R158.64] ;  /* 0x0000003c9e3e8981 */ /* 0x000728000c1e1500 */
[----:B------:R-:W4:Y:S01]  /*23240*/  LDL R40, [R1+0x160c] ;  /* 0x00160c0001287983 */ /* 0x000f220000100800 */
[----:B---3--:R-:W-:-:S02]  /*23250*/  @!P0 IMAD.MOV.U32 R158, RZ, RZ, R22 ;  /* 0x000000ffff9e8224 */ /* 0x008fc400078e0016 */
[----:B--2---:R-:W-:Y:S01]  /*23260*/  @!P0 IMAD.MOV.U32 R159, RZ, RZ, R28 ;  /* 0x000000ffff9f8224 */ /* 0x004fe200078e001c */
[----:B------:R-:W2:Y:S04]  /*23270*/  LDL R22, [R1+0x1690] ;  /* 0x0016900001167983 */ /* 0x000ea80000100800 */
        /* <DEDUP_REMOVED lines=12> */
[----:B------:R-:W4:Y:S04]  /*23340*/  LDL R29, [R1+0x15d0] ;  /* 0x0015d000011d7983 */ /* 0x000f280000100800 */
[----:B------:R-:W0:Y:S04]  /*23350*/  LDL R158, [R1+0x16cc] ;  /* 0x0016cc00019e7983 */ /* 0x000e280000100800 */
[----:B------:R-:W0:Y:S01]  /*23360*/  LDL R159, [R1+0x16d0] ;  /* 0x0016d000019f7983 */ /* 0x000e220000100800 */
[----:B------:R-:W-:-:S02]  /*23370*/  PRMT R39, RZ, 0x7610, R39 ;  /* 0x00007610ff277816 */ /* 0x000fc40000000027 */
[----:B------:R-:W-:Y:S02]  /*23380*/  PRMT R35, RZ, 0x7610, R35 ;  /* 0x00007610ff237816 */ /* 0x000fe40000000023 */
[----:B0-----:R-:W-:-:S04]  /*23390*/  @!P0 LOP3.LUT R159, R159, R158, RZ, 0x3c, !PT ;  /* 0x0000009e9f9f8212 */ /* 0x001fc800078e3cff */
[----:B------:R-:W-:-:S04]  /*233a0*/  @!P0 LOP3.LUT R158, R159, R158, RZ, 0x3c, !PT ;  /* 0x0000009e9f9e8212 */ /* 0x000fc800078e3cff */
[----:B------:R-:W-:-:S05]  /*233b0*/  @!P0 LOP3.LUT R159, R159, R158, RZ, 0x3c, !PT ;  /* 0x0000009e9f9f8212 */ /* 0x000fca00078e3cff */
[----:B------:R2:W4:Y:S02]  /*233c0*/  @!P0 LDG.E.U16 R41, desc[UR60][R158.64] ;  /* 0x0000003c9e298981 */ /* 0x000524000c1e1500 */
[----:B--2---:R-:W-:Y:S02]  /*233d0*/  @!P0 IMAD.MOV.U32 R158, RZ, RZ, R22 ;  /* 0x000000ffff9e8224 */ /* 0x004fe400078e0016 */
[----:B---3--:R-:W-:Y:S01]  /*233e0*/  @!P0 IMAD.MOV.U32 R159, RZ, RZ, R28 ;  /* 0x000000ffff9f8224 */ /* 0x008fe200078e001c */
[----:B------:R-:W2:Y:S04]  /*233f0*/  LDL R22, [R1+0x1590] ;  /* 0x0015900001167983 */ /* 0x000ea80000100800 */
[----:B------:R-:W3:Y:S04]  /*23400*/  LDL R28, [R1+0x158c] ;  /* 0x00158c00011c7983 */ /* 0x000ee80000100800 */
[----:B------:R4:W3:Y:S02]  /*23410*/  @!P0 LDG.E.U16 R39, desc[UR60][R158.64] ;  /* 0x0000003c9e278981 */ /* 0x0008e4000c1e1500 */
[----:B----4-:R-:W-:-:S02]  /*23420*/  @!P0 IMAD.MOV.U32 R158, RZ, RZ, R2 ;  /* 0x000000ffff9e8224 */ /* 0x010fc400078e0002 */
[----:B------:R-:W-:Y:S01]  /*23430*/  @!P0 IMAD.MOV.U32 R159, RZ, RZ, R26 ;  /* 0x000000ffff9f8224 */ /* 0x000fe200078e001a */
[----:B------:R-:W4:Y:S04]  /*23440*/  LDL R2, [R1+0x1550] ;  /* 0x0015500001027983 */ /* 0x000f280000100800 */
[----:B------:R-:W4:Y:S01]  /*23450*/  LDL R26, [R1+0x154c] ;  /* 0x00154c00011a7983 */ /* 0x000f220000100800 */
[----:B------:R-:W-:-:S03]  /*23460*/  PRMT R33, RZ, 0x7610, R33 ;  /* 0x00007610ff217816 */ /* 0x000fc60000000021 */
        /* <DEDUP_REMOVED lines=9> */
[----:B0-----:R-:W-:Y:S02]  /*23500*/  @!P0 IMAD.MOV.U32 R158, RZ, RZ, R29 ;  /* 0x000000ffff9e8224 */ /* 0x001fe400078e001d */
[----:B------:R-:W-:Y:S01]  /*23510*/  @!P0 IMAD.MOV.U32 R159, RZ, RZ, R32 ;  /* 0x000000ffff9f8224 */ /* 0x000fe200078e0020 */
[----:B------:R-:W4:Y:S04]  /*23520*/  LDL R29, [R1+0x1490] ;  /* 0x00149000011d7983 */ /* 0x000f280000100800 */
[----:B------:R2:W4:Y:S04]  /*23530*/  @!P0 LDG.E.U16 R24, desc[UR60][R158.64] ;  /* 0x0000003c9e188981 */ /* 0x000528000c1e1500 */
[----:B------:R-:W4:Y:S01]  /*23540*/  LDL R32, [R1+0x148c] ;  /* 0x00148c0001207983 */ /* 0x000f220000100800 */
[----:B--2---:R-:W-:-:S03]  /*23550*/  @!P0 IMAD.MOV.U32 R158, RZ, RZ, R22 ;  /* 0x000000ffff9e8224 */ /* 0x004fc600078e0016 */
[----:B------:R-:W2:Y:S01]  /*23560*/  LDL R22, [R1+0xc40] ;  /* 0x000c400001167983 */ /* 0x000ea20000100800 */
[----:B---3--:R-:W-:-:S03]  /*23570*/  @!P0 IMAD.MOV.U32 R159, RZ, RZ, R28 ;  /* 0x000000ffff9f8224 */ /* 0x008fc600078e001c */
[----:B------:R-:W3:Y:S04]  /*23580*/  LDL R28, [R1+0xc3c] ;  /* 0x000c3c00011c7983 */ /* 0x000ee80000100800 */
[----:B------:R4:W3:Y:S02]  /*23590*/  @!P0 LDG.E.U16 R23, desc[UR60][R158.64] ;  /* 0x0000003c9e178981 */ /* 0x0008e4000c1e1500 */
[----:B----4-:R-:W-:Y:S02]  /*235a0*/  @!P0 IMAD.MOV.U32 R158, RZ, RZ, R2 ;  /* 0x000000ffff9e8224 */ /* 0x010fe400078e0002 */
[----:B------:R-:W4:Y:S01]  /*235b0*/  LDL R2, [R1+0xc00] ;  /* 0x000c000001027983 */ /* 0x000f220000100800 */
[----:B------:R-:W-:-:S03]  /*235c0*/  @!P0 IMAD.MOV.U32 R159, RZ, RZ, R26 ;  /* 0x000000ffff9f8224 */ /* 0x000fc600078e001a */
[----:B------:R-:W4:Y:S04]  /*235d0*/  LDL R26, [R1+0xbfc] ;  /* 0x000bfc00011a7983 */ /* 0x000f280000100800 */
[----:B------:R0:W4:Y:S04]  /*235e0*/  @!P0 LDG.E.U16 R19, desc[UR60][R158.64] ;  /* 0x0000003c9e138981 */ /* 0x000128000c1e1500 */
        /* <DEDUP_REMOVED lines=16> */
[----:B0-----:R-:W-:-:S02]  /*236f0*/  @!P0 IMAD.MOV.U32 R158, RZ, RZ, R29 ;  /* 0x000000ffff9e8224 */ /* 0x001fc400078e001d */
[----:B------:R-:W-:Y:S01]  /*23700*/  @!P0 IMAD.MOV.U32 R159, RZ, RZ, R32 ;  /* 0x000000ffff9f8224 */ /* 0x000fe200078e0020 */
[----:B------:R-:W4:Y:S04]  /*23710*/  LDL R29, [R1+0xb00] ;  /* 0x000b0000011d7983 */ /* 0x000f280000100800 */
[----:B------:R2:W4:Y:S04]  /*23720*/  @!P0 LDG.E.U16 R3, desc[UR60][R158.64] ;  /* 0x0000003c9e038981 */ /* 0x000528000c1e1500 */
[----:B------:R-:W4:Y:S01]  /*23730*/  LDL R32, [R1+0xb80] ;  /* 0x000b800001207983 */ /* 0x000f220000100800 */
[----:B--2---:R-:W-:-:S02]  /*23740*/  @!P0 IMAD.MOV.U32 R158, RZ, RZ, R22 ;  /* 0x000000ffff9e8224 */ /* 0x004fc400078e0016 */
[----:B---3--:R-:W-:Y:S01]  /*23750*/  @!P0 IMAD.MOV.U32 R159, RZ, RZ, R28 ;  /* 0x000000ffff9f8224 */ /* 0x008fe200078e001c */
[----:B------:R-:W2:Y:S04]  /*23760*/  LDL R22, [R1+0xb40] ;  /* 0x000b400001167983 */ /* 0x000ea80000100800 */
[----:B------:R4:W3:Y:S04]  /*23770*/  @!P0 LDG.E.U16 R252, desc[UR60][R158.64] ;  /* 0x0000003c9efc8981 */ /* 0x0008e8000c1e1500 */
[----:B------:R-:W3:Y:S01]  /*23780*/  LDL R28, [R1+0xb3c] ;  /* 0x000b3c00011c7983 */ /* 0x000ee20000100800 */
[----:B----4-:R-:W-:-:S02]  /*23790*/  @!P0 IMAD.MOV.U32 R158, RZ, RZ, R2 ;  /* 0x000000ffff9e8224 */ /* 0x010fc400078e0002 */
        /* <DEDUP_REMOVED lines=25> */
[----:B0-----:R-:W-:-:S02]  /*23930*/  @!P0 IMAD.MOV.U32 R158, RZ, RZ, R29 ;  /* 0x000000ffff9e8224 */ /* 0x001fc400078e001d */
[----:B------:R-:W-:Y:S01]  /*23940*/  @!P0 IMAD.MOV.U32 R159, RZ, RZ, R34 ;  /* 0x000000ffff9f8224 */ /* 0x000fe200078e0022 */
[----:B------:R-:W3:Y:S04]  /*23950*/  LDL R29, [R1+0x97c] ;  /* 0x00097c00011d7983 */ /* 0x000ee80000100800 */
[----:B------:R4:W3:Y:S02]  /*23960*/  @!P0 LDG.E.U16 R247, desc[UR60][R158.64] ;  /* 0x0000003c9ef78981 */ /* 0x0008e4000c1e1500 */
[----:B----4-:R-:W-:Y:S02]  /*23970*/  @!P0 IMAD.MOV.U32 R158, RZ, RZ, R2 ;  /* 0x000000ffff9e8224 */ /* 0x010fe400078e0002 */
[----:B------:R-:W-:Y:S01]  /*23980*/  @!P0 IMAD.MOV.U32 R159, RZ, RZ, R26 ;  /* 0x000000ffff9f8224 */ /* 0x000fe200078e001a */
[----:B------:R-:W4:Y:S04]  /*23990*/  LDL R2, [R1+0x9c0] ;  /* 0x0009c00001027983 */ /* 0x000f280000100800 */
[----:B------:R-:W4:Y:S04]  /*239a0*/  LDL R26, [R1+0x980] ;  /* 0x00098000011a7983 */ /* 0x000f280000100800 */
[----:B------:R-:W4:Y:S04]  /*239b0*/  LDL.LU R34, [R1+0x93c] ;  /* 0x00093c0001227983 */ /* 0x000f280000300800 */
[----:B------:R0:W4:Y:S04]  /*239c0*/  @!P0 LDG.E.U16 R246, desc[UR60][R158.64] ;  /* 0x0000003c9ef68981 */ /* 0x000128000c1e1500 */
[----:B------:R-:W2:Y:S01]  /*239d0*/  LDL R159, [R1+0xa7c] ;  /* 0x000a7c00019f7983 */ /* 0x000ea20000100800 */
[----:B------:R-:W-:-:S02]  /*239e0*/  PRMT R245, RZ, 0x7610, R245 ;  /* 0x00007610fff57816 */ /* 0x000fc400000000f5 */
[----:B------:R-:W-:Y:S01]  /*239f0*/  PRMT R244, RZ, 0x7610, R244 ;  /* 0x00007610fff47816 */ /* 0x000fe200000000f4 */
[----:B0-----:R-:W-:Y:S02]  /*23a00*/  @!P0 IMAD.MOV.U32 R158, RZ, RZ, R32 ;  /* 0x000000ffff9e8224 */ /* 0x001fe400078e0020 */
[----:B------:R-:W4:Y:S04]  /*23a10*/  LDL R32, [R1+0x940] ;  /* 0x0009400001207983 */ /* 0x000f280000100800 */
[----:B--2---:R0:W2:Y:S02]  /*23a20*/  @!P0 LDG.E.U16 R245, desc[UR60][R158.64] ;  /* 0x0000003c9ef58981 */ /* 0x0040a4000c1e1500 */
[----:B0-----:R-:W-:Y:S02]  /*23a30*/  @!P0 IMAD.MOV.U32 R158, RZ, RZ, R22 ;  /* 0x000000ffff9e8224 */ /* 0x001fe400078e0016 */
[----:B---3--:R-:W-:Y:S01]  /*23a40*/  @!P0 IMAD.MOV.U32 R159, RZ, RZ, R28 ;  /* 0x000000ffff9f8224 */ /* 0x008fe200078e001c */
[----:B------:R-:W-:Y:S01]  /*23a50*/  PRMT R243, RZ, 0x7610, R243 ;  /* 0x00007610fff37816 */ /* 0x000fe200000000f3 */
[----:B------:R-:W3:Y:S04]  /*23a60*/  LDL R28, [R1+0x8fc] ;  /* 0x0008fc00011c7983 */ /* 0x000ee80000100800 */
[----:B------:R0:W2:Y:S04]  /*23a70*/  @!P0 LDG.E.U16 R244, desc[UR60][R158.64] ;  /* 0x0000003c9ef48981 */ /* 0x0000a8000c1e1500 */
[----:B------:R-:W3:Y:S04]  /*23a80*/  LDL R22, [R1+0x900] ;  /* 0x0009000001167983 */ /* 0x000ee80000100800 */
[----:B------:R-:W0:Y:S04]  /*23a90*/  LDL R158, [R1+0x9fc] ;  /* 0x0009fc00019e7983 */ /* 0x000e280000100800 */
[----:B------:R-:W0:Y:S01]  /*23aa0*/  LDL R159, [R1+0xa00] ;  /* 0x000a0000019f7983 */ /* 0x000e220000100800 */
[----:B------:R-:W-:-:S02]  /*23ab0*/  PRMT R242, RZ, 0x7610, R242 ;  /* 0x00007610fff27816 */ /* 0x000fc400000000f2 */
[----:B------:R-:W-:Y:S02]  /*23ac0*/  PRMT R241, RZ, 0x7610, R241 ;  /* 0x00007610fff17816 */ /* 0x000fe400000000f1 */
[----:B0-----:R-:W-:-:S04]  /*23ad0*/  @!P0 LOP3.LUT R159, R159, R158, RZ, 0x3c, !PT ;  /* 0x0000009e9f9f8212 */ /* 0x001fc800078e3cff */
[----:B------:R-:W-:-:S04]  /*23ae0*/  @!P0 LOP3.LUT R158, R159, R158, RZ, 0x3c, !PT ;  /* 0x0000009e9f9e8212 */ /* 0x000fc800078e3cff */
[----:B------:R-:W-:-:S05]  /*23af0*/  @!P0 LOP3.LUT R159, R159, R158, RZ, 0x3c, !PT ;  /* 0x0000009e9f9f8212 */ /* 0x000fca00078e3cff */
[----:B------:R4:W2:Y:S02]  /*23b00*/  @!P0 LDG.E.U16 R243, desc[UR60][R158.64] ;  /* 0x0000003c9ef38981 */ /* 0x0008a4000c1e1500 */
[----:B----4-:R-:W-:Y:S02]  /*23b10*/  @!P0 IMAD.MOV.U32 R158, RZ, RZ, R2 ;  /* 0x000000ffff9e8224 */ /* 0x010fe400078e0002 */
[----:B------:R-:W4:Y:S01]  /*23b20*/  LDL R2, [R1+0x8c0] ;  /* 0x0008c00001027983 */ /* 0x000f220000100800 */
[----:B------:R-:W-:Y:S01]  /*23b30*/  @!P0 IMAD.MOV.U32 R159, RZ, RZ, R40 ;  /* 0x000000ffff9f8224 */ /* 0x000fe200078e0028 */
[----:B------:R-:W-:Y:S02]  /*23b40*/  PRMT R240, RZ, 0x7610, R240 ;  /* 0x00007610fff07816 */ /* 0x000fe400000000f0 */
[----:B------:R-:W-:Y:S01]  /*23b50*/  PRMT R239, RZ, 0x7610, R239 ;  /* 0x00007610ffef7816 */ /* 0x000fe200000000ef */
[----:B------:R-:W2:Y:S04]  /*23b60*/  LDL R40, [R1+0x1848] ;  /* 0x0018480001287983 */ /* 0x000ea80000100800 */
[----:B------:R0:W2:Y:S02]  /*23b70*/  @!P0 LDG.E.U16 R242, desc[UR60][R158.64] ;  /* 0x0000003c9ef28981 */ /* 0x0000a4000c1e1500 */
[----:B0-----:R-:W-:Y:S01]  /*23b80*/  @!P0 MOV R158, R26 ;  /* 0x0000001a009e8202 */ /* 0x001fe20000000f00 */
[----:B------:R-:W-:Y:S01]  /*23b90*/  @!P0 IMAD.MOV.U32 R159, RZ, RZ, R29 ;  /* 0x000000ffff9f8224 */ /* 0x000fe200078e001d */
[----:B------:R-:W2:Y:S04]  /*23ba0*/  LDL R26, [R1+0x1874] ;  /* 0x00187400011a7983 */ /* 0x000ea80000100800 */
[----:B------:R-:W2:Y:S04]  /*23bb0*/  LDL R29, [R1+0x145c] ;  /* 0x00145c00011d7983 */ /* 0x000ea80000100800 */
[----:B------:R0:W2:Y:S02]  /*23bc0*/  @!P0 LDG.E.U16 R241, desc[UR60][R158.64] ;  /* 0x0000003c9ef18981 */ /* 0x0000a4000c1e1500 */
[----:B0-----:R-:W-:-:S02]  /*23bd0*/  @!P0 IMAD.MOV.U32 R158, RZ, RZ, R32 ;  /* 0x000000ffff9e8224 */ /* 0x001fc400078e0020 */
[----:B------:R-:W-:Y:S01]  /*23be0*/  @!P0 IMAD.MOV.U32 R159, RZ, RZ, R34 ;  /* 0x000000ffff9f8224 */ /* 0x000fe200078e0022 */
[----:B------:R-:W2:Y:S04]  /*23bf0*/  LDL R32, [R1+0x17c4] ;  /* 0x0017c40001207983 */ /* 0x000ea80000100800 */
[----:B------:R3:W2:Y:S02]  /*23c00*/  @!P0 LDG.E.U16 R240, desc[UR60][R158.64] ;  /* 0x0000003c9ef08981 */ /* 0x0006a4000c1e1500 */
[----:B---3--:R-:W-:Y:S02]  /*23c10*/  @!P0 IMAD.MOV.U32 R158, RZ, RZ, R22 ;  /* 0x000000ffff9e8224 */ /* 0x008fe400078e0016 */
[----:B------:R-:W-:Y:S01]  /*23c20*/  @!P0 IMAD.MOV.U32 R159, RZ, RZ, R28 ;  /* 0x000000ffff9f8224 */ /* 0x000fe200078e001c */
[----:B------:R-:W3:Y:S04]  /*23c30*/  LDL R22, [R1+0x1808] ;  /* 0x0018080001167983 */ /* 0x000ee80000100800 */
[----:B------:R0:W3:Y:S04]  /*23c40*/  @!P0 LDG.E.U16 R239, desc[UR60][R158.64] ;  /* 0x0000003c9eef8981 */ /* 0x0000e8000c1e1500 */
[----:B------:R-:W3:Y:S01]  /*23c50*/  LDL R28, [R1+0x1804] ;  /* 0x00180400011c7983 */ /* 0x000ee20000100800 */
[----:B0-----:R-:W-:Y:S01]  /*23c60*/  @!P0 IMAD.MOV.U32 R159, RZ, RZ, R15 ;  /* 0x000000ffff9f8224 */ /* 0x001fe200078e000f */
[----:B------:R-:W-:Y:S01]  /*23c70*/  PRMT R238, RZ, 0x7610, R238 ;  /* 0x00007610ffee7816 */ /* 0x000fe200000000ee */
[----:B----4-:R-:W-:-:S02]  /*23c80*/  @!P0 IMAD.MOV.U32 R158, RZ, RZ, R2 ;  /* 0x000000ffff9e8224 */ /* 0x010fc400078e0002 */
[----:B------:R-:W4:Y:S04]  /*23c90*/  LDL R2, [R1+0x17c8] ;  /* 0x0017c80001027983 */ /* 0x000f280000100800 */
[----:B------:R0:W-:Y:S04]  /*23ca0*/  STL [R1+0x18cc], R15 ;  /* 0x0018cc0f01007387 */ /* 0x0001e80000100800 */
[----:B------:R2:W4:Y:S04]  /*23cb0*/  @!P0 LDG.E.U16 R238, desc[UR60][R158.64] ;  /* 0x0000003c9eee8981 */ /* 0x000528000c1e1500 */
[----:B0-----:R-:W3:Y:S01]  /*23cc0*/  LDL R15, [R1+0x1844] ;  /* 0x00184400010f7983 */ /* 0x001ee20000100800 */
[----:B--2---:R-:W-:-:S03]  /*23cd0*/  @!P0 IMAD.MOV.U32 R158, RZ, RZ, R26 ;  /* 0x000000ffff9e8224 */ /* 0x004fc600078e001a */
[----:B------:R-:W2:Y:S01]  /*23ce0*/  LDL R26, [R1+0x1788] ;  /* 0x00178800011a7983 */ /* 0x000ea20000100800 */
[----:B------:R-:W-:-:S03]  /*23cf0*/  @!P0 IMAD.MOV.U32 R159, RZ, RZ, R29 ;  /* 0x000000ffff9f8224 */ /* 0x000fc600078e001d */
[----:B------:R-:W2:Y:S01]  /*23d00*/  LDL R29, [R1+0x1784] ;  /* 0x00178400011d7983 */ /* 0x000ea20000100800 */
[----:B------:R-:W-:Y:S02]  /*23d10*/  PRMT R237, RZ, 0x7610, R237 ;  /* 0x00007610ffed7816 */ /* 0x000fe400000000ed */
[----:B------:R-:W-:-:S04]  /*23d20*/  PRMT R236, RZ, 0x7610, R236 ;  /* 0x00007610ffec7816 */ /* 0x000fc800000000ec */
[----:B------:R0:W2:Y:S01]  /*23d30*/  @!P0 LDG.E.U16 R237, desc[UR60][R158.64] ;  /* 0x0000003c9eed8981 */ /* 0x0000a2000c1e1500 */
[----:B------:R-:W-:Y:S01]  /*23d40*/  PRMT R235, RZ, 0x7610, R235 ;  /* 0x00007610ffeb7816 */ /* 0x000fe200000000eb */
[----:B0-----:R-:W-:Y:S01]  /*23d50*/  @!P0 IMAD.MOV.U32 R158, RZ, RZ, R40 ;  /* 0x000000ffff9e8224 */ /* 0x001fe200078e0028 */
[----:B------:R-:W-:Y:S01]  /*23d60*/  PRMT R234, RZ, 0x7610, R234 ;  /* 0x00007610ffea7816 */ /* 0x000fe200000000ea */
[----:B------:R-:W2:Y:S01]  /*23d70*/  LDL R40, [R1+0x16c4] ;  /* 0x0016c40001287983 */ /* 0x000ea20000100800 */
[----:B------:R-:W-:Y:S01]  /*23d80*/  PRMT R233, RZ, 0x7610, R233 ;  /* 0x00007610ffe97816 */ /* 0x000fe200000000e9 */
[----:B---3--:R-:W-:Y:S02]  /*23d90*/  @!P0 IMAD.MOV.U32 R159, RZ, RZ, R15 ;  /* 0x000000ffff9f8224 */ /* 0x008fe400078e000f */
[----:B------:R-:W3:Y:S04]  /*23da0*/  LDL R15, [R1+0x1684] ;  /* 0x00168400010f7983 */ /* 0x000ee80000100800 */
[----:B------:R0:W3:Y:S02]  /*23db0*/  @!P0 LDG.E.U16 R236, desc[UR60][R158.64] ;  /* 0x0000003c9eec8981 */ /* 0x0000e4000c1e1500 */
[----:B0-----:R-:W-:-:S02]  /*23dc0*/  @!P0 IMAD.MOV.U32 R158, RZ, RZ, R22 ;  /* 0x000000ffff9e8224 */ /* 0x001fc400078e0016 */
[----:B------:R-:W-:Y:S01]  /*23dd0*/  @!P0 IMAD.MOV.U32 R159, RZ, RZ, R28 ;  /* 0x000000ffff9f8224 */ /* 0x000fe200078e001c */
        /* <DEDUP_REMOVED lines=8> */
[----:B--2---:R-:W-:-:S02]  /*23e60*/  @!P0 IMAD.MOV.U32 R158, RZ, RZ, R26 ;  /* 0x000000ffff9e8224 */ /* 0x004fc400078e001a */
[----:B------:R-:W-:Y:S01]  /*23e70*/  @!P0 IMAD.MOV.U32 R159, RZ, RZ, R29 ;  /* 0x000000ffff9f8224 */ /* 0x000fe200078e001d */
[----:B------:R-:W-:Y:S01]  /*23e80*/  PRMT R232, RZ, 0x7610, R232 ;  /* 0x00007610ffe87816 */ /* 0x000fe200000000e8 */
[----:B------:R-:W2:Y:S04]  /*23e90*/  LDL R29, [R1+0x1644] ;  /* 0x00164400011d7983 */ /* 0x000ea80000100800 */
[----:B------:R0:W2:Y:S04]  /*23ea0*/  @!P0 LDG.E.U16 R233, desc[UR60][R158.64] ;  /* 0x0000003c9ee98981 */ /* 0x0000a8000c1e1500 */
[----:B------:R-:W2:Y:S04]  /*23eb0*/  LDL R26, [R1+0x1648] ;  /* 0x00164800011a7983 */ /* 0x000ea80000100800 */
        /* <DEDUP_REMOVED lines=8> */
[----:B---3--:R-:W-:Y:S02]  /*23f40*/  @!P0 IMAD.MOV.U32 R158, RZ, RZ, R22 ;  /* 0x000000ffff9e8224 */ /* 0x008fe400078e0016 */
[----:B------:R-:W-:Y:S01]  /*23f50*/  @!P0 IMAD.MOV.U32 R159, RZ, RZ, R28 ;  /* 0x000000ffff9f8224 */ /* 0x000fe200078e001c */
[----:B------:R-:W3:Y:S04]  /*23f60*/  LDL R22, [R1+0x1608] ;  /* 0x0016080001167983 */ /* 0x000ee80000100800 */
[----:B------:R-:W3:Y:S04]  /*23f70*/  LDL R28, [R1+0x1604] ;  /* 0x00160400011c7983 */ /* 0x000ee80000100800 */
[----:B------:R4:W3:Y:S01]  /*23f80*/  @!P0 LDG.E.U16 R231, desc[UR60][R158.64] ;  /* 0x0000003c9ee78981 */ /* 0x0008e2000c1e1500 */
[----:B------:R-:W-:Y:S01]  /*23f90*/  PRMT R229, RZ, 0x7610, R229 ;  /* 0x00007610ffe57816 */ /* 0x000fe200000000e5 */
[----:B----4-:R-:W-:-:S02]  /*23fa0*/  @!P0 IMAD.MOV.U32 R158, RZ, RZ, R32 ;  /* 0x000000ffff9e8224 */ /* 0x010fc400078e0020 */
        /* <DEDUP_REMOVED lines=11> */
[----:B--2---:R-:W-:-:S02]  /*24060*/  @!P0 IMAD.MOV.U32 R158, RZ, RZ, R26 ;  /* 0x000000ffff9e8224 */ /* 0x004fc400078e001a */
[----:B------:R-:W-:Y:S01]  /*24070*/  @!P0 IMAD.MOV.U32 R159, RZ, RZ, R29 ;  /* 0x000000ffff9f8224 */ /* 0x000fe200078e001d */
[----:B------:R-:W2:Y:S04]  /*24080*/  LDL R26, [R1+0x1508] ;  /* 0x00150800011a7983 */ /* 0x000ea80000100800 */
[----:B------:R3:W2:Y:S04]  /*24090*/  @!P0 LDG.E.U16 R228, desc[UR60][R158.64] ;  /* 0x0000003c9ee48981 */ /* 0x0006a8000c1e1500 */
[----:B------:R-:W2:Y:S01]  /*240a0*/  LDL R29, [R1+0x1504] ;  /* 0x00150400011d7983 */ /* 0x000ea20000100800 */
[----:B---3--:R-:W-:Y:S01]  /*240b0*/  @!P0 IMAD.MOV.U32 R158, RZ, RZ, R22 ;  /* 0x000000ffff9e8224 */ /* 0x008fe200078e0016 */
[----:B------:R-:W-:-:S02]  /*240c0*/  PRMT R226, RZ, 0x7610, R226 ;  /* 0x00007610ffe27816 */ /* 0x000fc400000000e2 */
[----:B------:R-:W3:Y:S01]  /*240d0*/  LDL R22, [R1+0x14c8] ;  /* 0x0014c80001167983 */ /* 0x000ee20000100800 */
[----:B------:R-:W-:-:S03]  /*240e0*/  @!P0 IMAD.MOV.U32 R159, RZ, RZ, R28 ;  /* 0x000000ffff9f8224 */ /* 0x000fc600078e001c */
[----:B------:R-:W3:Y:S04]  /*240f0*/  LDL R28, [R1+0x14c4] ;  /* 0x0014c400011c7983 */ /* 0x000ee80000100800 */
[----:B------:R0:W3:Y:S04]  /*24100*/  @!P0 LDG.E.U16 R227, desc[UR60][R158.64] ;  /* 0x0000003c9ee38981 */ /* 0x0000e8000c1e1500 */
[----:B------:R-:W0:Y:S04]  /*24110*/  LDL R158, [R1+0x15c4] ;  /* 0x0015c400019e7983 */ /* 0x000e280000100800 */
[----:B------:R-:W0:Y:S01]  /*24120*/  LDL R159, [R1+0x15c8] ;  /* 0x0015c800019f7983 */ /* 0x000e220000100800 */
[----:B------:R-:W-:-:S02]  /*24130*/  PRMT R225, RZ, 0x7610, R225 ;  /* 0x00007610ffe17816 */ /* 0x000fc400000000e1 */
[----:B------:R-:W-:Y:S02]  /*24140*/  PRMT R224, RZ, 0x7610, R224 ;  /* 0x00007610ffe07816 */ /* 0x000fe400000000e0 */
[----:B0-----:R-:W-:-:S04]  /*24150*/  @!P0 LOP3.LUT R159, R159, R158, RZ, 0x3c, !PT ;  /* 0x0000009e9f9f8212 */ /* 0x001fc800078e3cff */
[----:B------:R-:W-:-:S04]  /*24160*/  @!P0 LOP3.LUT R158, R159, R158, RZ, 0x3c, !PT ;  /* 0x0000009e9f9e8212 */ /* 0x000fc800078e3cff */
[----:B------:R-:W-:-:S05]  /*24170*/  @!P0 LOP3.LUT R159, R159, R158, RZ, 0x3c, !PT ;  /* 0x0000009e9f9f8212 */ /* 0x000fca00078e3cff */
[----:B------:R4:W3:Y:S02]  /*24180*/  @!P0 LDG.E.U16 R226, desc[UR60][R158.64] ;  /* 0x0000003c9ee28981 */ /* 0x0008e4000c1e1500 */
[----:B----4-:R-:W-:Y:S02]  /*24190*/  @!P0 IMAD.MOV.U32 R158, RZ, RZ, R2 ;  /* 0x000000ffff9e8224 */ /* 0x010fe400078e0002 */
[----:B------:R-:W-:Y:S01]  /*241a0*/  @!P0 IMAD.MOV.U32 R159, RZ, RZ, R15 ;  /* 0x000000ffff9f8224 */ /* 0x000fe200078e000f */
[----:B------:R-:W4:Y:S04]  /*241b0*/  LDL R2, [R1+0x1488] ;  /* 0x0014880001027983 */ /* 0x000f280000100800 */
[----:B------:R-:W4:Y:S04]  /*241c0*/  LDL R15, [R1+0x1484] ;  /* 0x00148400010f7983 */ /* 0x000f280000100800 */
[----:B------:R0:W4:Y:S01]  /*241d0*/  @!P0 LDG.E.U16 R225, desc[UR60][R158.64] ;  /* 0x0000003c9ee18981 */ /* 0x000122000c1e1500 */
[----:B------:R-:W-:Y:S01]  /*241e0*/  PRMT R223, RZ, 0x7610, R223 ;  /* 0x00007610ffdf7816 */ /* 0x000fe200000000df */
[----:B0-----:R-:W-:-:S02]  /*241f0*/  @!P0 IMAD.MOV.U32 R158, RZ, RZ, R32 ;  /* 0x000000ffff9e8224 */ /* 0x001fc400078e0020 */
[----:B------:R-:W-:Y:S01]  /*24200*/  @!P0 IMAD.MOV.U32 R159, RZ, RZ, R40 ;  /* 0x000000ffff9f8224 */ /* 0x000fe200078e0028 */
[----:B------:R-:W-:Y:S01]  /*24210*/  PRMT R222, RZ, 0x7610, R222 ;  /* 0x00007610ffde7816 */ /* 0x000fe200000000de */
[----:B------:R-:W4:Y:S04]  /*24220*/  LDL R40, [R1+0xbf4] ;  /* 0x000bf40001287983 */ /* 0x000f280000100800 */
[----:B------:R2:W4:Y:S01]  /*24230*/  @!P0 LDG.E.U16 R224, desc[UR60][R158.64] ;  /* 0x0000003c9ee08981 */ /* 0x000522000c1e1500 */
[----:B------:R-:W-:-:S03]  /*24240*/  PRMT R221, RZ, 0x7610, R221 ;  /* 0x00007610ffdd7816 */ /* 0x000fc600000000dd */
[----:B------:R-:W4:Y:S01]  /*24250*/  LDL R32, [R1+0xbb4] ;  /* 0x000bb40001207983 */ /* 0x000f220000100800 */
[----:B--2---:R-:W-:Y:S02]  /*24260*/  @!P0 IMAD.MOV.U32 R158, RZ, RZ, R26 ;  /* 0x000000ffff9e8224 */ /* 0x004fe400078e001a */
[----:B------:R-:W-:Y:S01]  /*24270*/  @!P0 IMAD.MOV.U32 R159, RZ, RZ, R29 ;  /* 0x000000ffff9f8224 */ /* 0x000fe200078e001d */
[----:B------:R-:W2:Y:S04]  /*24280*/  LDL R26, [R1+0xbf8] ;  /* 0x000bf800011a7983 */ /* 0x000ea80000100800 */
[----:B------:R3:W2:Y:S04]  /*24290*/  @!P0 LDG.E.U16 R223, desc[UR60][R158.64] ;  /* 0x0000003c9edf8981 */ /* 0x0006a8000c1e1500 */
[----:B------:R-:W2:Y:S01]  /*242a0*/  LDL R29, [R1+0xb74] ;  /* 0x000b7400011d7983 */ /* 0x000ea20000100800 */
[----:B---3--:R-:W-:-:S02]  /*242b0*/  @!P0 IMAD.MOV.U32 R158, RZ, RZ, R22 ;  /* 0x000000ffff9e8224 */ /* 0x008fc400078e0016 */
[----:B------:R-:W-:Y:S01]  /*242c0*/  @!P0 IMAD.MOV.U32 R159, RZ, RZ, R28 ;  /* 0x000000ffff9f8224 */ /* 0x000fe200078e001c */
[----:B------:R-:W3:Y:S04]  /*242d0*/  LDL R22, [R1+0xb78] ;  /* 0x000b780001167983 */ /* 0x000ee80000100800 */
[----:B------:R4:W3:Y:S04]  /*242e0*/  @!P0 LDG.E.U16 R222, desc[UR60][R158.64] ;  /* 0x0000003c9ede8981 */ /* 0x0008e8000c1e1500 */
[----:B------:R-:W3:Y:S01]  /*242f0*/  LDL R28, [R1+0xbb8] ;  /* 0x000bb800011c7983 */ /* 0x000ee20000100800 */
[----:B----4-:R-:W-:-:S03]  /*24300*/  @!P0 IMAD.MOV.U32 R158, RZ, RZ, R2 ;  /* 0x000000ffff9e8224 */ /* 0x010fc600078e0002 */
        /* <DEDUP_REMOVED lines=23> */
[----:B------:R0:W3:Y:S02]  /*24480*/  @!P0 LDG.E.U16 R218, desc[UR60][R158.64] ;  /* 0x0000003c9eda8981 */ /* 0x0000e4000c1e1500 */
[----:B0-----:R-:W-:Y:S02]  /*24490*/  @!P0 IMAD.MOV.U32 R158, RZ, RZ, R22 ;  /* 0x000000ffff9e8224 */ /* 0x001fe400078e0016 */
[----:B------:R-:W-:Y:S02]  /*244a0*/  @!P0 IMAD.MOV.U32 R159, RZ, RZ, R29 ;  /* 0x000000ffff9f8224 */ /* 0x000fe400078e001d */
[----:B------:R-:W3:Y:S04]  /*244b0*/  LDL R29, [R1+0xa78] ;  /* 0x000a7800011d7983 */ /* 0x000ee80000100800 */
[----:B------:R4:W3:Y:S02]  /*244c0*/  @!P0 LDG.E.U16 R217, desc[UR60][R158.64] ;  /* 0x0000003c9ed98981 */ /* 0x0008e4000c1e1500 */
[----:B----4-:R-:W-:-:S02]  /*244d0*/  @!P0 IMAD.MOV.U32 R158, RZ, RZ, R2 ;  /* 0x000000ffff9e8224 */ /* 0x010fc400078e0002 */
[----:B------:R-:W-:Y:S01]  /*244e0*/  @!P0 IMAD.MOV.U32 R159, RZ, RZ, R15 ;  /* 0x000000ffff9f8224 */ /* 0x000fe200078e000f */
[----:B------:R-:W4:Y:S04]  /*244f0*/  LDL R2, [R1+0xa38] ;  /* 0x000a380001027983 */ /* 0x000f280000100800 */
[----:B------:R-:W4:Y:S04]  /*24500*/  LDL R15, [R1+0xa34] ;  /* 0x000a3400010f7983 */ /* 0x000f280000100800 */
[----:B------:R-:W4:Y:S04]  /*24510*/  LDL.LU R22, [R1+0x9f4] ;  /* 0x0009f40001167983 */ /* 0x000f280000300800 */
[----:B------:R-:W4:Y:S04]  /*24520*/  LDL.LU R32, [R1+0x9f8] ;  /* 0x0009f80001207983 */ /* 0x000f280000300800 */
[----:B------:R2:W4:Y:S04]  /*24530*/  @!P0 LDG.E.U16 R216, desc[UR60][R158.64] ;  /* 0x0000003c9ed88981 */ /* 0x000528000c1e1500 */
[----:B------:R-:W3:Y:S01]  /*24540*/  LDL R159, [R1+0xaf4] ;  /* 0x000af400019f7983 */ /* 0x000ee20000100800 */
[----:B------:R-:W-:Y:S01]  /*24550*/  PRMT R215, RZ, 0x7610, R215 ;  /* 0x00007610ffd77816 */ /* 0x000fe200000000d7 */
[----:B--2---:R-:W-:-:S02]  /*24560*/  @!P0 IMAD.MOV.U32 R158, RZ, RZ, R26 ;  /* 0x000000ffff9e8224 */ /* 0x004fc400078e001a */
[----:B------:R-:W2:Y:S04]  /*24570*/  LDL.LU R26, [R1+0x9b4] ;  /* 0x0009b400011a7983 */ /* 0x000ea80000300800 */
[----:B---3--:R0:W3:Y:S04]  /*24580*/  @!P0 LDG.E.U16 R215, desc[UR60][R158.64] ;  /* 0x0000003c9ed78981 */ /* 0x0080e8000c1e1500 */
[----:B------:R-:W4:Y:S01]  /*24590*/  LDL R159, [R1+0xab4] ;  /* 0x000ab400019f7983 */ /* 0x000f220000100800 */
[----:B------:R-:W-:Y:S01]  /*245a0*/  PRMT R214, RZ, 0x7610, R214 ;  /* 0x00007610ffd67816 */ /* 0x000fe200000000d6 */
[----:B0-----:R-:W-:Y:S01]  /*245b0*/  @!P0 IMAD.MOV.U32 R158, RZ, RZ, R28 ;  /* 0x000000ffff9e8224 */ /* 0x001fe200078e001c */
[----:B------:R-:W-:Y:S01]  /*245c0*/  PRMT R213, RZ, 0x7610, R213 ;  /* 0x00007610ffd57816 */ /* 0x000fe200000000d5 */
[----:B------:R-:W3:Y:S01]  /*245d0*/  LDL.LU R28, [R1+0x974] ;  /* 0x00097400011c7983 */ /* 0x000ee20000300800 */
[----:B------:R-:W-:-:S02]  /*245e0*/  PRMT R212, RZ, 0x7610, R212 ;  /* 0x00007610ffd47816 */ /* 0x000fc400000000d4 */
[----:B------:R-:W-:Y:S01]  /*245f0*/  PRMT R211, RZ, 0x7610, R211 ;  /* 0x00007610ffd37816 */ /* 0x000fe200000000d3 */
[----:B----4-:R0:W4:Y:S02]  /*24600*/  @!P0 LDG.E.U16 R214, desc[UR60][R158.64] ;  /* 0x0000003c9ed68981 */ /* 0x010124000c1e1500 */
[----:B0-----:R-:W-:Y:S02]  /*24610*/  @!P0 IMAD.MOV.U32 R158, RZ, RZ, R29 ;  /* 0x000000ffff9e8224 */ /* 0x001fe400078e001d */
[----:B------:R-:W-:Y:S01]  /*24620*/  @!P0 IMAD.MOV.U32 R159, RZ, RZ, R40 ;  /* 0x000000ffff9f8224 */ /* 0x000fe200078e0028 */
[----:B------:R-:W4:Y:S04]  /*24630*/  LDL R29, [R1+0x8f8] ;  /* 0x0008f800011d7983 */ /* 0x000f280000100800 */
[----:B------:R0:W4:Y:S04]  /*24640*/  @!P0 LDG.E.U16 R213, desc[UR60][R158.64] ;  /* 0x0000003c9ed58981 */ /* 0x000128000c1e1500 */
[----:B------:R-:W4:Y:S01]  /*24650*/  LDL.LU R40, [R1+0x938] ;  /* 0x0009380001287983 */ /* 0x000f220000300800 */
[----:B0-----:R-:W-:-:S02]  /*24660*/  @!P0 IMAD.MOV.U32 R158, RZ, RZ, R2 ;  /* 0x000000ffff9e8224 */ /* 0x001fc400078e0002 */
[----:B------:R-:W-:Y:S02]  /*24670*/  @!P0 IMAD.MOV.U32 R159, RZ, RZ, R15 ;  /* 0x000000ffff9f8224 */ /* 0x000fe400078e000f */
[----:B------:R-:W4:Y:S04]  /*24680*/  LDL R15, [R1+0x8b8] ;  /* 0x0008b800010f7983 */ /* 0x000f280000100800 */
[----:B------:R0:W4:Y:S04]  /*24690*/  @!P0 LDG.E.U16 R212, desc[UR60][R158.64] ;  /* 0x0000003c9ed48981 */ /* 0x000128000c1e1500 */
[----:B------:R-:W4:Y:S01]  /*246a0*/  LDL.LU R2, [R1+0x1870] ;  /* 0x0018700001027983 */ /* 0x000f220000300800 */
[----:B0-----:R-:W-:-:S02]  /*246b0*/  @!P0 IMAD.MOV.U32 R158, RZ, RZ, R32 ;  /* 0x000000ffff9e8224 */ /* 0x001fc400078e0020 */
[----:B------:R-:W-:-:S05]  /*246c0*/  @!P0 IMAD.MOV.U32 R159, RZ, RZ, R22 ;  /* 0x000000ffff9f8224 */ /* 0x000fca00078e0016 */
[----:B------:R0:W4:Y:S04]  /*246d0*/  @!P0 LDG.E.U16 R211, desc[UR60][R158.64] ;  /* 0x0000003c9ed38981 */ /* 0x000128000c1e1500 */
[----:B------:R-:W0:Y:S01]  /*246e0*/  LDL R159, [R1+0x9b8] ;  /* 0x0009b800019f7983 */ /* 0x000e220000100800 */
[----:B------:R-:W-:Y:S02]  /*246f0*/  PRMT R210, RZ, 0x7610, R210 ;  /* 0x00007610ffd27816 */ /* 0x000fe400000000d2 */
[----:B0-----:R-:W-:Y:S01]  /*24700*/  @!P0 MOV R158, R159 ;  /* 0x0000009f009e8202 */ /* 0x001fe20000000f00 */
[----:B--2---:R-:W-:-:S05]  /*24710*/  @!P0 IMAD.MOV.U32 R159, RZ, RZ, R26 ;  /* 0x000000ffff9f8224 */ /* 0x004fca00078e001a */
[----:B------:R0:W2:Y:S04]  /*24720*/  @!P0 LDG.E.U16 R210, desc[UR60][R158.64] ;  /* 0x0000003c9ed28981 */ /* 0x0000a8000c1e1500 */
[----:B------:R-:W0:Y:S01]  /*24730*/  LDL R159, [R1+0x978] ;  /* 0x00097800019f7983 */ /* 0x000e220000100800 */
[----:B------:R-:W-:Y:S01]  /*24740*/  PRMT R209, RZ, 0x7610, R209 ;  /* 0x00007610ffd17816 */ /* 0x000fe200000000d1 */
[----:B0-----:R-:W-:Y:S02]  /*24750*/  @!P0 IMAD.MOV.U32 R158, RZ, RZ, R159 ;  /* 0x000000ffff9e8224 */ /* 0x001fe400078e009f */
[----:B---3--:R-:W-:-:S05]  /*24760*/  @!P0 IMAD.MOV.U32 R159, RZ, RZ, R28 ;  /* 0x000000ffff9f8224 */ /* 0x008fca00078e001c */
[----:B------:R4:W3:Y:S04]  /*24770*/  @!P0 LDG.E.U16 R209, desc[UR60][R158.64] ;  /* 0x0000003c9ed18981 */ /* 0x0008e8000c1e1500 */
[----:B------:R-:W2:Y:S01]  /*24780*/  LDL R159, [R1+0x934] ;  /* 0x00093400019f7983 */ /* 0x000ea20000100800 */
[----:B------:R-:W-:Y:S01]  /*24790*/  PRMT R208, RZ, 0x7610, R208 ;  /* 0x00007610ffd07816 */ /* 0x000fe200000000d0 */
[----:B----4-:R-:W-:Y:S01]  /*247a0*/  @!P0 IMAD.MOV.U32 R158, RZ, RZ, R40 ;  /* 0x000000ffff9e8224 */ /* 0x010fe200078e0028 */
[----:B------:R-:W-:-:S04]  /*247b0*/  PRMT R207, RZ, 0x7610, R207 ;  /* 0x00007610ffcf7816 */ /* 0x000fc800000000cf */
[----:B--2---:R0:W2:Y:S04]  /*247c0*/  @!P0 LDG.E.U16 R208, desc[UR60][R158.64] ;  /* 0x0000003c9ed08981 */ /* 0x0040a8000c1e1500 */
[----:B------:R-:W4:Y:S01]  /*247d0*/  LDL R159, [R1+0x8f4] ;  /* 0x0008f400019f7983 */ /* 0x000f220000100800 */
[----:B0-----:R-:W-:Y:S01]  /*247e0*/  @!P0 IMAD.MOV.U32 R158, RZ, RZ, R29 ;  /* 0x000000ffff9e8224 */ /* 0x001fe200078e001d */
[----:B------:R-:W-:Y:S02]  /*247f0*/  PRMT R206, RZ, 0x7610, R206 ;  /* 0x00007610ffce7816 */ /* 0x000fe400000000ce */
[----:B------:R-:W3:Y:S04]  /*24800*/  LDL R29, [R1+0x173c] ;  /* 0x00173c00011d7983 */ /* 0x000ee80000100800 */
[----:B----4-:R0:W4:Y:S02]  /*24810*/  @!P0 LDG.E.U16 R207, desc[UR60][R158.64] ;  /* 0x0000003c9ecf8981 */ /* 0x010124000c1e1500 */
[----:B0-----:R-:W-:-:S02]  /*24820*/  @!P0 IMAD.MOV.U32 R158, RZ, RZ, R15 ;  /* 0x000000ffff9e8224 */ /* 0x001fc400078e000f */
[----:B------:R-:W-:Y:S01]  /*24830*/  @!P0 IMAD.MOV.U32 R159, RZ, RZ, R17 ;  /* 0x000000ffff9f8224 */ /* 0x000fe200078e0011 */
[----:B------:R-:W2:Y:S04]  /*24840*/  LDL R15, [R1+0x1740] ;  /* 0x00174000010f7983 */ /* 0x000ea80000100800 */
[----:B------:R0:W-:Y:S04]  /*24850*/  STL [R1+0x18c4], R17 ;  /* 0x0018c41101007387 */ /* 0x0001e80000100800 */
[----:B------:R1:W4:Y:S01]  /*24860*/  @!P0 LDG.E.U16 R206, desc[UR60][R158.64] ;  /* 0x0000003c9ece8981 */ /* 0x000322000c1e1500 */
[----:B------:R-:W-:-:S03]  /*24870*/  PRMT R205, RZ, 0x7610, R205 ;  /* 0x00007610ffcd7816 */ /* 0x000fc600000000cd */
[----:B0-----:R-:W3:Y:S04]  /*24880*/  LDL R17, [R1+0x1780] ;  /* 0x0017800001117983 */ /* 0x001ee80000100800 */
[----:B------:R-:W2:Y:S01]  /*24890*/  LDL R159, [R1+0x1458] ;  /* 0x00145800019f7983 */ /* 0x000ea20000100800 */
[----:B-1----:R-:W-:-:S03]  /*248a0*/  @!P0 IMAD.MOV.U32 R158, RZ, RZ, R2 ;  /* 0x000000ffff9e8224 */ /* 0x002fc600078e0002 */
[----:B------:R0:W-:Y:S01]  /*248b0*/  STL [R1+0x1960], R2 ;  /* 0x0019600201007387 */ /* 0x0001e20000100800 */
[----:B------:R-:W-:Y:S02]  /*248c0*/  PRMT R204, RZ, 0x7610, R204 ;  /* 0x00007610ffcc7816 */ /* 0x000fe400000000cc */
[----:B------:R-:W-:Y:S01]  /*248d0*/  PRMT R203, RZ, 0x7610, R203 ;  /* 0x00007610ffcb7816 */ /* 0x000fe200000000cb */
[----:B0-----:R-:W4:Y:S04]  /*248e0*/  LDL R2, [R1+0x177c] ;  /* 0x00177c0001027983 */ /* 0x001f280000100800 */
[----:B--2---:R0:W2:Y:S04]  /*248f0*/  @!P0 LDG.E.U16 R205, desc[UR60][R158.64] ;  /* 0x0000003c9ecd8981 */ /* 0x0040a8000c1e1500 */
[----:B------:R-:W0:Y:S04]  /*24900*/  LDL R158, [R1+0x183c] ;  /* 0x00183c00019e7983 */ /* 0x000e280000100800 */
[----:B------:R-:W0:Y:S02]  /*24910*/  LDL R159, [R1+0x1840] ;  /* 0x00184000019f7983 */ /* 0x000e240000100800 */
[----:B0-----:R-:W-:-:S04]  /*24920*/  @!P0 LOP3.LUT R159, R159, R158, RZ, 0x3c, !PT ;  /* 0x0000009e9f9f8212 */ /* 0x001fc800078e3cff */
[----:B------:R-:W-:-:S04]  /*24930*/  @!P0 LOP3.LUT R158, R159, R158, RZ, 0x3c, !PT ;  /* 0x0000009e9f9e8212 */ /* 0x000fc800078e3cff */
[----:B------:R-:W-:-:S05]  /*24940*/  @!P0 LOP3.LUT R159, R159, R158, RZ, 0x3c, !PT ;  /* 0x0000009e9f9f8212 */ /* 0x000fca00078e3cff */
[----:B------:R0:W2:Y:S04]  /*24950*/  @!P0 LDG.E.U16 R204, desc[UR60][R158.64] ;  /* 0x0000003c9ecc8981 */ /* 0x0000a8000c1e1500 */
[----:B------:R-:W0:Y:S04]  /*24960*/  LDL R158, [R1+0x17fc] ;  /* 0x0017fc00019e7983 */ /* 0x000e280000100800 */
[----:B------:R-:W0:Y:S02]  /*24970*/  LDL R159, [R1+0x1800] ;  /* 0x00180000019f7983 */ /* 0x000e240000100800 */
[----:B0-----:R-:W-:-:S04]  /*24980*/  @!P0 LOP3.LUT R159, R159, R158, RZ, 0x3c, !PT ;  /* 0x0000009e9f9f8212 */ /* 0x001fc800078e3cff */
[----:B------:R-:W-:-:S04]  /*24990*/  @!P0 LOP3.LUT R158, R159, R158, RZ, 0x3c, !PT ;  /* 0x0000009e9f9e8212 */ /* 0x000fc800078e3cff */
[----:B------:R-:W-:-:S05]  /*249a0*/  @!P0 LOP3.LUT R159, R159, R158, RZ, 0x3c, !PT ;  /* 0x0000009e9f9f8212 */ /* 0x000fca00078e3cff */
[----:B------:R0:W2:Y:S04]  /*249b0*/  @!P0 LDG.E.U16 R203, desc[UR60][R158.64] ;  /* 0x0000003c9ecb8981 */ /* 0x0000a8000c1e1500 */
[----:B------:R-:W0:Y:S04]  /*249c0*/  LDL R158, [R1+0x17bc] ;  /* 0x0017bc00019e7983 */ /* 0x000e280000100800 */
[----:B------:R-:W0:Y:S01]  /*249d0*/  LDL R159, [R1+0x17c0] ;  /* 0x0017c000019f7983 */ /* 0x000e220000100800 */
[----:B------:R-:W-:Y:S02]  /*249e0*/  PRMT R202, RZ, 0x7610, R202 ;  /* 0x00007610ffca7816 */ /* 0x000fe400000000ca */
[----:B------:R-:W-:-:S02]  /*249f0*/  PRMT R201, RZ, 0x7610, R201 ;  /* 0x00007610ffc97816 */ /* 0x000fc400000000c9 */
[----:B------:R-:W-:Y:S02]  /*24a00*/  PRMT R200, RZ, 0x7610, R200 ;  /* 0x00007610ffc87816 */ /* 0x000fe400000000c8 */
[----:B0-----:R-:W-:-:S04]  /*24a10*/  @!P0 LOP3.LUT R159, R159, R158, RZ, 0x3c, !PT ;  /* 0x0000009e9f9f8212 */ /* 0x001fc800078e3cff */
[----:B------:R-:W-:-:S04]  /*24a20*/  @!P0 LOP3.LUT R158, R159, R158, RZ, 0x3c, !PT ;  /* 0x0000009e9f9e8212 */ /* 0x000fc800078e3cff */
[----:B------:R-:W-:-:S05]  /*24a30*/  @!P0 LOP3.LUT R159, R159, R158, RZ, 0x3c, !PT ;  /* 0x0000009e9f9f8212 */ /* 0x000fca00078e3cff */
[----:B------:R3:W2:Y:S02]  /*24a40*/  @!P0 LDG.E.U16 R202, desc[UR60][R158.64] ;  /* 0x0000003c9eca8981 */ /* 0x0006a4000c1e1500 */
[----:B---3--:R-:W-:Y:S02]  /*24a50*/  @!P0 IMAD.MOV.U32 R158, RZ, RZ, R17 ;  /* 0x000000ffff9e8224 */ /* 0x008fe400078e0011 */
[----:B----4-:R-:W-:Y:S01]  /*24a60*/  @!P0 IMAD.MOV.U32 R159, RZ, RZ, R2 ;  /* 0x000000ffff9f8224 */ /* 0x010fe200078e0002 */
[----:B------:R-:W-:Y:S01]  /*24a70*/  PRMT R199, RZ, 0x7610, R199 ;  /* 0x00007610ffc77816 */ /* 0x000fe200000000c7 */
[----:B------:R-:W3:Y:S04]  /*24a80*/  LDL R17, [R1+0x1600] ;  /* 0x0016000001117983 */ /* 0x000ee80000100800 */
[----:B------:R0:W4:Y:S01]  /*24a90*/  @!P0 LDG.E.U16 R201, desc[UR60][R158.64] ;  /* 0x0000003c9ec98981 */ /* 0x000122000c1e1500 */
[----:B------:R-:W-:-:S02]  /*24aa0*/  PRMT R198, RZ, 0x7610, R198 ;  /* 0x00007610ffc67816 */ /* 0x000fc400000000c6 */
[----:B------:R-:W-:Y:S01]  /*24ab0*/  PRMT R197, RZ, 0x7610, R197 ;  /* 0x00007610ffc57816 */ /* 0x000fe200000000c5 */
[----:B------:R-:W2:Y:S01]  /*24ac0*/  LDL R2, [R1+0x15c0] ;  /* 0x0015c00001027983 */ /* 0x000ea20000100800 */
[----:B0-----:R-:W-:Y:S02]  /*24ad0*/  @!P0 IMAD.MOV.U32 R158, RZ, RZ, R15 ;  /* 0x000000ffff9e8224 */ /* 0x001fe400078e000f */
[----:B------:R-:W-:Y:S01]  /*24ae0*/  @!P0 IMAD.MOV.U32 R159, RZ, RZ, R29 ;  /* 0x000000ffff9f8224 */ /* 0x000fe200078e001d */
[----:B------:R-:W4:Y:S04]  /*24af0*/  LDL R15, [R1+0x15bc] ;  /* 0x0015bc00010f7983 */ /* 0x000f280000100800 */
[----:B------:R0:W4:Y:S04]  /*24b00*/  @!P0 LDG.E.U16 R200, desc[UR60][R158.64] ;  /* 0x0000003c9ec88981 */ /* 0x000128000c1e1500 */
[----:B------:R-:W2:Y:S04]  /*24b10*/  LDL R29, [R1+0x15fc] ;  /* 0x0015fc00011d7983 */ /* 0x000ea80000100800 */
[----:B------:R-:W0:Y:S04]  /*24b20*/  LDL R158, [R1+0x16fc] ;  /* 0x0016fc00019e7983 */ /* 0x000e280000100800 */
[----:B------:R-:W0:Y:S02]  /*24b30*/  LDL R159, [R1+0x1700] ;  /* 0x00170000019f7983 */ /* 0x000e240000100800 */
[----:B0-----:R-:W-:-:S04]  /*24b40*/  @!P0 LOP3.LUT R159, R159, R158, RZ, 0x3c, !PT ;  /* 0x0000009e9f9f8212 */ /* 0x001fc800078e3cff */
[----:B------:R-:W-:-:S04]  /*24b50*/  @!P0 LOP3.LUT R158, R159, R158, RZ, 0x3c, !PT ;  /* 0x0000009e9f9e8212 */ /* 0x000fc800078e3cff */
[----:B------:R-:W-:-:S05]  /*24b60*/  @!P0 LOP3.LUT R159, R159, R158, RZ, 0x3c, !PT ;  /* 0x0000009e9f9f8212 */ /* 0x000fca00078e3cff */
[----:B------:R0:W4:Y:S04]  /*24b70*/  @!P0 LDG.E.U16 R199, desc[UR60][R158.64] ;  /* 0x0000003c9ec78981 */ /* 0x000128000c1e1500 */
        /* <DEDUP_REMOVED lines=20> */
[----:B------:R3:W4:Y:S02]  /*24cc0*/  @!P0 LDG.E.U16 R196, desc[UR60][R158.64] ;  /* 0x0000003c9ec48981 */ /* 0x000724000c1e1500 */
[----:B---3--:R-:W-:Y:S02]  /*24cd0*/  @!P0 IMAD.MOV.U32 R158, RZ, RZ, R17 ;  /* 0x000000ffff9e8224 */ /* 0x008fe400078e0011 */
[----:B--2---:R-:W-:Y:S01]  /*24ce0*/  @!P0 IMAD.MOV.U32 R159, RZ, RZ, R29 ;  /* 0x000000ffff9f8224 */ /* 0x004fe200078e001d */
[----:B------:R-:W-:Y:S01]  /*24cf0*/  PRMT R193, RZ, 0x7610, R193 ;  /* 0x00007610ffc17816 */ /* 0x000fe200000000c1 */
[----:B------:R-:W2:Y:S04]  /*24d00*/  LDL R29, [R1+0x147c] ;  /* 0x00147c00011d7983 */ /* 0x000ea80000100800 */
[----:B------:R0:W3:Y:S01]  /*24d10*/  @!P0 LDG.E.U16 R195, desc[UR60][R158.64] ;  /* 0x0000003c9ec38981 */ /* 0x0000e2000c1e1500 */
[----:B------:R-:W-:-:S02]  /*24d20*/  PRMT R192, RZ, 0x7610, R192 ;  /* 0x00007610ffc07816 */ /* 0x000fc400000000c0 */
[----:B------:R-:W-:Y:S01]  /*24d30*/  PRMT R191, RZ, 0x7610, R191 ;  /* 0x00007610ffbf7816 */ /* 0x000fe200000000bf */
[----:B------:R-:W2:Y:S01]  /*24d40*/  LDL R17, [R1+0x1480] ;  /* 0x0014800001117983 */ /* 0x000ea20000100800 */
[----:B0-----:R-:W-:Y:S02]  /*24d50*/  @!P0 IMAD.MOV.U32 R158, RZ, RZ, R2 ;  /* 0x000000ffff9e8224 */ /* 0x001fe400078e0002 */
[----:B----4-:R-:W-:Y:S01]  /*24d60*/  @!P0 IMAD.MOV.U32 R159, RZ, RZ, R15 ;  /* 0x000000ffff9f8224 */ /* 0x010fe200078e000f */
[----:B------:R-:W4:Y:S04]  /*24d70*/  LDL R2, [R1+0xc30] ;  /* 0x000c300001027983 */ /* 0x000f280000100800 */
[----:B------:R0:W3:Y:S04]  /*24d80*/  @!P0 LDG.E.U16 R194, desc[UR60][R158.64] ;  /* 0x0000003c9ec28981 */ /* 0x0000e8000c1e1500 */
[----:B------:R-:W3:Y:S04]  /*24d90*/  LDL R15, [R1+0xc2c] ;  /* 0x000c2c00010f7983 */ /* 0x000ee80000100800 */
[----:B------:R-:W0:Y:S04]  /*24da0*/  LDL R158, [R1+0x157c] ;  /* 0x00157c00019e7983 */ /* 0x000e280000100800 */
[----:B------:R-:W0:Y:S02]  /*24db0*/  LDL R159, [R1+0x1580] ;  /* 0x00158000019f7983 */ /* 0x000e240000100800 */
[----:B0-----:R-:W-:-:S04]  /*24dc0*/  @!P0 LOP3.LUT R159, R159, R158, RZ, 0x3c, !PT ;  /* 0x0000009e9f9f8212 */ /* 0x001fc800078e3cff */
[----:B------:R-:W-:-:S04]  /*24dd0*/  @!P0 LOP3.LUT R158, R159, R158, RZ, 0x3c, !PT ;  /* 0x0000009e9f9e8212 */ /* 0x000fc800078e3cff */
[----:B------:R-:W-:-:S05]  /*24de0*/  @!P0 LOP3.LUT R159, R159, R158, RZ, 0x3c, !PT ;  /* 0x0000009e9f9f8212 */ /* 0x000fca00078e3cff */
[----:B------:R0:W3:Y:S04]  /*24df0*/  @!P0 LDG.E.U16 R193, desc[UR60][R158.64] ;  /* 0x0000003c9ec18981 */ /* 0x0000e8000c1e1500 */
        /* <DEDUP_REMOVED lines=20> */
[----:B------:R2:W3:Y:S02]  /*24f40*/  @!P0 LDG.E.U16 R190, desc[UR60][R158.64] ;  /* 0x0000003c9ebe8981 */ /* 0x0004e4000c1e1500 */
[----:B--2---:R-:W-:Y:S02]  /*24f50*/  @!P0 IMAD.MOV.U32 R158, RZ, RZ, R17 ;  /* 0x000000ffff9e8224 */ /* 0x004fe400078e0011 */
[----:B------:R-:W-:Y:S01]  /*24f60*/  @!P0 IMAD.MOV.U32 R159, RZ, RZ, R29 ;  /* 0x000000ffff9f8224 */ /* 0x000fe200078e001d */
[----:B------:R-:W-:Y:S01]  /*24f70*/  PRMT R187, RZ, 0x7610, R187 ;  /* 0x00007610ffbb7816 */ /* 0x000fe200000000bb */
[----:B------:R-:W2:Y:S04]  /*24f80*/  LDL R29, [R1+0xaec] ;  /* 0x000aec00011d7983 */ /* 0x000ea80000100800 */
[----:B------:R4:W2:Y:S01]  /*24f90*/  @!P0 LDG.E.U16 R189, desc[UR60][R158.64] ;  /* 0x0000003c9ebd8981 */ /* 0x0008a2000c1e1500 */
[----:B------:R-:W-:-:S02]  /*24fa0*/  PRMT R186, RZ, 0x7610, R186 ;  /* 0x00007610ffba7816 */ /* 0x000fc400000000ba */
[----:B------:R-:W-:Y:S01]  /*24fb0*/  PRMT R185, RZ, 0x7610, R185 ;  /* 0x00007610ffb97816 */ /* 0x000fe200000000b9 */
[----:B------:R-:W2:Y:S01]  /*24fc0*/  LDL R17, [R1+0xaf0] ;  /* 0x000af00001117983 */ /* 0x000ea20000100800 */
[----:B----4-:R-:W-:Y:S02]  /*24fd0*/  @!P0 IMAD.MOV.U32 R158, RZ, RZ, R2 ;  /* 0x000000ffff9e8224 */ /* 0x010fe400078e0002 */
[----:B---3--:R-:W-:Y:S01]  /*24fe0*/  @!P0 IMAD.MOV.U32 R159, RZ, RZ, R15 ;  /* 0x000000ffff9f8224 */ /* 0x008fe200078e000f */
[----:B------:R-:W3:Y:S04]  /*24ff0*/  LDL R2, [R1+0xab0] ;  /* 0x000ab00001027983 */ /* 0x000ee80000100800 */
[----:B------:R0:W4:Y:S04]  /*25000*/  @!P0 LDG.E.U16 R188, desc[UR60][R158.64] ;  /* 0x0000003c9ebc8981 */ /* 0x000128000c1e1500 */
[----:B------:R-:W4:Y:S04]  /*25010*/  LDL R15, [R1+0xaac] ;  /* 0x000aac00010f7983 */ /* 0x000f280000100800 */
        /* <DEDUP_REMOVED lines=30> */
[----:B------:R3:W2:Y:S02]  /*25200*/  @!P0 LDG.E.U16 R183, desc[UR60][R158.64] ;  /* 0x0000003c9eb78981 */ /* 0x0006a4000c1e1500 */
[----:B---3--:R-:W-:-:S02]  /*25210*/  @!P0 IMAD.MOV.U32 R158, RZ, RZ, R2 ;  /* 0x000000ffff9e8224 */ /* 0x008fc400078e0002 */
[----:B----4-:R-:W-:Y:S01]  /*25220*/  @!P0 IMAD.MOV.U32 R159, RZ, RZ, R15 ;  /* 0x000000ffff9f8224 */ /* 0x010fe200078e000f */
[----:B------:R-:W3:Y:S04]  /*25230*/  LDL R2, [R1+0x92c] ;  /* 0x00092c0001027983 */ /* 0x000ee80000100800 */
[----:B------:R-:W4:Y:S04]  /*25240*/  LDL R15, [R1+0x970] ;  /* 0x00097000010f7983 */ /* 0x000f280000100800 */
[----:B------:R-:W3:Y:S04]  /*25250*/  LDL.LU R29, [R1+0x930] ;  /* 0x00093000011d7983 */ /* 0x000ee80000300800 */
[----:B------:R0:W3:Y:S04]  /*25260*/  @!P0 LDG.E.U16 R182, desc[UR60][R158.64] ;  /* 0x0000003c9eb68981 */ /* 0x0000e8000c1e1500 */
[----:B------:R-:W0:Y:S04]  /*25270*/  LDL R158, [R1+0xa6c] ;  /* 0x000a6c00019e7983 */ /* 0x000e280000100800 */
[----:B------:R-:W0:Y:S01]  /*25280*/  LDL R159, [R1+0xa70] ;  /* 0x000a7000019f7983 */ /* 0x000e220000100800 */
[----:B------:R-:W-:-:S02]  /*25290*/  PRMT R181, RZ, 0x7610, R181 ;  /* 0x00007610ffb57816 */ /* 0x000fc400000000b5 */
[----:B0-----:R-:W-:-:S04]  /*252a0*/  @!P0 LOP3.LUT R159, R159, R158, RZ, 0x3c, !PT ;  /* 0x0000009e9f9f8212 */ /* 0x001fc800078e3cff */
[----:B------:R-:W-:-:S04]  /*252b0*/  @!P0 LOP3.LUT R158, R159, R158, RZ, 0x3c, !PT ;  /* 0x0000009e9f9e8212 */ /* 0x000fc800078e3cff */
[----:B------:R-:W-:-:S05]  /*252c0*/  @!P0 LOP3.LUT R159, R159, R158, RZ, 0x3c, !PT ;  /* 0x0000009e9f9f8212 */ /* 0x000fca00078e3cff */
[----:B------:R0:W3:Y:S04]  /*252d0*/  @!P0 LDG.E.U16 R181, desc[UR60][R158.64] ;  /* 0x0000003c9eb58981 */ /* 0x0000e8000c1e1500 */
[----:B------:R-:W0:Y:S04]  /*252e0*/  LDL R158, [R1+0xa2c] ;  /* 0x000a2c00019e7983 */ /* 0x000e280000100800 */
[----:B------:R-:W0:Y:S01]  /*252f0*/  LDL R159, [R1+0xa30] ;  /* 0x000a3000019f7983 */ /* 0x000e220000100800 */
[----:B------:R-:W-:Y:S02]  /*25300*/  PRMT R180, RZ, 0x7610, R180 ;  /* 0x00007610ffb47816 */ /* 0x000fe400000000b4 */
        /* <DEDUP_REMOVED lines=20> */
[----:B----4-:R-:W-:Y:S02]  /*25450*/  @!P0 IMAD.MOV.U32 R158, RZ, RZ, R15 ;  /* 0x000000ffff9e8224 */ /* 0x010fe400078e000f */
[----:B--2---:R-:W-:Y:S01]  /*25460*/  @!P0 IMAD.MOV.U32 R159, RZ, RZ, R17 ;  /* 0x000000ffff9f8224 */ /* 0x004fe200078e0011 */
[----:B------:R-:W-:Y:S01]  /*25470*/  PRMT R175, RZ, 0x7610, R175 ;  /* 0x00007610ffaf7816 */ /* 0x000fe200000000af */
[----:B------:R-:W2:Y:S04]  /*25480*/  LDL R17, [R1+0x17f8] ;  /* 0x0017f80001117983 */ /* 0x000ea80000100800 */
[----:B------:R3:W4:Y:S01]  /*25490*/  @!P0 LDG.E.U16 R177, desc[UR60][R158.64] ;  /* 0x0000003c9eb18981 */ /* 0x000722000c1e1500 */
[----:B------:R-:W-:-:S03]  /*254a0*/  PRMT R174, RZ, 0x7610, R174 ;  /* 0x00007610ffae7816 */ /* 0x000fc600000000ae */
[----:B------:R-:W4:Y:S01]  /*254b0*/  LDL R15, [R1+0x17b4] ;  /* 0x0017b400010f7983 */ /* 0x000f220000100800 */
[----:B---3--:R-:W-:Y:S02]  /*254c0*/  @!P0 IMAD.MOV.U32 R158, RZ, RZ, R29 ;  /* 0x000000ffff9e8224 */ /* 0x008fe400078e001d */
[----:B------:R-:W-:Y:S02]  /*254d0*/  @!P0 IMAD.MOV.U32 R159, RZ, RZ, R2 ;  /* 0x000000ffff9f8224 */ /* 0x000fe400078e0002 */
[----:B------:R-:W3:Y:S04]  /*254e0*/  LDL R2, [R1+0x17b8] ;  /* 0x0017b80001027983 */ /* 0x000ee80000100800 */
        /* <DEDUP_REMOVED lines=8> */
[----:B------:R1:W-:Y:S01]  /*25570*/  STL [R1+0x18c8], R18 ;  /* 0x0018c81201007387 */ /* 0x0003e20000100800 */
[----:B0-----:R-:W-:Y:S02]  /*25580*/  @!P0 IMAD.MOV.U32 R158, RZ, RZ, R159 ;  /* 0x000000ffff9e8224 */ /* 0x001fe400078e009f */
[----:B------:R-:W-:Y:S01]  /*25590*/  @!P0 IMAD.MOV.U32 R159, RZ, RZ, R18 ;  /* 0x000000ffff9f8224 */ /* 0x000fe200078e0012 */
[----:B------:R-:W-:Y:S01]  /*255a0*/  PRMT R173, RZ, 0x7610, R173 ;  /* 0x00007610ffad7816 */ /* 0x000fe200000000ad */
[----:B-1----:R-:W3:Y:S04]  /*255b0*/  LDL R18, [R1+0x17f4] ;  /* 0x0017f40001127983 */ /* 0x002ee80000100800 */
        /* <DEDUP_REMOVED lines=89> */
[----:B------:R-:W-:-:S03]  /*25b50*/  PRMT R160, RZ, 0x7610, R160 ;  /* 0x00007610ffa07816 */ /* 0x000fc600000000a0 */
[----:B------:R1:W-:Y:S01]  /*25b60*/  STS.U16 [R13+0x1300], R8 ;  /* 0x001300080d007388 */ /* 0x0003e20000000400 */
[----:B------:R-:W-:-:S03]  /*25b70*/  PRMT R157, RZ, 0x7610, R157 ;  /* 0x00007610ff9d7816 */ /* 0x000fc6000000009d */
[----:B------:R2:W-:Y:S04]  /*25b80*/  STS.U16 [R13+0x9300], R7 ;  /* 0x009300070d007388 */ /* 0x0005e80000000400 */
[----:B------:R3:W-:Y:S04]  /*25b90*/  STS.U16 [R13+0x1700], R6 ;  /* 0x001700060d007388 */ /* 0x0007e80000000400 */
[----:B-1----:R-:W4:Y:S04]  /*25ba0*/  LDL.LU R8, [R1+0x1dac] ;  /* 0x001dac0001087983 */ /* 0x002f280000300800 */
[----:B--2---:R-:W2:Y:S04]  /*25bb0*/  LDL.LU R7, [R1+0x1da8] ;  /* 0x001da80001077983 */ /* 0x004ea80000300800 */
[----:B---3--:R-:W3:Y:S04]  /*25bc0*/  LDL.LU R6, [R1+0x1da4] ;  /* 0x001da40001067983 */ /* 0x008ee80000300800 */
[----:B------:R1:W-:Y:S04]  /*25bd0*/  STS.U16 [R13+0x9700], R5 ;  /* 0x009700050d007388 */ /* 0x0003e80000000400 */
[----:B------:R1:W-:Y:S01]  /*25be0*/  STS.U16 [R13+0x1b00], R4 ;  /* 0x001b00040d007388 */ /* 0x0003e20000000400 */
[----:B------:R-:W-:-:S03]  /*25bf0*/  PRMT R20, RZ, 0x7610, R20 ;  /* 0x00007610ff147816 */ /* 0x000fc60000000014 */
[----:B------:R1:W-:Y:S04]  /*25c00*/  STS.U16 [R13+0x9b00], R0 ;  /* 0x009b00000d007388 */ /* 0x0003e80000000400 */
[----:B-1----:R-:W3:Y:S04]  /*25c10*/  LDL.LU R5, [R1+0x1da0] ;  /* 0x001da00001057983 */ /* 0x002ee80000300800 */
[----:B------:R-:W3:Y:S04]  /*25c20*/  LDL.LU R4, [R1+0x1d9c] ;  /* 0x001d9c0001047983 */ /* 0x000ee80000300800 */
[----:B------:R-:W3:Y:S04]  /*25c30*/  LDL.LU R0, [R1+0x1d98] ;  /* 0x001d980001007983 */ /* 0x000ee80000300800 */
[----:B------:R1:W-:Y:S04]  /*25c40*/  STS.U16 [R13+0x1f00], R21 ;  /* 0x001f00150d007388 */ /* 0x0003e80000000400 */
[----:B------:R-:W-:Y:S04]  /*25c50*/  STS.U16 [R13+0x9f00], R156 ;  /* 0x009f009c0d007388 */ /* 0x000fe80000000400 */
[----:B------:R-:W-:Y:S01]  /*25c60*/  STS.U16 [R13+0x2300], R145 ;  /* 0x002300910d007388 */ /* 0x000fe20000000400 */
[----:B------:R-:W-:Y:S01]  /*25c70*/  PRMT R58, RZ, 0x7610, R58 ;  /* 0x00007610ff3a7816 */ /* 0x000fe2000000003a */
[----:B-1----:R-:W1:Y:S02]  /*25c80*/  LDC R21, c[0x0][0x238] ;  /* 0x00008e00ff157b82 */ /* 0x002e640000000800 */
        /* <DEDUP_REMOVED lines=54> */
[----:B------:R-:W-:Y:S01]  /*25ff0*/  STS.U16 [R11+0x11400], R92 ;  /* 0x0114005c0b007388 */ /* 0x000fe20000000400 */
[----:B0-----:R-:W-:-:S04]  /*26000*/  @!P0 LOP3.LUT R159, R159, R158, RZ, 0x3c, !PT ;  /* 0x0000009e9f9f8212 */ /* 0x001fc800078e3cff */
[----:B------:R-:W-:-:S04]  /*26010*/  @!P0 LOP3.LUT R158, R159, R158, RZ, 0x3c, !PT ;  /* 0x0000009e9f9e8212 */ /* 0x000fc800078e3cff */
[----:B------:R-:W-:-:S05]  /*26020*/  @!P0 LOP3.LUT R159, R159, R158, RZ, 0x3c, !PT ;  /* 0x0000009e9f9f8212 */ /* 0x000fca00078e3cff */
[----:B------:R0:W3:Y:S04]  /*26030*/  @!P0 LDG.E.U16 R160, desc[UR60][R158.64] ;  /* 0x0000003c9ea08981 */ /* 0x0000e8000c1e1500 */
[----:B------:R-:W-:Y:S01]  /*26040*/  STS.U16 [R11+0x11800], R91 ;  /* 0x0118005b0b007388 */ /* 0x000fe20000000400 */
[----:B0-----:R-:W-:Y:S02]  /*26050*/  @!P0 IMAD.MOV.U32 R158, RZ, RZ, R17 ;  /* 0x000000ffff9e8224 */ /* 0x001fe400078e0011 */
[----:B------:R-:W-:Y:S01]  /*26060*/  @!P0 IMAD.MOV.U32 R159, RZ, RZ, R18 ;  /* 0x000000ffff9f8224 */ /* 0x000fe200078e0012 */
[----:B------:R-:W-:Y:S04]  /*26070*/  STS.U16 [R11+0x11c00], R90 ;  /* 0x011c005a0b007388 */ /* 0x000fe80000000400 */
[----:B------:R0:W3:Y:S04]  /*26080*/  @!P0 LDG.E.U16 R157, desc[UR60][R158.64] ;  /* 0x0000003c9e9d8981 */ /* 0x0000e8000c1e1500 */
[----:B------:R-:W-:Y:S04]  /*26090*/  STS.U16 [R11+0x12000], R89 ;  /* 0x012000590b007388 */ /* 0x000fe80000000400 */
[----:B------:R-:W-:Y:S01]  /*260a0*/  STS.U16 [R11+0x12400], R88 ;  /* 0x012400580b007388 */ /* 0x000fe20000000400 */
[----:B0-----:R-:W-:-:S03]  /*260b0*/  @!P0 IMAD.MOV.U32 R158, RZ, RZ, R2 ;  /* 0x000000ffff9e8224 */ /* 0x001fc600078e0002 */
[----:B------:R-:W-:Y:S01]  /*260c0*/  STS.U16 [R11+0x12800], R87 ;  /* 0x012800570b007388 */ /* 0x000fe20000000400 */
[----:B----4-:R-:W-:-:S03]  /*260d0*/  @!P0 IMAD.MOV.U32 R159, RZ, RZ, R15 ;  /* 0x000000ffff9f8224 */ /* 0x010fc600078e000f */
        /* <DEDUP_REMOVED lines=21> */
[----:B------:R0:W-:Y:S04]  /*26230*/  STL [R1+0x18d8], R11 ;  /* 0x0018d80b01007387 */ /* 0x0001e80000100800 */
[----:B------:R4:W-:Y:S04]  /*26240*/  STS.U16 [R10+0x10480], R64 ;  /* 0x010480400a007388 */ /* 0x0009e80000000400 */
[----:B------:R1:W3:Y:S04]  /*26250*/  @!P0 LDG.E.U16 R20, desc[UR60][R158.64] ;  /* 0x0000003c9e148981 */ /* 0x0002e8000c1e1500 */
[----:B0-----:R-:W1:Y:S04]  /*26260*/  LDL R11, [R1+0x1868] ;  /* 0x00186800010b7983 */ /* 0x001e680000100800 */
[----:B----4-:R-:W4:Y:S04]  /*26270*/  LDL R64, [R1+0x1450] ;  /* 0x0014500001407983 */ /* 0x010f280000100800 */
[----:B------:R0:W-:Y:S04]  /*26280*/  STS.U16 [R10+0x11880], R59 ;  /* 0x0118803b0a007388 */ /* 0x0001e80000000400 */
[----:B------:R2:W-:Y:S04]  /*26290*/  STS.U16 [R10+0x11c80], R41 ;  /* 0x011c80290a007388 */ /* 0x0005e80000000400 */
[----:B------:R2:W-:Y:S04]  /*262a0*/  STS.U16 [R10+0x12080], R39 ;  /* 0x012080270a007388 */ /* 0x0005e80000000400 */
[----:B0-----:R-:W3:Y:S04]  /*262b0*/  LDL R59, [R1+0xc58] ;  /* 0x000c5800013b7983 */ /* 0x001ee80000100800 */
[----:B--2---:R-:W2:Y:S04]  /*262c0*/  LDL R41, [R1+0x1864] ;  /* 0x0018640001297983 */ /* 0x004ea80000100800 */
[----:B------:R0:W-:Y:S04]  /*262d0*/  STS.U16 [R10+0x12480], R35 ;  /* 0x012480230a007388 */ /* 0x0001e80000000400 */
[----:B------:R-:W2:Y:S04]  /*262e0*/  LDL R39, [R1+0x185c] ;  /* 0x00185c0001277983 */ /* 0x000ea80000100800 */
[----:B------:R0:W-:Y:S04]  /*262f0*/  STS.U16 [R10+0x11080], R61 ;  /* 0x0110803d0a007388 */ /* 0x0001e80000000400 */
[----:B0-----:R-:W2:Y:S04]  /*26300*/  LDL R35, [R1+0x1860] ;  /* 0x0018600001237983 */ /* 0x001ea80000100800 */
        /* <DEDUP_REMOVED lines=10> */
[----:B------:R-:W2:Y:S04]  /*263b0*/  LDL R12, [R1+0x17ec] ;  /* 0x0017ec00010c7983 */ /* 0x000ea80000100800 */
[----:B0-----:R-:W2:Y:S04]  /*263c0*/  LDL R24, [R1+0x1820] ;  /* 0x0018200001187983 */ /* 0x001ea80000100800 */
[----:B------:R-:W2:Y:S04]  /*263d0*/  LDL R2, [R1+0x17f0] ;  /* 0x0017f00001027983 */ /* 0x000ea80000100800 */
[----:B------:R-:W2:Y:S04]  /*263e0*/  LDL.LU R13, [R1+0x8d4] ;  /* 0x0008d400010d7983 */ /* 0x000ea80000300800 */
[----:B------:R-:W2:Y:S04]  /*263f0*/  LDL.LU R15, [R1+0x8a8] ;  /* 0x0008a800010f7983 */ /* 0x000ea80000300800 */
[----:B------:R-:W2:Y:S04]  /*26400*/  LDL.LU R18, [R1+0x8cc] ;  /* 0x0008cc0001127983 */ /* 0x000ea80000300800 */
[----:B------:R0:W-:Y:S04]  /*26410*/  STS.U16 [R10+0x13c80], R14 ;  /* 0x013c800e0a007388 */ /* 0x0001e80000000400 */
[----:B------:R-:W2:Y:S04]  /*26420*/  LDL.LU R17, [R1+0x8a0] ;  /* 0x0008a00001117983 */ /* 0x000ea80000300800 */
[----:B------:R0:W-:Y:S04]  /*26430*/  STS.U16 [R10+0x13880], R16 ;  /* 0x013880100a007388 */ /* 0x0001e80000000400 */
[----:B0-----:R-:W2:Y:S04]  /*26440*/  LDL.LU R14, [R1+0x898] ;  /* 0x00089800010e7983 */ /* 0x001ea80000300800 */
[----:B------:R0:W-:Y:S04]  /*26450*/  STS.U16 [R10+0x13480], R19 ;  /* 0x013480130a007388 */ /* 0x0001e80000000400 */
[----:B------:R-:W2:Y:S04]  /*26460*/  LDL.LU R16, [R1+0x890] ;  /* 0x0008900001107983 */ /* 0x000ea80000300800 */
[----:B------:R0:W-:Y:S04]  /*26470*/  STS.U16 [R10+0x13080], R23 ;  /* 0x013080170a007388 */ /* 0x0001e80000000400 */
[----:B0-----:R-:W2:Y:S04]  /*26480*/  LDL.LU R19, [R1+0x8a4] ;  /* 0x0008a40001137983 */ /* 0x001ea80000300800 */
[----:B------:R-:W2:Y:S04]  /*26490*/  LDL.LU R156, [R1+0x89c] ;  /* 0x00089c00019c7983 */ /* 0x000ea80000300800 */
[----:B------:R0:W-:Y:S04]  /*264a0*/  STS.U16 [R10+0x14080], R3 ;  /* 0x014080030a007388 */ /* 0x0001e80000000400 */
[----:B------:R-:W2:Y:S04]  /*264b0*/  LDL.LU R23, [R1+0x894] ;  /* 0x0008940001177983 */ /* 0x000ea80000300800 */
[----:B0-----:R-:W2:Y:S04]  /*264c0*/  LDL.LU R3, [R1+0x88c] ;  /* 0x00088c0001037983 */ /* 0x001ea80000300800 */
[----:B------:R-:W-:Y:S04]  /*264d0*/  STL [R1+0x18dc], R10 ;  /* 0x0018dc0a01007387 */ /* 0x000fe80000100800 */
        /* <DEDUP_REMOVED lines=16> */
[----:B------:R0:W-:Y:S04]  /*265e0*/  STS.U16 [R10+0x17c80], R238 ;  /* 0x017c80ee0a007388 */ /* 0x0001e80000000400 */
[----:B------:R-:W-:Y:S01]  /*265f0*/  STL [R1+0x18e4], R8 ;  /* 0x0018e40801007387 */ /* 0x000fe20000100800 */
[----:B------:R-:W-:-:S03]  /*26600*/  PRMT R52, RZ, 0x7610, R52 ;  /* 0x00007610ff347816 */ /* 0x000fc60000000034 */
[----:B------:R-:W-:Y:S04]  /*26610*/  STS.U16 [R9+0x10100], R237 ;  /* 0x010100ed09007388 */ /* 0x000fe80000000400 */
[----:B0-----:R-:W2:Y:S04]  /*26620*/  LDL R10, [R1+0x17e8] ;  /* 0x0017e800010a7983 */ /* 0x001ea80000100800 */
        /* <DEDUP_REMOVED lines=14> */
[----:B------:R-:W-:Y:S01]  /*26710*/  STS.U16 [R9+0x13d00], R222 ;  /* 0x013d00de09007388 */ /* 0x000fe20000000400 */
[----:B-1----:R-:W-:-:S03]  /*26720*/  @!P0 IMAD.MOV.U32 R158, RZ, RZ, R11 ;  /* 0x000000ffff9e8224 */ /* 0x002fc600078e000b */
[----:B------:R-:W2:Y:S01]  /*26730*/  LDL R11, [R1+0x17e4] ;  /* 0x0017e400010b7983 */ /* 0x000ea20000100800 */
        /* <DEDUP_REMOVED lines=62> */
[----:B---3--:R-:W-:Y:S04]  /*26b20*/  STS.U16 [R7+0x13600], R160 ;  /* 0x013600a007007388 */ /* 0x008fe80000000400 */
[----:B------:R-:W-:Y:S04]  /*26b30*/  STS.U16 [R7+0x13a00], R157 ;  /* 0x013a009d07007388 */ /* 0x000fe80000000400 */
[----:B------:R-:W-:Y:S04]  /*26b40*/  STS.U16 [R7+0x13e00], R20 ;  /* 0x013e001407007388 */ /* 0x000fe80000000400 */
[----:B------:R2:W3:Y:S01]  /*26b50*/  @!P0 LDG.E.U16 R58, desc[UR60][R158.64] ;  /* 0x0000003c9e3a8981 */ /* 0x0004e2000c1e1500 */
[----:B------:R-:W-:-:S02]  /*26b60*/  PRMT R46, RZ, 0x7610, R46 ;  /* 0x00007610ff2e7816 */ /* 0x000fc4000000002e */
[----:B------:R-:W-:Y:S01]  /*26b70*/  PRMT R57, RZ, 0x7610, R57 ;  /* 0x00007610ff397816 */ /* 0x000fe20000000039 */
[----:B0-----:R-:W4:Y:S01]  /*26b80*/  LDL R9, [R1+0x17a0] ;  /* 0x0017a00001097983 */ /* 0x001f220000100800 */
[----:B------:R-:W-:-:S03]  /*26b90*/  PRMT R51, RZ, 0x7610, R51 ;  /* 0x00007610ff337816 */ /* 0x000fc60000000033 */
[----:B-1----:R-:W3:Y:S01]  /*26ba0*/  LDL R8, [R1+0x1770] ;  /* 0x0017700001087983 */ /* 0x002ee20000100800 */
[----:B--2---:R-:W-:Y:S02]  /*26bb0*/  @!P0 IMAD.MOV.U32 R158, RZ, RZ, R41 ;  /* 0x000000ffff9e8224 */ /* 0x004fe400078e0029 */
[----:B------:R-:W-:Y:S01]  /*26bc0*/  @!P0 IMAD.MOV.U32 R159, RZ, RZ, R59 ;  /* 0x000000ffff9f8224 */ /* 0x000fe200078e003b */
[----:B------:R-:W2:Y:S04]  /*26bd0*/  LDL R41, [R1+0x17e0] ;  /* 0x0017e00001297983 */ /* 0x000ea80000100800 */
[----:B------:R-:W4:Y:S04]  /*26be0*/  LDL R59, [R1+0x17dc] ;  /* 0x0017dc00013b7983 */ /* 0x000f280000100800 */
[----:B------:R0:W3:Y:S02]  /*26bf0*/  @!P0 LDG.E.U16 R52, desc[UR60][R158.64] ;  /* 0x0000003c9e348981 */ /* 0x0000e4000c1e1500 */
[----:B0-----:R-:W-:-:S02]  /*26c00*/  @!P0 IMAD.MOV.U32 R158, RZ, RZ, R35 ;  /* 0x000000ffff9e8224 */ /* 0x001fc400078e0023 */
[----:B------:R-:W-:Y:S01]  /*26c10*/  @!P0 IMAD.MOV.U32 R159, RZ, RZ, R39 ;  /* 0x000000ffff9f8224 */ /* 0x000fe200078e0027 */
[----:B------:R-:W3:Y:S04]  /*26c20*/  LDL R35, [R1+0x17b0] ;  /* 0x0017b00001237983 */ /* 0x000ee80000100800 */
[----:B------:R-:W3:Y:S04]  /*26c30*/  LDL R39, [R1+0x17ac] ;  /* 0x0017ac0001277983 */ /* 0x000ee80000100800 */
[----:B------:R0:W3:Y:S02]  /*26c40*/  @!P0 LDG.E.U16 R46, desc[UR60][R158.64] ;  /* 0x0000003c9e2e8981 */ /* 0x0000e4000c1e1500 */
[----:B0-----:R-:W-:-:S02]  /*26c50*/  @!P0 IMAD.MOV.U32 R158, RZ, RZ, R60 ;  /* 0x000000ffff9e8224 */ /* 0x001fc400078e003c */
[----:B------:R-:W-:Y:S01]  /*26c60*/  @!P0 IMAD.MOV.U32 R159, RZ, RZ, R61 ;  /* 0x000000ffff9f8224 */ /* 0x000fe200078e003d */
[----:B------:R-:W3:Y:S04]  /*26c70*/  LDL R60, [R1+0x17a8] ;  /* 0x0017a800013c7983 */ /* 0x000ee80000100800 */
[----:B------:R-:W3:Y:S04]  /*26c80*/  LDL R61, [R1+0x17a4] ;  /* 0x0017a400013d7983 */ /* 0x000ee80000100800 */
[----:B------:R0:W3:Y:S02]  /*26c90*/  @!P0 LDG.E.U16 R57, desc[UR60][R158.64] ;  /* 0x0000003c9e398981 */ /* 0x0000e4000c1e1500 */
[----:B0-----:R-:W-:-:S02]  /*26ca0*/  @!P0 IMAD.MOV.U32 R158, RZ, RZ, R33 ;  /* 0x000000ffff9e8224 */ /* 0x001fc400078e0021 */
[----:B------:R-:W3:Y:S01]  /*26cb0*/  LDL R33, [R1+0x179c] ;  /* 0x00179c0001217983 */ /* 0x000ee20000100800 */
[----:B------:R-:W-:Y:S02]  /*26cc0*/  @!P0 MOV R159, R63 ;  /* 0x0000003f009f8202 */ /* 0x000fe40000000f00 */
[----:B------:R-:W-:Y:S01]  /*26cd0*/  PRMT R45, RZ, 0x7610, R45 ;  /* 0x00007610ff2d7816 */ /* 0x000fe2000000002d */
[----:B------:R-:W3:Y:S04]  /*26ce0*/  LDL R63, [R1+0xb54] ;  /* 0x000b5400013f7983 */ /* 0x000ee80000100800 */
[----:B------:R0:W3:Y:S02]  /*26cf0*/  @!P0 LDG.E.U16 R51, desc[UR60][R158.64] ;  /* 0x0000003c9e338981 */ /* 0x0000e4000c1e1500 */
[----:B0-----:R-:W-:-:S02]  /*26d00*/  @!P0 IMAD.MOV.U32 R158, RZ, RZ, R24 ;  /* 0x000000ffff9e8224 */ /* 0x001fc400078e0018 */
[----:B------:R-:W-:Y:S01]  /*26d10*/  @!P0 IMAD.MOV.U32 R159, RZ, RZ, R62 ;  /* 0x000000ffff9f8224 */ /* 0x000fe200078e003e */
[----:B------:R-:W3:Y:S04]  /*26d20*/  LDL R24, [R1+0x176c] ;  /* 0x00176c0001187983 */ /* 0x000ee80000100800 */
[----:B------:R0:W3:Y:S01]  /*26d30*/  @!P0 LDG.E.U16 R45, desc[UR60][R158.64] ;  /* 0x0000003c9e2d8981 */ /* 0x0000e2000c1e1500 */
[----:B------:R-:W-:Y:S02]  /*26d40*/  PRMT R56, RZ, 0x7610, R56 ;  /* 0x00007610ff387816 */ /* 0x000fe40000000038 */
[----:B------:R-:W-:Y:S01]  /*26d50*/  PRMT R50, RZ, 0x7610, R50 ;  /* 0x00007610ff327816 */ /* 0x000fe20000000032 */
[----:B------:R-:W3:Y:S01]  /*26d60*/  LDL R62, [R1+0xb24] ;  /* 0x000b2400013e7983 */ /* 0x000ee20000100800 */
[----:B0-----:R-:W-:-:S02]  /*26d70*/  @!P0 IMAD.MOV.U32 R159, RZ, RZ, R12 ;  /* 0x000000ffff9f8224 */ /* 0x001fc400078e000c */
[----:B------:R-:W-:Y:S01]  /*26d80*/  @!P0 IMAD.MOV.U32 R158, RZ, RZ, R2 ;  /* 0x000000ffff9e8224 */ /* 0x000fe200078e0002 */
[----:B------:R-:W3:Y:S04]  /*26d90*/  LDL R12, [R1+0x1764] ;  /* 0x00176400010c7983 */ /* 0x000ee80000100800 */
[----:B------:R-:W3:Y:S04]  /*26da0*/  LDL R2, [R1+0x1768] ;  /* 0x0017680001027983 */ /* 0x000ee80000100800 */
[----:B------:R0:W3:Y:S01]  /*26db0*/  @!P0 LDG.E.U16 R56, desc[UR60][R158.64] ;  /* 0x0000003c9e388981 */ /* 0x0000e2000c1e1500 */
[----:B------:R-:W-:Y:S01]  /*26dc0*/  PRMT R44, RZ, 0x7610, R44 ;  /* 0x00007610ff2c7816 */ /* 0x000fe2000000002c */
[----:B0-----:R-:W-:-:S02]  /*26dd0*/  @!P0 IMAD.MOV.U32 R158, RZ, RZ, R10 ;  /* 0x000000ffff9e8224 */ /* 0x001fc400078e000a */
[----:B------:R-:W-:Y:S01]  /*26de0*/  @!P0 IMAD.MOV.U32 R159, RZ, RZ, R11 ;  /* 0x000000ffff9f8224 */ /* 0x000fe200078e000b */
[----:B------:R-:W3:Y:S04]  /*26df0*/  LDL R10, [R1+0x1760] ;  /* 0x00176000010a7983 */ /* 0x000ee80000100800 */
[----:B------:R-:W3:Y:S04]  /*26e00*/  LDL R11, [R1+0x175c] ;  /* 0x00175c00010b7983 */ /* 0x000ee80000100800 */
[----:B------:R2:W3:Y:S01]  /*26e10*/  @!P0 LDG.E.U16 R50, desc[UR60][R158.64] ;  /* 0x0000003c9e328981 */ /* 0x0004e2000c1e1500 */
[----:B------:R-:W-:-:S02]  /*26e20*/  PRMT R55, RZ, 0x7610, R55 ;  /* 0x00007610ff377816 */ /* 0x000fc40000000037 */
[----:B------:R-:W-:Y:S02]  /*26e30*/  PRMT R49, RZ, 0x7610, R49 ;  /* 0x00007610ff317816 */ /* 0x000fe40000000031 */
[----:B------:R-:W-:Y:S02]  /*26e40*/  PRMT R43, RZ, 0x7610, R43 ;  /* 0x00007610ff2b7816 */ /* 0x000fe4000000002b */
[----:B------:R-:W-:Y:S01]  /*26e50*/  PRMT R54, RZ, 0x7610, R54 ;  /* 0x00007610ff367816 */ /* 0x000fe20000000036 */
[----:B--2---:R-:W-:Y:S02]  /*26e60*/  @!P0 IMAD.MOV.U32 R158, RZ, RZ, R41 ;  /* 0x000000ffff9e8224 */ /* 0x004fe400078e0029 */
[----:B------:R-:W2:Y:S01]  /*26e70*/  LDL R41, [R1+0x1730] ;  /* 0x0017300001297983 */ /* 0x000ea20000100800 */
[----:B----4-:R-:W-:-:S03]  /*26e80*/  @!P0 IMAD.MOV.U32 R159, RZ, RZ, R59 ;  /* 0x000000ffff9f8224 */ /* 0x010fc600078e003b */
[----:B------:R-:W4:Y:S04]  /*26e90*/  LDL R59, [R1+0x172c] ;  /* 0x00172c00013b7983 */ /* 0x000f280000100800 */
[----:B------:R3:W4:Y:S02]  /*26ea0*/  @!P0 LDG.E.U16 R44, desc[UR60][R158.64] ;  /* 0x0000003c9e2c8981 */ /* 0x000724000c1e1500 */
[----:B---3--:R-:W-:Y:S02]  /*26eb0*/  @!P0 IMAD.MOV.U32 R158, RZ, RZ, R35 ;  /* 0x000000ffff9e8224 */ /* 0x008fe400078e0023 */
[----:B------:R-:W3:Y:S01]  /*26ec0*/  LDL R35, [R1+0x1728] ;  /* 0x0017280001237983 */ /* 0x000ee20000100800 */
[----:B------:R-:W-:-:S03]  /*26ed0*/  @!P0 IMAD.MOV.U32 R159, RZ, RZ, R39 ;  /* 0x000000ffff9f8224 */ /* 0x000fc600078e0027 */
[----:B------:R-:W3:Y:S04]  /*26ee0*/  LDL R39, [R1+0x1724] ;  /* 0x0017240001277983 */ /* 0x000ee80000100800 */
[----:B------:R0:W3:Y:S02]  /*26ef0*/  @!P0 LDG.E.U16 R55, desc[UR60][R158.64] ;  /* 0x0000003c9e378981 */ /* 0x0000e4000c1e1500 */
[----:B0-----:R-:W-:Y:S02]  /*26f00*/  @!P0 IMAD.MOV.U32 R158, RZ, RZ, R60 ;  /* 0x000000ffff9e8224 */ /* 0x001fe400078e003c */
[----:B------:R-:W3:Y:S01]  /*26f10*/  LDL R60, [R1+0x1720] ;  /* 0x00172000013c7983 */ /* 0x000ee20000100800 */
[----:B------:R-:W-:-:S03]  /*26f20*/  @!P0 IMAD.MOV.U32 R159, RZ, RZ, R61 ;  /* 0x000000ffff9f8224 */ /* 0x000fc600078e003d */
[----:B------:R-:W3:Y:S04]  /*26f30*/  LDL R61, [R1+0x171c] ;  /* 0x00171c00013d7983 */ /* 0x000ee80000100800 */
        /* <DEDUP_REMOVED lines=8> */
[----:B------:R-:W-:-:S03]  /*26fc0*/  @!P0 IMAD.MOV.U32 R159, RZ, RZ, R24 ;  /* 0x000000ffff9f8224 */ /* 0x000fc600078e0018 */
[----:B------:R-:W3:Y:S04]  /*26fd0*/  LDL R24, [R1+0x16e4] ;  /* 0x0016e40001187983 */ /* 0x000ee80000100800 */
[----:B------:R0:W3:Y:S02]  /*26fe0*/  @!P0 LDG.E.U16 R54, desc[UR60][R158.64] ;  /* 0x0000003c9e368981 */ /* 0x0000e4000c1e1500 */
[----:B0-----:R-:W-:Y:S02]  /*26ff0*/  @!P0 IMAD.MOV.U32 R159, RZ, RZ, R12 ;  /* 0x000000ffff9f8224 */ /* 0x001fe400078e000c */
[----:B------:R-:W-:Y:S01]  /*27000*/  @!P0 IMAD.MOV.U32 R158, RZ, RZ, R2 ;  /* 0x000000ffff9e8224 */ /* 0x000fe200078e0002 */
[----:B------:R-:W3:Y:S04]  /*27010*/  LDL R12, [R1+0x16dc] ;  /* 0x0016dc00010c7983 */ /* 0x000ee80000100800 */
[----:B------:R-:W3:Y:S01]  /*27020*/  LDL R2, [R1+0x16e0] ;  /* 0x0016e00001027983 */ /* 0x000ee20000100800 */
[----:B------:R-:W-:-:S02]  /*27030*/  PRMT R48, RZ, 0x7610, R48 ;  /* 0x00007610ff307816 */ /* 0x000fc40000000030 */
[----:B------:R-:W-:-:S04]  /*27040*/  PRMT R42, RZ, 0x7610, R42 ;  /* 0x00007610ff2a7816 */ /* 0x000fc8000000002a */
[----:B------:R0:W3:Y:S01]  /*27050*/  @!P0 LDG.E.U16 R48, desc[UR60][R158.64] ;  /* 0x0000003c9e308981 */ /* 0x0000e2000c1e1500 */
[----:B------:R-:W-:Y:S01]  /*27060*/  PRMT R53, RZ, 0x7610, R53 ;  /* 0x00007610ff357816 */ /* 0x000fe20000000035 */
[----:B0-----:R-:W-:Y:S02]  /*27070*/  @!P0 IMAD.MOV.U32 R158, RZ, RZ, R10 ;  /* 0x000000ffff9e8224 */ /* 0x001fe400078e000a */
        /* <DEDUP_REMOVED lines=36> */
[----:B------:R-:W3:Y:S01]  /*272c0*/  LDL R2, [R1+0x1630] ;  /* 0x0016300001027983 */ /* 0x000ee20000100800 */
[----:B------:R-:W-:Y:S02]  /*272d0*/  PRMT R249, RZ, 0x7610, R249 ;  /* 0x00007610fff97816 */ /* 0x000fe400000000f9 */
[----:B------:R-:W-:-:S04]  /*272e0*/  PRMT R248, RZ, 0x7610, R248 ;  /* 0x00007610fff87816 */ /* 0x000fc800000000f8 */
[----:B------:R0:W3:Y:S01]  /*272f0*/  @!P0 LDG.E.U16 R249, desc[UR60][R158.64] ;  /* 0x0000003c9ef98981 */ /* 0x0000e2000c1e1500 */
[----:B------:R-:W-:Y:S01]  /*27300*/  PRMT R247, RZ, 0x7610, R247 ;  /* 0x00007610fff77816 */ /* 0x000fe200000000f7 */
[----:B0-----:R-:W-:Y:S02]  /*27310*/  @!P0 IMAD.MOV.U32 R158, RZ, RZ, R10 ;  /* 0x000000ffff9e8224 */ /* 0x001fe400078e000a */
[----:B------:R-:W3:Y:S01]  /*27320*/  LDL R10, [R1+0x1628] ;  /* 0x00162800010a7983 */ /* 0x000ee20000100800 */
[----:B------:R-:W-:-:S03]  /*27330*/  @!P0 IMAD.MOV.U32 R159, RZ, RZ, R11 ;  /* 0x000000ffff9f8224 */ /* 0x000fc600078e000b */
[----:B------:R-:W3:Y:S04]  /*27340*/  LDL R11, [R1+0x1624] ;  /* 0x00162400010b7983 */ /* 0x000ee80000100800 */
[----:B------:R2:W3:Y:S01]  /*27350*/  @!P0 LDG.E.U16 R248, desc[UR60][R158.64] ;  /* 0x0000003c9ef88981 */ /* 0x0004e2000c1e1500 */
[----:B------:R-:W-:Y:S02]  /*27360*/  PRMT R246, RZ, 0x7610, R246 ;  /* 0x00007610fff67816 */ /* 0x000fe400000000f6 */
[----:B------:R-:W-:Y:S02]  /*27370*/  PRMT R245, RZ, 0x7610, R245 ;  /* 0x00007610fff57816 */ /* 0x000fe400000000f5 */
[----:B------:R-:W-:Y:S02]  /*27380*/  PRMT R244, RZ, 0x7610, R244 ;  /* 0x00007610fff47816 */ /* 0x000fe400000000f4 */
[----:B------:R-:W-:Y:S01]  /*27390*/  PRMT R243, RZ, 0x7610, R243 ;  /* 0x00007610fff37816 */ /* 0x000fe200000000f3 */
[----:B--2---:R-:W-:-:S02]  /*273a0*/  @!P0 IMAD.MOV.U32 R158, RZ, RZ, R41 ;  /* 0x000000ffff9e8224 */ /* 0x004fc400078e0029 */
        /* <DEDUP_REMOVED lines=53> */
[----:B------:R-:W-:-:S03]  /*27700*/  @!P0 MOV R159, R61 ;  /* 0x0000003d009f8202 */ /* 0x000fc60000000f00 */
        /* <DEDUP_REMOVED lines=162> */
[----:B------:R-:W-:-:S03]  /*28130*/  @!P0 MOV R159, R39 ;  /* 0x00000027009f8202 */ /* 0x000fc60000000f00 */
[----:B------:R-:W3:Y:S04]  /*28140*/  LDL R39, [R1+0xb5c] ;  /* 0x000b5c0001277983 */ /* 0x000ee80000100800 */
[----:B------:R0:W3:Y:S02]  /*28150*/  @!P0 LDG.E.U16 R211, desc[UR60][R158.64] ;  /* 0x0000003c9ed38981 */ /* 0x0000e4000c1e1500 */
[----:B0-----:R-:W-:Y:S01]  /*28160*/  @!P0 IMAD.MOV.U32 R158, RZ, RZ, R60 ;  /* 0x000000ffff9e8224 */ /* 0x001fe200078e003c */
[----:B------:R-:W-:Y:S01]  /*28170*/  PRMT R207, RZ, 0x7610, R207 ;  /* 0x00007610ffcf7816 */ /* 0x000fe200000000cf */
[----:B------:R-:W3:Y:S01]  /*28180*/  LDL R60, [R1+0xa68] ;  /* 0x000a6800013c7983 */ /* 0x000ee20000100800 */
[----:B------:R-:W-:Y:S01]  /*28190*/  @!P0 IMAD.MOV.U32 R159, RZ, RZ, R61 ;  /* 0x000000ffff9f8224 */ /* 0x000fe200078e003d */
[----:B------:R-:W-:-:S02]  /*281a0*/  PRMT R206, RZ, 0x7610, R206 ;  /* 0x00007610ffce7816 */ /* 0x000fc400000000ce */
        /* <DEDUP_REMOVED lines=16> */
[----:B------:R0:W3:Y:S01]  /*282b0*/  @!P0 LDG.E.U16 R207, desc[UR60][R158.64] ;  /* 0x0000003c9ecf8981 */ /* 0x0000e2000c1e1500 */
[----:B------:R-:W-:Y:S02]  /*282c0*/  PRMT R205, RZ, 0x7610, R205 ;  /* 0x00007610ffcd7816 */ /* 0x000fe400000000cd */
        /* <DEDUP_REMOVED lines=20> */
[----:B------:R-:W-:Y:S02]  /*28410*/  @!P0 IMAD.MOV.U32 R158, RZ, RZ, R9 ;  /* 0x000000ffff9e8224 */ /* 0x000fe400078e0009 */
        /* <DEDUP_REMOVED lines=8> */
[----:B------:R-:W-:-:S05]  /*284a0*/  @!P0 IMAD.MOV.U32 R159, RZ, RZ, R62 ;  /* 0x000000ffff9f8224 */ /* 0x000fca00078e003e */
[----:B------:R0:W3:Y:S02]  /*284b0*/  @!P0 LDG.E.U16 R201, desc[UR60][R158.64] ;  /* 0x0000003c9ec98981 */ /* 0x0000e4000c1e1500 */
[----:B0-----:R-:W-:Y:S02]  /*284c0*/  @!P0 IMAD.MOV.U32 R159, RZ, RZ, R12 ;  /* 0x000000ffff9f8224 */ /* 0x001fe400078e000c */
[----:B------:R-:W-:Y:S01]  /*284d0*/  @!P0 IMAD.MOV.U32 R158, RZ, RZ, R2 ;  /* 0x000000ffff9e8224 */ /* 0x000fe200078e0002 */
[----:B------:R-:W3:Y:S04]  /*284e0*/  LDL R12, [R1+0x924] ;  /* 0x00092400010c7983 */ /* 0x000ee80000100800 */
[----:B------:R-:W3:Y:S01]  /*284f0*/  LDL.LU R2, [R1+0x9a8] ;  /* 0x0009a80001027983 */ /* 0x000ee20000300800 */
        /* <DEDUP_REMOVED lines=8> */
[----:B------:R0:W3:Y:S04]  /*28580*/  @!P0 LDG.E.U16 R199, desc[UR60][R158.64] ;  /* 0x0000003c9ec78981 */ /* 0x0000e8000c1e1500 */
[----:B------:R-:W3:Y:S01]  /*28590*/  LDL.LU R24, [R1+0x928] ;  /* 0x0009280001187983 */ /* 0x000ee20000300800 */
[----:B------:R-:W-:-:S02]  /*285a0*/  PRMT R197, RZ, 0x7610, R197 ;  /* 0x00007610ffc57816 */ /* 0x000fc400000000c5 */
[----:B------:R-:W-:Y:S01]  /*285b0*/  PRMT R196, RZ, 0x7610, R196 ;  /* 0x00007610ffc47816 */ /* 0x000fe200000000c4 */
[----:B------:R-:W3:Y:S01]  /*285c0*/  LDL R64, [R1+0xb1c] ;  /* 0x000b1c0001407983 */ /* 0x000ee20000100800 */
[----:B------:R-:W-:-:S03]  /*285d0*/  PRMT R195, RZ, 0x7610, R195 ;  /* 0x00007610ffc37816 */ /* 0x000fc600000000c3 */
[----:B------:R-:W3:Y:S04]  /*285e0*/  LDL R63, [R1+0xadc] ;  /* 0x000adc00013f7983 */ /* 0x000ee80000100800 */
[----:B------:R-:W3:Y:S01]  /*285f0*/  LDL R62, [R1+0xae0] ;  /* 0x000ae000013e7983 */ /* 0x000ee20000100800 */
[----:B0-----:R-:W-:Y:S02]  /*28600*/  @!P0 IMAD.MOV.U32 R158, RZ, RZ, R60 ;  /* 0x000000ffff9e8224 */ /* 0x001fe400078e003c */
[----:B------:R-:W-:Y:S01]  /*28610*/  @!P0 IMAD.MOV.U32 R159, RZ, RZ, R61 ;  /* 0x000000ffff9f8224 */ /* 0x000fe200078e003d */
[----:B------:R-:W3:Y:S04]  /*28620*/  LDL R60, [R1+0xa60] ;  /* 0x000a6000013c7983 */ /* 0x000ee80000100800 */
[----:B------:R-:W3:Y:S04]  /*28630*/  LDL R61, [R1+0xa5c] ;  /* 0x000a5c00013d7983 */ /* 0x000ee80000100800 */
[----:B------:R2:W3:Y:S01]  /*28640*/  @!P0 LDG.E.U16 R198, desc[UR60][R158.64] ;  /* 0x0000003c9ec68981 */ /* 0x0004e2000c1e1500 */
        /* <DEDUP_REMOVED lines=9> */
[----:B------:R-:W4:Y:S04]  /*286e0*/  LDL R39, [R1+0xa20] ;  /* 0x000a200001277983 */ /* 0x000f280000100800 */
[----:B------:R0:W3:Y:S02]  /*286f0*/  @!P0 LDG.E.U16 R196, desc[UR60][R158.64] ;  /* 0x0000003c9ec48981 */ /* 0x0000e4000c1e1500 */
[----:B0-----:R-:W-:Y:S02]  /*28700*/  @!P0 IMAD.MOV.U32 R159, RZ, RZ, R9 ;  /* 0x000000ffff9f8224 */ /* 0x001fe400078e0009 */
[----:B------:R-:W2:Y:S01]  /*28710*/  LDL R9, [R1+0xb20] ;  /* 0x000b200001097983 */ /* 0x000ea20000100800 */
[----:B------:R-:W-:-:S05]  /*28720*/  @!P0 IMAD.MOV.U32 R158, RZ, RZ, R2 ;  /* 0x000000ffff9e8224 */ /* 0x000fca00078e0002 */
[----:B------:R0:W3:Y:S02]  /*28730*/  @!P0 LDG.E.U16 R195, desc[UR60][R158.64] ;  /* 0x0000003c9ec38981 */ /* 0x0000e4000c1e1500 */
[----:B0-----:R-:W-:Y:S02]  /*28740*/  @!P0 IMAD.MOV.U32 R158, RZ, RZ, R8 ;  /* 0x000000ffff9e8224 */ /* 0x001fe400078e0008 */
[----:B------:R-:W4:Y:S01]  /*28750*/  LDL R8, [R1+0xaa0] ;  /* 0x000aa00001087983 */ /* 0x000f220000100800 */
[----:B------:R-:W-:-:S03]  /*28760*/  @!P0 IMAD.MOV.U32 R159, RZ, RZ, R33 ;  /* 0x000000ffff9f8224 */ /* 0x000fc600078e0021 */
[----:B------:R-:W3:Y:S04]  /*28770*/  LDL R33, [R1+0x9e0] ;  /* 0x0009e00001217983 */ /* 0x000ee80000100800 */
[----:B------:R0:W3:Y:S02]  /*28780*/  @!P0 LDG.E.U16 R194, desc[UR60][R158.64] ;  /* 0x0000003c9ec28981 */ /* 0x0000e4000c1e1500 */
[----:B0-----:R-:W-:Y:S02]  /*28790*/  @!P0 IMAD.MOV.U32 R159, RZ, RZ, R12 ;  /* 0x000000ffff9f8224 */ /* 0x001fe400078e000c */
[----:B------:R-:W3:Y:S01]  /*287a0*/  LDL R12, [R1+0x99c] ;  /* 0x00099c00010c7983 */ /* 0x000ee20000100800 */
[----:B------:R-:W-:Y:S01]  /*287b0*/  PRMT R193, RZ, 0x7610, R193 ;  /* 0x00007610ffc17816 */ /* 0x000fe200000000c1 */
[----:B------:R-:W-:Y:S01]  /*287c0*/  @!P0 IMAD.MOV.U32 R158, RZ, RZ, R24 ;  /* 0x000000ffff9e8224 */ /* 0x000fe200078e0018 */
[----:B------:R-:W-:-:S04]  /*287d0*/  PRMT R192, RZ, 0x7610, R192 ;  /* 0x00007610ffc07816 */ /* 0x000fc800000000c0 */
[----:B------:R0:W3:Y:S01]  /*287e0*/  @!P0 LDG.E.U16 R193, desc[UR60][R158.64] ;  /* 0x0000003c9ec18981 */ /* 0x0000e2000c1e1500 */
[----:B------:R-:W-:Y:S01]  /*287f0*/  PRMT R191, RZ, 0x7610, R191 ;  /* 0x00007610ffbf7816 */ /* 0x000fe200000000bf */
[----:B0-----:R-:W-:Y:S02]  /*28800*/  @!P0 IMAD.MOV.U32 R158, RZ, RZ, R10 ;  /* 0x000000ffff9e8224 */ /* 0x001fe400078e000a */
[----:B------:R-:W-:Y:S01]  /*28810*/  @!P0 IMAD.MOV.U32 R159, RZ, RZ, R11 ;  /* 0x000000ffff9f8224 */ /* 0x000fe200078e000b */
[----:B------:R-:W-:Y:S02]  /*28820*/  PRMT R190, RZ, 0x7610, R190 ;  /* 0x00007610ffbe7816 */ /* 0x000fe400000000be */
[----:B------:R-:W-:Y:S01]  /*28830*/  PRMT R189, RZ, 0x7610, R189 ;  /* 0x00007610ffbd7816 */ /* 0x000fe200000000bd */
[----:B------:R-:W3:Y:S04]  /*28840*/  LDL R11, [R1+0x9a0] ;  /* 0x0009a000010b7983 */ /* 0x000ee80000100800 */
[----:B------:R0:W3:Y:S04]  /*28850*/  @!P0 LDG.E.U16 R192, desc[UR60][R158.64] ;  /* 0x0000003c9ec08981 */ /* 0x0000e8000c1e1500 */
[----:B------:R-:W3:Y:S01]  /*28860*/  LDL R10, [R1+0x960] ;  /* 0x00096000010a7983 */ /* 0x000ee20000100800 */
[----:B0-----:R-:W-:-:S02]  /*28870*/  @!P0 IMAD.MOV.U32 R158, RZ, RZ, R15 ;  /* 0x000000ffff9e8224 */ /* 0x001fc400078e000f */
[----:B------:R-:W-:-:S05]  /*28880*/  @!P0 IMAD.MOV.U32 R159, RZ, RZ, R19 ;  /* 0x000000ffff9f8224 */ /* 0x000fca00078e0013 */
[----:B------:R0:W3:Y:S02]  /*28890*/  @!P0 LDG.E.U16 R191, desc[UR60][R158.64] ;  /* 0x0000003c9ebf8981 */ /* 0x0000e4000c1e1500 */
[----:B0-----:R-:W-:Y:S02]  /*288a0*/  @!P0 IMAD.MOV.U32 R159, RZ, RZ, R64 ;  /* 0x000000ffff9f8224 */ /* 0x001fe400078e0040 */
[----:B------:R-:W-:Y:S04]  /*288b0*/  STL [R1+0x18ec], R15 ;  /* 0x0018ec0f01007387 */ /* 0x000fe80000100800 */
[----:B------:R0:W-:Y:S04]  /*288c0*/  STL [R1+0x18e8], R19 ;  /* 0x0018e81301007387 */ /* 0x0001e80000100800 */
[----:B0-----:R-:W3:Y:S01]  /*288d0*/  LDL.LU R19, [R1+0x8e0] ;  /* 0x0008e00001137983 */ /* 0x001ee20000300800 */
        /* <DEDUP_REMOVED lines=8> */
[----:B------:R-:W-:-:S05]  /*28960*/  @!P0 IMAD.MOV.U32 R159, RZ, RZ, R63 ;  /* 0x000000ffff9f8224 */ /* 0x000fca00078e003f */
[----:B------:R0:W2:Y:S02]  /*28970*/  @!P0 LDG.E.U16 R189, desc[UR60][R158.64] ;  /* 0x0000003c9ebd8981 */ /* 0x0000a4000c1e1500 */
[----:B0-----:R-:W-:Y:S02]  /*28980*/  @!P0 IMAD.MOV.U32 R159, RZ, RZ, R41 ;  /* 0x000000ffff9f8224 */ /* 0x001fe400078e0029 */
[----:B----4-:R-:W-:Y:S02]  /*28990*/  @!P0 IMAD.MOV.U32 R158, RZ, RZ, R8 ;  /* 0x000000ffff9e8224 */ /* 0x010fe400078e0008 */
[----:B------:R-:W4:Y:S04]  /*289a0*/  LDL R8, [R1+0x8dc] ;  /* 0x0008dc0001087983 */ /* 0x000f280000100800 */
[----:B------:R-:W2:Y:S04]  /*289b0*/  LDL.LU R41, [R1+0x95c] ;  /* 0x00095c0001297983 */ /* 0x000ea80000300800 */
[----:B------:R-:W4:Y:S04]  /*289c0*/  LDL.LU R15, [R1+0x920] ;  /* 0x00092000010f7983 */ /* 0x000f280000300800 */
[----:B------:R0:W4:Y:S04]  /*289d0*/  @!P0 LDG.E.U16 R188, desc[UR60][R158.64] ;  /* 0x0000003c9ebc8981 */ /* 0x000128000c1e1500 */
[----:B------:R-:W4:Y:S04]  /*289e0*/  LDL R66, [R1+0xb14] ;  /* 0x000b140001427983 */ /* 0x000f280000100800 */
[----:B------:R-:W4:Y:S04]  /*289f0*/  LDL R65, [R1+0xad4] ;  /* 0x000ad40001417983 */ /* 0x000f280000100800 */
[----:B------:R-:W4:Y:S04]  /*28a00*/  LDL R64, [R1+0xad8] ;  /* 0x000ad80001407983 */ /* 0x000f280000100800 */
[----:B------:R-:W4:Y:S04]  /*28a10*/  LDL R63, [R1+0xa94] ;  /* 0x000a9400013f7983 */ /* 0x000f280000100800 */
[----:B------:R-:W4:Y:S01]  /*28a20*/  LDL R62, [R1+0xa98] ;  /* 0x000a9800013e7983 */ /* 0x000f220000100800 */
[----:B0-----:R-:W-:-:S02]  /*28a30*/  @!P0 IMAD.MOV.U32 R158, RZ, RZ, R60 ;  /* 0x000000ffff9e8224 */ /* 0x001fc400078e003c */
[----:B------:R-:W-:Y:S01]  /*28a40*/  @!P0 IMAD.MOV.U32 R159, RZ, RZ, R61 ;  /* 0x000000ffff9f8224 */ /* 0x000fe200078e003d */
[----:B------:R-:W-:Y:S02]  /*28a50*/  PRMT R184, RZ, 0x7610, R184 ;  /* 0x00007610ffb87816 */ /* 0x000fe400000000b8 */
[----:B------:R-:W-:Y:S01]  /*28a60*/  PRMT R183, RZ, 0x7610, R183 ;  /* 0x00007610ffb77816 */ /* 0x000fe200000000b7 */
[----:B------:R-:W4:Y:S04]  /*28a70*/  LDL R61, [R1+0xa54] ;  /* 0x000a5400013d7983 */ /* 0x000f280000100800 */
[----:B------:R0:W4:Y:S04]  /*28a80*/  @!P0 LDG.E.U16 R187, desc[UR60][R158.64] ;  /* 0x0000003c9ebb8981 */ /* 0x000128000c1e1500 */
[----:B------:R-:W4:Y:S01]  /*28a90*/  LDL R60, [R1+0xa14] ;  /* 0x000a1400013c7983 */ /* 0x000f220000100800 */
[----:B0-----:R-:W-:-:S03]  /*28aa0*/  @!P0 IMAD.MOV.U32 R158, RZ, RZ, R39 ;  /* 0x000000ffff9e8224 */ /* 0x001fc600078e0027 */
[----:B------:R-:W4:Y:S01]  /*28ab0*/  LDL R39, [R1+0xb18] ;  /* 0x000b180001277983 */ /* 0x000f220000100800 */
[----:B------:R-:W-:-:S03]  /*28ac0*/  @!P0 IMAD.MOV.U32 R159, RZ, RZ, R59 ;  /* 0x000000ffff9f8224 */ /* 0x000fc600078e003b */
[----:B------:R-:W4:Y:S04]  /*28ad0*/  LDL R59, [R1+0x994] ;  /* 0x00099400013b7983 */ /* 0x000f280000100800 */
[----:B------:R3:W4:Y:S02]  /*28ae0*/  @!P0 LDG.E.U16 R186, desc[UR60][R158.64] ;  /* 0x0000003c9eba8981 */ /* 0x000724000c1e1500 */
[----:B---3--:R-:W-:Y:S02]  /*28af0*/  @!P0 IMAD.MOV.U32 R158, RZ, RZ, R33 ;  /* 0x000000ffff9e8224 */ /* 0x008fe400078e0021 */
[----:B------:R-:W-:-:S05]  /*28b00*/  @!P0 IMAD.MOV.U32 R159, RZ, RZ, R35 ;  /* 0x000000ffff9f8224 */ /* 0x000fca00078e0023 */
[----:B------:R0:W3:Y:S02]  /*28b10*/  @!P0 LDG.E.U16 R185, desc[UR60][R158.64] ;  /* 0x0000003c9eb98981 */ /* 0x0000e4000c1e1500 */
[----:B0-----:R-:W-:Y:S02]  /*28b20*/  @!P0 MOV R159, R12 ;  /* 0x0000000c009f8202 */ /* 0x001fe40000000f00 */
[----:B------:R-:W3:Y:S01]  /*28b30*/  LDL R12, [R1+0xa58] ;  /* 0x000a5800010c7983 */ /* 0x000ee20000100800 */
[----:B------:R-:W-:Y:S01]  /*28b40*/  @!P0 IMAD.MOV.U32 R158, RZ, RZ, R11 ;  /* 0x000000ffff9e8224 */ /* 0x000fe200078e000b */
[----:B------:R-:W-:Y:S02]  /*28b50*/  PRMT R182, RZ, 0x7610, R182 ;  /* 0x00007610ffb67816 */ /* 0x000fe400000000b6 */
[----:B------:R-:W3:Y:S04]  /*28b60*/  LDL.LU R35, [R1+0x9d8] ;  /* 0x0009d80001237983 */ /* 0x000ee80000300800 */
[----:B------:R-:W3:Y:S04]  /*28b70*/  LDL.LU R33, [R1+0x9d4] ;  /* 0x0009d40001217983 */ /* 0x000ee80000300800 */
[----:B------:R0:W3:Y:S02]  /*28b80*/  @!P0 LDG.E.U16 R184, desc[UR60][R158.64] ;  /* 0x0000003c9eb88981 */ /* 0x0000e4000c1e1500 */
[----:B0-----:R-:W-:-:S02]  /*28b90*/  @!P0 IMAD.MOV.U32 R158, RZ, RZ, R10 ;  /* 0x000000ffff9e8224 */ /* 0x001fc400078e000a */
[----:B------:R-:W3:Y:S01]  /*28ba0*/  LDL.LU R10, [R1+0xa18] ;  /* 0x000a1800010a7983 */ /* 0x000ee20000300800 */
[----:B------:R-:W-:Y:S02]  /*28bb0*/  PRMT R181, RZ, 0x7610, R181 ;  /* 0x00007610ffb57816 */ /* 0x000fe400000000b5 */
[----:B------:R-:W-:Y:S01]  /*28bc0*/  PRMT R180, RZ, 0x7610, R180 ;  /* 0x00007610ffb47816 */ /* 0x000fe200000000b4 */
[----:B------:R-:W3:Y:S04]  /*28bd0*/  LDL.LU R11, [R1+0x954] ;  /* 0x00095400010b7983 */ /* 0x000ee80000300800 */
[----:B------:R-:W-:Y:S01]  /*28be0*/  STL [R1+0x18f0], R19 ;  /* 0x0018f01301007387 */ /* 0x000fe20000100800 */
[----:B------:R-:W-:Y:S02]  /*28bf0*/  PRMT R179, RZ, 0x7610, R179 ;  /* 0x00007610ffb37816 */ /* 0x000fe400000000b3 */
[----:B------:R-:W-:-:S02]  /*28c00*/  PRMT R178, RZ, 0x7610, R178 ;  /* 0x00007610ffb27816 */ /* 0x000fc400000000b2 */
[----:B------:R-:W-:Y:S01]  /*28c10*/  PRMT R177, RZ, 0x7610, R177 ;  /* 0x00007610ffb17816 */ /* 0x000fe200000000b1 */
[----:B--2---:R-:W-:-:S05]  /*28c20*/  @!P0 IMAD.MOV.U32 R159, RZ, RZ, R41 ;  /* 0x000000ffff9f8224 */ /* 0x004fca00078e0029 */
[----:B------:R4:W2:Y:S02]  /*28c30*/  @!P0 LDG.E.U16 R183, desc[UR60][R158.64] ;  /* 0x0000003c9eb78981 */ /* 0x0008a4000c1e1500 */
[----:B----4-:R-:W-:Y:S02]  /*28c40*/  @!P0 IMAD.MOV.U32 R158, RZ, RZ, R15 ;  /* 0x000000ffff9e8224 */ /* 0x010fe400078e000f */
[----:B------:R-:W-:-:S05]  /*28c50*/  @!P0 IMAD.MOV.U32 R159, RZ, RZ, R9 ;  /* 0x000000ffff9f8224 */ /* 0x000fca00078e0009 */
[----:B------:R0:W4:Y:S02]  /*28c60*/  @!P0 LDG.E.U16 R182, desc[UR60][R158.64] ;  /* 0x0000003c9eb68981 */ /* 0x000124000c1e1500 */
[----:B0-----:R-:W-:Y:S02]  /*28c70*/  @!P0 IMAD.MOV.U32 R158, RZ, RZ, R19 ;  /* 0x000000ffff9e8224 */ /* 0x001fe400078e0013 */
[----:B------:R-:W-:Y:S02]  /*28c80*/  @!P0 IMAD.MOV.U32 R159, RZ, RZ, R8 ;  /* 0x000000ffff9f8224 */ /* 0x000fe400078e0008 */
[----:B------:R-:W2:Y:S04]  /*28c90*/  LDL.LU R8, [R1+0x8d8] ;  /* 0x0008d80001087983 */ /* 0x000ea80000300800 */
[----:B------:R0:W4:Y:S04]  /*28ca0*/  @!P0 LDG.E.U16 R181, desc[UR60][R158.64] ;  /* 0x0000003c9eb58981 */ /* 0x000128000c1e1500 */
[----:B------:R-:W4:Y:S04]  /*28cb0*/  LDL.LU R9, [R1+0x8d0] ;  /* 0x0008d00001097983 */ /* 0x000f280000300800 */
[----:B------:R1:W-:Y:S01]  /*28cc0*/  STL [R1+0x18f8], R17 ;  /* 0x0018f81101007387 */ /* 0x0003e20000100800 */
[----:B0-----:R-:W-:-:S02]  /*28cd0*/  @!P0 IMAD.MOV.U32 R158, RZ, RZ, R17 ;  /* 0x000000ffff9e8224 */ /* 0x001fc400078e0011 */
[----:B------:R-:W-:Y:S01]  /*28ce0*/  @!P0 IMAD.MOV.U32 R159, RZ, RZ, R156 ;  /* 0x000000ffff9f8224 */ /* 0x000fe200078e009c */
[----:B-1----:R-:W2:Y:S04]  /*28cf0*/  LDL.LU R17, [R1+0x958] ;  /* 0x0009580001117983 */ /* 0x002ea80000300800 */
[----:B------:R-:W-:Y:S04]  /*28d00*/  STL [R1+0x18f4], R156 ;  /* 0x0018f49c01007387 */ /* 0x000fe80000100800 */
[----:B------:R0:W4:Y:S02]  /*28d10*/  @!P0 LDG.E.U16 R180, desc[UR60][R158.64] ;  /* 0x0000003c9eb48981 */ /* 0x000124000c1e1500 */
[----:B0-----:R-:W-:-:S02]  /*28d20*/  @!P0 IMAD.MOV.U32 R158, RZ, RZ, R39 ;  /* 0x000000ffff9e8224 */ /* 0x001fc400078e0027 */
[----:B------:R-:W2:Y:S01]  /*28d30*/  LDL.LU R39, [R1+0x998] ;  /* 0x0009980001277983 */ /* 0x000ea20000300800 */
[----:B------:R-:W-:-:S03]  /*28d40*/  @!P0 IMAD.MOV.U32 R159, RZ, RZ, R66 ;  /* 0x000000ffff9f8224 */ /* 0x000fc600078e0042 */
[----:B------:R-:W4:Y:S04]  /*28d50*/  LDL R19, [R1+0x914] ;  /* 0x0009140001137983 */ /* 0x000f280000100800 */
[----:B------:R0:W4:Y:S02]  /*28d60*/  @!P0 LDG.E.U16 R179, desc[UR60][R158.64] ;  /* 0x0000003c9eb38981 */ /* 0x000124000c1e1500 */
[----:B0-----:R-:W-:Y:S02]  /*28d70*/  @!P0 IMAD.MOV.U32 R158, RZ, RZ, R64 ;  /* 0x000000ffff9e8224 */ /* 0x001fe400078e0040 */
[----:B------:R-:W-:-:S05]  /*28d80*/  @!P0 IMAD.MOV.U32 R159, RZ, RZ, R65 ;  /* 0x000000ffff9f8224 */ /* 0x000fca00078e0041 */
[----:B------:R0:W4:Y:S02]  /*28d90*/  @!P0 LDG.E.U16 R178, desc[UR60][R158.64] ;  /* 0x0000003c9eb28981 */ /* 0x000124000c1e1500 */
[----:B0-----:R-:W-:Y:S02]  /*28da0*/  @!P0 IMAD.MOV.U32 R158, RZ, RZ, R62 ;  /* 0x000000ffff9e8224 */ /* 0x001fe400078e003e */
[----:B------:R-:W-:Y:S01]  /*28db0*/  @!P0 IMAD.MOV.U32 R159, RZ, RZ, R63 ;  /* 0x000000ffff9f8224 */ /* 0x000fe200078e003f */
[----:B------:R-:W-:Y:S02]  /*28dc0*/  PRMT R176, RZ, 0x7610, R176 ;  /* 0x00007610ffb07816 */ /* 0x000fe400000000b0 */
[----:B------:R-:W-:Y:S02]  /*28dd0*/  PRMT R175, RZ, 0x7610, R175 ;  /* 0x00007610ffaf7816 */ /* 0x000fe400000000af */
[----:B------:R-:W-:Y:S01]  /*28de0*/  PRMT R174, RZ, 0x7610, R174 ;  /* 0x00007610ffae7816 */ /* 0x000fe200000000ae */
[----:B------:R-:W4:Y:S04]  /*28df0*/  LDL R62, [R1+0xb0c] ;  /* 0x000b0c00013e7983 */ /* 0x000f280000100800 */
[----:B------:R3:W4:Y:S02]  /*28e00*/  @!P0 LDG.E.U16 R177, desc[UR60][R158.64] ;  /* 0x0000003c9eb18981 */ /* 0x000724000c1e1500 */
[----:B---3--:R-:W-:-:S02]  /*28e10*/  @!P0 IMAD.MOV.U32 R158, RZ, RZ, R12 ;  /* 0x000000ffff9e8224 */ /* 0x008fc400078e000c */
        /* <DEDUP_REMOVED lines=9> */
[----:B------:R-:W-:-:S05]  /*28eb0*/  @!P0 IMAD.MOV.U32 R159, RZ, RZ, R33 ;  /* 0x000000ffff9f8224 */ /* 0x000fca00078e0021 */
[----:B------:R0:W3:Y:S02]  /*28ec0*/  @!P0 LDG.E.U16 R174, desc[UR60][R158.64] ;  /* 0x0000003c9eae8981 */ /* 0x0000e4000c1e1500 */
[----:B0-----:R-:W-:Y:S02]  /*28ed0*/  @!P0 IMAD.MOV.U32 R159, RZ, RZ, R59 ;  /* 0x000000ffff9f8224 */ /* 0x001fe400078e003b */
[----:B------:R-:W3:Y:S04]  /*28ee0*/  LDL R59, [R1+0xad0] ;  /* 0x000ad000013b7983 */ /* 0x000ee80000100800 */
[----:B------:R-:W-:Y:S04]  /*28ef0*/  STL.64 [R1+0x1bc8], R150 ;  /* 0x001bc89601007387 */ /* 0x000fe80000100a00 */
[----:B------:R-:W-:Y:S04]  /*28f00*/  STL.64 [R1+0x1bc0], R148 ;  /* 0x001bc09401007387 */ /* 0x000fe80000100a00 */
[----:B------:R-:W-:Y:S04]  /*28f10*/  STL.64 [R1+0x1bb8], R146 ;  /* 0x001bb89201007387 */ /* 0x000fe80000100a00 */
[----:B------:R-:W-:Y:S01]  /*28f20*/  STL.64 [R1+0x1bb0], R40 ;  /* 0x001bb02801007387 */ /* 0x000fe20000100a00 */
[----:B------:R-:W-:-:S02]  /*28f30*/  PRMT R173, RZ, 0x7610, R173 ;  /* 0x00007610ffad7816 */ /* 0x000fc400000000ad */
[----:B------:R-:W-:Y:S02]  /*28f40*/  PRMT R172, RZ, 0x7610, R172 ;  /* 0x00007610ffac7816 */ /* 0x000fe400000000ac */
[----:B------:R-:W-:Y:S02]  /*28f50*/  PRMT R171, RZ, 0x7610, R171 ;  /* 0x00007610ffab7816 */ /* 0x000fe400000000ab */
[----:B------:R-:W-:Y:S02]  /*28f60*/  PRMT R170, RZ, 0x7610, R170 ;  /* 0x00007610ffaa7816 */ /* 0x000fe400000000aa */
[----:B------:R-:W-:Y:S01]  /*28f70*/  PRMT R169, RZ, 0x7610, R169 ;  /* 0x00007610ffa97816 */ /* 0x000fe200000000a9 */
[----:B--2---:R-:W-:Y:S04]  /*28f80*/  STL.64 [R1+0x1ba8], R38 ;  /* 0x001ba82601007387 */ /* 0x004fe80000100a00 */
[----:B------:R-:W-:Y:S04]  /*28f90*/  STL.64 [R1+0x1ba0], R36 ;  /* 0x001ba02401007387 */ /* 0x000fe80000100a00 */
[----:B------:R-:W-:Y:S04]  /*28fa0*/  STL.64 [R1+0x1b98], R34 ;  /* 0x001b982201007387 */ /* 0x000fe80000100a00 */
[----:B------:R-:W-:Y:S04]  /*28fb0*/  STL.64 [R1+0x1b90], R32 ;  /* 0x001b902001007387 */ /* 0x000fe80000100a00 */
[----:B------:R0:W-:Y:S04]  /*28fc0*/  STL.64 [R1+0x1b88], R30 ;  /* 0x001b881e01007387 */ /* 0x0001e80000100a00 */
[----:B------:R1:W-:Y:S04]  /*28fd0*/  STL.64 [R1+0x1b80], R28 ;  /* 0x001b801c01007387 */ /* 0x0003e80000100a00 */
[----:B------:R2:W-:Y:S04]  /*28fe0*/  STL.64 [R1+0x1b78], R26 ;  /* 0x001b781a01007387 */ /* 0x0005e80000100a00 */
[----:B------:R4:W-:Y:S04]  /*28ff0*/  STL.64 [R1+0x1b70], R24 ;  /* 0x001b701801007387 */ /* 0x0009e80000100a00 */
[----:B------:R4:W-:Y:S01]  /*29000*/  STL [R1+0x1918], R17 ;  /* 0x0019181101007387 */ /* 0x0009e20000100800 */
[----:B------:R-:W-:-:S03]  /*29010*/  @!P0 IMAD.MOV.U32 R158, RZ, RZ, R39 ;  /* 0x000000ffff9e8224 */ /* 0x000fc600078e0027 */
[----:B------:R4:W-:Y:S04]  /*29020*/  STL [R1+0x190c], R11 ;  /* 0x00190c0b01007387 */ /* 0x0009e80000100800 */
[----:B------:R4:W3:Y:S04]  /*29030*/  @!P0 LDG.E.U16 R173, desc[UR60][R158.64] ;  /* 0x0000003c9ead8981 */ /* 0x0008e8000c1e1500 */
[----:B0-----:R-:W3:Y:S04]  /*29040*/  LDL R31, [R1+0xa8c] ;  /* 0x000a8c00011f7983 */ /* 0x001ee80000100800 */
[----:B------:R-:W3:Y:S04]  /*29050*/  LDL R30, [R1+0xa90] ;  /* 0x000a9000011e7983 */ /* 0x000ee80000100800 */
[----:B-1----:R-:W3:Y:S04]  /*29060*/  LDL R29, [R1+0xa4c] ;  /* 0x000a4c00011d7983 */ /* 0x002ee80000100800 */
[----:B------:R-:W3:Y:S04]  /*29070*/  LDL R28, [R1+0xa50] ;  /* 0x000a5000011c7983 */ /* 0x000ee80000100800 */
[----:B--2---:R-:W2:Y:S04]  /*29080*/  LDL R27, [R1+0xa0c] ;  /* 0x000a0c00011b7983 */ /* 0x004ea80000100800 */
[----:B------:R-:W2:Y:S04]  /*29090*/  LDL R26, [R1+0xa10] ;  /* 0x000a1000011a7983 */ /* 0x000ea80000100800 */
[----:B----4-:R-:W4:Y:S04]  /*290a0*/  LDL R25, [R1+0x9cc] ;  /* 0x0009cc0001197983 */ /* 0x010f280000100800 */
[----:B------:R-:W4:Y:S01]  /*290b0*/  LDL R24, [R1+0x9d0] ;  /* 0x0009d00001187983 */ /* 0x000f220000100800 */
[----:B------:R-:W-:-:S02]  /*290c0*/  @!P0 IMAD.MOV.U32 R158, RZ, RZ, R17 ;  /* 0x000000ffff9e8224 */ /* 0x000fc400078e0011 */
[----:B------:R-:W-:Y:S01]  /*290d0*/  @!P0 IMAD.MOV.U32 R159, RZ, RZ, R11 ;  /* 0x000000ffff9f8224 */ /* 0x000fe200078e000b */
[----:B------:R-:W4:Y:S04]  /*290e0*/  LDL R17, [R1+0x98c] ;  /* 0x00098c0001117983 */ /* 0x000f280000100800 */
[----:B------:R-:W4:Y:S04]  /*290f0*/  LDL R11, [R1+0x90c] ;  /* 0x00090c00010b7983 */ /* 0x000f280000100800 */
[----:B------:R0:W4:Y:S02]  /*29100*/  @!P0 LDG.E.U16 R172, desc[UR60][R158.64] ;  /* 0x0000003c9eac8981 */ /* 0x000124000c1e1500 */
[----:B0-----:R-:W-:-:S02]  /*29110*/  @!P0 IMAD.MOV.U32 R159, RZ, RZ, R19 ;  /* 0x000000ffff9f8224 */ /* 0x001fc400078e0013 */
[----:B------:R-:W4:Y:S01]  /*29120*/  LDL.LU R19, [R1+0x950] ;  /* 0x0009500001137983 */ /* 0x000f220000300800 */
[----:B---3--:R-:W-:-:S03]  /*29130*/  @!P0 IMAD.MOV.U32 R158, RZ, RZ, R12 ;  /* 0x000000ffff9e8224 */ /* 0x008fc600078e000c */
[----:B------:R-:W3:Y:S04]  /*29140*/  LDL.LU R12, [R1+0x94c] ;  /* 0x00094c00010c7983 */ /* 0x000ee80000300800 */
[----:B------:R0:W3:Y:S04]  /*29150*/  @!P0 LDG.E.U16 R171, desc[UR60][R158.64] ;  /* 0x0000003c9eab8981 */ /* 0x0000e8000c1e1500 */
[----:B------:R1:W-:Y:S01]  /*29160*/  STL [R1+0x1900], R8 ;  /* 0x0019000801007387 */ /* 0x0003e20000100800 */
[----:B0-----:R-:W-:Y:S02]  /*29170*/  @!P0 IMAD.MOV.U32 R158, RZ, RZ, R8 ;  /* 0x000000ffff9e8224 */ /* 0x001fe400078e0008 */
[----:B------:R-:W-:Y:S01]  /*29180*/  @!P0 IMAD.MOV.U32 R159, RZ, RZ, R13 ;  /* 0x000000ffff9f8224 */ /* 0x000fe200078e000d */
[----:B-1----:R-:W3:Y:S04]  /*29190*/  LDL.LU R8, [R1+0x910] ;  /* 0x0009100001087983 */ /* 0x002ee80000300800 */
[----:B------:R-:W-:Y:S04]  /*291a0*/  STL [R1+0x18fc], R13 ;  /* 0x0018fc0d01007387 */ /* 0x000fe80000100800 */
[----:B------:R-:W-:Y:S04]  /*291b0*/  STL [R1+0x1908], R14 ;  /* 0x0019080e01007387 */ /* 0x000fe80000100800 */
[----:B------:R0:W-:Y:S04]  /*291c0*/  STL [R1+0x1904], R23 ;  /* 0x0019041701007387 */ /* 0x0001e80000100800 */
[----:B------:R1:W3:Y:S02]  /*291d0*/  @!P0 LDG.E.U16 R170, desc[UR60][R158.64] ;  /* 0x0000003c9eaa8981 */ /* 0x0002e4000c1e1500 */
[----:B-1----:R-:W-:-:S02]  /*291e0*/  @!P0 IMAD.MOV.U32 R159, RZ, RZ, R23 ;  /* 0x000000ffff9f8224 */ /* 0x002fc400078e0017 */
[----:B0-----:R-:W3:Y:S01]  /*291f0*/  LDL.LU R23, [R1+0x990] ;  /* 0x0009900001177983 */ /* 0x001ee20000300800 */
[----:B------:R-:W-:-:S05]  /*29200*/  @!P0 IMAD.MOV.U32 R158, RZ, RZ, R14 ;  /* 0x000000ffff9e8224 */ /* 0x000fca00078e000e */
[----:B------:R0:W3:Y:S01]  /*29210*/  @!P0 LDG.E.U16 R169, desc[UR60][R158.64] ;  /* 0x0000003c9ea98981 */ /* 0x0000e2000c1e1500 */
[----:B------:R-:W-:Y:S02]  /*29220*/  PRMT R168, RZ, 0x7610, R168 ;  /* 0x00007610ffa87816 */ /* 0x000fe400000000a8 */
[----:B------:R-:W-:Y:S01]  /*29230*/  PRMT R167, RZ, 0x7610, R167 ;  /* 0x00007610ffa77816 */ /* 0x000fe200000000a7 */
[----:B0-----:R-:W-:Y:S02]  /*29240*/  @!P0 IMAD.MOV.U32 R158, RZ, RZ, R61 ;  /* 0x000000ffff9e8224 */ /* 0x001fe400078e003d */
[----:B------:R-:W-:-:S05]  /*29250*/  @!P0 IMAD.MOV.U32 R159, RZ, RZ, R62 ;  /* 0x000000ffff9f8224 */ /* 0x000fca00078e003e */
[----:B------:R0:W3:Y:S01]  /*29260*/  @!P0 LDG.E.U16 R168, desc[UR60][R158.64] ;  /* 0x0000003c9ea88981 */ /* 0x0000e2000c1e1500 */
[----:B------:R-:W-:Y:S01]  /*29270*/  PRMT R166, RZ, 0x7610, R166 ;  /* 0x00007610ffa67816 */ /* 0x000fe200000000a6 */
[----:B0-----:R-:W-:Y:S02]  /*29280*/  @!P0 IMAD.MOV.U32 R158, RZ, RZ, R59 ;  /* 0x000000ffff9e8224 */ /* 0x001fe400078e003b */
[----:B------:R-:W-:-:S05]  /*29290*/  @!P0 IMAD.MOV.U32 R159, RZ, RZ, R60 ;  /* 0x000000ffff9f8224 */ /* 0x000fca00078e003c */
[----:B------:R0:W3:Y:S01]  /*292a0*/  @!P0 LDG.E.U16 R167, desc[UR60][R158.64] ;  /* 0x0000003c9ea78981 */ /* 0x0000e2000c1e1500 */
[----:B------:R-:W-:Y:S02]  /*292b0*/  PRMT R165, RZ, 0x7610, R165 ;  /* 0x00007610ffa57816 */ /* 0x000fe400000000a5 */
[----:B------:R-:W-:Y:S02]  /*292c0*/  PRMT R164, RZ, 0x7610, R164 ;  /* 0x00007610ffa47816 */ /* 0x000fe400000000a4 */
[----:B------:R-:W-:Y:S02]  /*292d0*/  PRMT R163, RZ, 0x7610, R163 ;  /* 0x00007610ffa37816 */ /* 0x000fe400000000a3 */
[----:B------:R-:W-:Y:S02]  /*292e0*/  PRMT R162, RZ, 0x7610, R162 ;  /* 0x00007610ffa27816 */ /* 0x000fe400000000a2 */
[----:B------:R-:W-:Y:S02]  /*292f0*/  PRMT R161, RZ, 0x7610, R161 ;  /* 0x00007610ffa17816 */ /* 0x000fe400000000a1 */
[----:B------:R-:W-:-:S02]  /*29300*/  PRMT R160, RZ, 0x7610, R160 ;  /* 0x00007610ffa07816 */ /* 0x000fc400000000a0 */
[----:B------:R-:W-:Y:S02]  /*29310*/  PRMT R157, RZ, 0x7610, R157 ;  /* 0x00007610ff9d7816 */ /* 0x000fe4000000009d */
[----:B------:R-:W-:Y:S01]  /*29320*/  PRMT R20, RZ, 0x7610, R20 ;  /* 0x00007610ff147816 */ /* 0x000fe20000000014 */
[----:B0-----:R-:W-:Y:S02]  /*29330*/  @!P0 IMAD.MOV.U32 R159, RZ, RZ, R31 ;  /* 0x000000ffff9f8224 */ /* 0x001fe400078e001f */
[----:B------:R-:W-:-:S05]  /*29340*/  @!P0 IMAD.MOV.U32 R158, RZ, RZ, R30 ;  /* 0x000000ffff9e8224 */ /* 0x000fca00078e001e */
[----:B------:R0:W3:Y:S02]  /*29350*/  @!P0 LDG.E.U16 R166, desc[UR60][R158.64] ;  /* 0x0000003c9ea68981 */ /* 0x0000e4000c1e1500 */
[----:B0-----:R-:W-:Y:S02]  /*29360*/  @!P0 IMAD.MOV.U32 R158, RZ, RZ, R28 ;  /* 0x000000ffff9e8224 */ /* 0x001fe400078e001c */
[----:B------:R-:W-:-:S05]  /*29370*/  @!P0 IMAD.MOV.U32 R159, RZ, RZ, R29 ;  /* 0x000000ffff9f8224 */ /* 0x000fca00078e001d */
[----:B------:R2:W3:Y:S02]  /*29380*/  @!P0 LDG.E.U16 R165, desc[UR60][R158.64] ;  /* 0x0000003c9ea58981 */ /* 0x0004e4000c1e1500 */
[----:B--2---:R-:W-:Y:S02]  /*29390*/  @!P0 IMAD.MOV.U32 R158, RZ, RZ, R26 ;  /* 0x000000ffff9e8224 */ /* 0x004fe400078e001a */
[----:B------:R-:W-:-:S05]  /*293a0*/  @!P0 IMAD.MOV.U32 R159, RZ, RZ, R27 ;  /* 0x000000ffff9f8224 */ /* 0x000fca00078e001b */
[----:B------:R4:W2:Y:S02]  /*293b0*/  @!P0 LDG.E.U16 R164, desc[UR60][R158.64] ;  /* 0x0000003c9ea48981 */ /* 0x0008a4000c1e1500 */
[----:B----4-:R-:W-:Y:S02]  /*293c0*/  @!P0 IMAD.MOV.U32 R158, RZ, RZ, R24 ;  /* 0x000000ffff9e8224 */ /* 0x010fe400078e0018 */
[----:B------:R-:W-:-:S05]  /*293d0*/  @!P0 IMAD.MOV.U32 R159, RZ, RZ, R25 ;  /* 0x000000ffff9f8224 */ /* 0x000fca00078e0019 */
[----:B------:R0:W4:Y:S02]  /*293e0*/  @!P0 LDG.E.U16 R163, desc[UR60][R158.64] ;  /* 0x0000003c9ea38981 */ /* 0x000124000c1e1500 */
[----:B0-----:R-:W-:Y:S02]  /*293f0*/  @!P0 IMAD.MOV.U32 R159, RZ, RZ, R17 ;  /* 0x000000ffff9f8224 */ /* 0x001fe400078e0011 */
[----:B---3--:R-:W-:-:S05]  /*29400*/  @!P0 IMAD.MOV.U32 R158, RZ, RZ, R23 ;  /* 0x000000ffff9e8224 */ /* 0x008fca00078e0017 */
[----:B------:R0:W3:Y:S04]  /*29410*/  @!P0 LDG.E.U16 R162, desc[UR60][R158.64] ;  /* 0x0000003c9ea28981 */ /* 0x0000e8000c1e1500 */
[----:B------:R-:W-:Y:S01]  /*29420*/  STL [R1+0x191c], R19 ;  /* 0x00191c1301007387 */ /* 0x000fe20000100800 */
[----:B0-----:R-:W-:Y:S02]  /*29430*/  @!P0 IMAD.MOV.U32 R158, RZ, RZ, R19 ;  /* 0x000000ffff9e8224 */ /* 0x001fe400078e0013 */
[----:B------:R-:W-:-:S05]  /*29440*/  @!P0 IMAD.MOV.U32 R159, RZ, RZ, R12 ;  /* 0x000000ffff9f8224 */ /* 0x000fca00078e000c */
[----:B------:R0:W3:Y:S04]  /*29450*/  @!P0 LDG.E.U16 R161, desc[UR60][R158.64] ;  /* 0x0000003c9ea18981 */ /* 0x0000e8000c1e1500 */
[----:B------:R-:W-:Y:S04]  /*29460*/  STL [R1+0x1910], R12 ;  /* 0x0019100c01007387 */ /* 0x000fe80000100800 */
[----:B------:R-:W-:Y:S04]  /*29470*/  STL [R1+0x1914], R8 ;  /* 0x0019140801007387 */ /* 0x000fe80000100800 */
[----:B------:R-:W-:Y:S01]  /*29480*/  STL [R1+0x1924], R9 ;  /* 0x0019240901007387 */ /* 0x000fe20000100800 */
[----:B0-----:R-:W-:-:S02]  /*29490*/  @!P0 IMAD.MOV.U32 R158, RZ, RZ, R8 ;  /* 0x000000ffff9e8224 */ /* 0x001fc400078e0008 */
[----:B------:R-:W-:Y:S01]  /*294a0*/  @!P0 IMAD.MOV.U32 R159, RZ, RZ, R11 ;  /* 0x000000ffff9f8224 */ /* 0x000fe200078e000b */
[----:B------:R-:W-:Y:S04]  /*294b0*/  STL [R1+0x1920], R18 ;  /* 0x0019201201007387 */ /* 0x000fe80000100800 */
[----:B------:R-:W-:Y:S04]  /*294c0*/  STL [R1+0x192c], R16 ;  /* 0x00192c1001007387 */ /* 0x000fe80000100800 */
[----:B------:R0:W3:Y:S04]  /*294d0*/  @!P0 LDG.E.U16 R160, desc[UR60][R158.64] ;  /* 0x0000003c9ea08981 */ /* 0x0000e8000c1e1500 */
[----:B------:R-:W-:Y:S04]  /*294e0*/  STL [R1+0x1928], R3 ;  /* 0x0019280301007387 */ /* 0x000fe80000100800 */
[----:B------:R-:W-:Y:S04]  /*294f0*/  STL [R1+0x1930], R7 ;  /* 0x0019300701007387 */ /* 0x000fe80000100800 */
[----:B------:R-:W-:Y:S04]  /*29500*/  STL [R1+0x1934], R6 ;  /* 0x0019340601007387 */ /* 0x000fe80000100800 */
[----:B------:R-:W-:Y:S01]  /*29510*/  STL [R1+0x1938], R5 ;  /* 0x0019380501007387 */ /* 0x000fe20000100800 */
[----:B0-----:R-:W-:-:S02]  /*29520*/  @!P0 IMAD.MOV.U32 R158, RZ, RZ, R9 ;  /* 0x000000ffff9e8224 */ /* 0x001fc400078e0009 */
[----:B------:R-:W-:Y:S01]  /*29530*/  @!P0 IMAD.MOV.U32 R159, RZ, RZ, R18 ;  /* 0x000000ffff9f8224 */ /* 0x000fe200078e0012 */
[----:B------:R-:W-:Y:S04]  /*29540*/  STL [R1+0x193c], R4 ;  /* 0x00193c0401007387 */ /* 0x000fe80000100800 */
[----:B------:R-:W3:Y:S04]  /*29550*/  LDL.LU.64 R24, [R1+0x200] ;  /* 0x0002000001187983 */ /* 0x000ee80000300a00 */
[----:B------:R-:W3:Y:S04]  /*29560*/  LDL.LU.64 R26, [R1+0x208] ;  /* 0x00020800011a7983 */ /* 0x000ee80000300a00 */
[----:B------:R-:W3:Y:S04]  /*29570*/  LDL.LU.64 R28, [R1+0x210] ;  /* 0x00021000011c7983 */ /* 0x000ee80000300a00 */
[----:B------:R0:W3:Y:S04]  /*29580*/  @!P0 LDG.E.U16 R157, desc[UR60][R158.64] ;  /* 0x0000003c9e9d8981 */ /* 0x0000e8000c1e1500 */
[----:B------:R-:W3:Y:S04]  /*29590*/  LDL.LU.64 R30, [R1+0x218] ;  /* 0x00021800011e7983 */ /* 0x000ee80000300a00 */
[----:B------:R-:W3:Y:S04]  /*295a0*/  LDL.LU.64 R32, [R1+0x220] ;  /* 0x0002200001207983 */ /* 0x000ee80000300a00 */
[----:B------:R-:W3:Y:S04]  /*295b0*/  LDL.LU.64 R34, [R1+0x228] ;  /* 0x0002280001227983 */ /* 0x000ee80000300a00 */
[----:B------:R-:W3:Y:S04]  /*295c0*/  LDL.LU.64 R36, [R1+0x230] ;  /* 0x0002300001247983 */ /* 0x000ee80000300a00 */
[----:B------:R-:W3:Y:S04]  /*295d0*/  LDL.LU.64 R38, [R1+0x238] ;  /* 0x0002380001267983 */ /* 0x000ee80000300a00 */
[----:B------:R-:W3:Y:S01]  /*295e0*/  LDL.LU.64 R40, [R1+0x240] ;  /* 0x0002400001287983 */ /* 0x000ee20000300a00 */
[----:B0-----:R-:W-:-:S02]  /*295f0*/  @!P0 IMAD.MOV.U32 R158, RZ, RZ, R16 ;  /* 0x000000ffff9e8224 */ /* 0x001fc400078e0010 */
[----:B------:R-:W-:-:S05]  /*29600*/  @!P0 IMAD.MOV.U32 R159, RZ, RZ, R3 ;  /* 0x000000ffff9f8224 */ /* 0x000fca00078e0003 */
[----:B------:R-:W3:Y:S04]  /*29610*/  @!P0 LDG.E.U16 R20, desc[UR60][R158.64] ;  /* 0x0000003c9e148981 */ /* 0x000ee8000c1e1500 */
        /* <DEDUP_REMOVED lines=83> */
[----:B------:R1:W-:Y:S04]  /*29b50*/  STS.U16 [R4+0x10b80], R44 ;  /* 0x010b802c04007388 */ /* 0x0003e80000000400 */
[----:B------:R2:W-:Y:S04]  /*29b60*/  STS.U16 [R4+0x10380], R46 ;  /* 0x0103802e04007388 */ /* 0x0005e80000000400 */
[----:B0-----:R-:W3:Y:S04]  /*29b70*/  LDL.LU.64 R42, [R1+0x248] ;  /* 0x00024800012a7983 */ /* 0x001ee80000300a00 */
[----:B-1----:R-:W3:Y:S04]  /*29b80*/  LDL.LU.64 R44, [R1+0x250] ;  /* 0x00025000012c7983 */ /* 0x002ee80000300a00 */
[----:B--2---:R-:W2:Y:S04]  /*29b90*/  LDL.LU.64 R46, [R1+0x258] ;  /* 0x00025800012e7983 */ /* 0x004ea80000300a00 */
[----:B------:R-:W2:Y:S04]  /*29ba0*/  LDL.LU.64 R48, [R1+0x260] ;  /* 0x0002600001307983 */ /* 0x000ea80000300a00 */
        /* <DEDUP_REMOVED lines=40> */
[----:B------:R-:W2:Y:S01]  /*29e30*/  LDL.LU.64 R130, [R1+0x3a8] ;  /* 0x0003a80001827983 */ /* 0x000ea20000300a00 */
[----:B------:R-:W0:Y:S01]  /*29e40*/  S2R R5, SR_CgaCtaId ;  /* 0x0000000000057919 */ /* 0x000e220000008800 */
[----:B------:R-:W-:Y:S01]  /*29e50*/  IMAD.SHL.U32 R21, R21, 0x80, RZ ;  /* 0x0000008015157824 */ /* 0x000fe200078e00ff */
[----:B------:R-:W-:-:S03]  /*29e60*/  MOV R3, 0x400 ;  /* 0x0000040000037802 */ /* 0x000fc60000000f00 */
[----:B------:R-:W-:Y:S01]  /*29e70*/  IMAD.SHL.U32 R21, R21, 0x2, RZ ;  /* 0x0000000215157824 */ /* 0x000fe200078e00ff */
        /* <DEDUP_REMOVED lines=18> */
[----:B0-----:R-:W-:-:S03]  /*29fa0*/  LEA R3, R5, R3, 0x18 ;  /* 0x0000000305037211 */ /* 0x001fc600078ec0ff */
[----:B------:R-:W-:Y:S04]  /*29fb0*/  STS.U16 [R4+0x15f80], R166 ;  /* 0x015f80a604007388 */ /* 0x000fe80000000400 */
[----:B------:R-:W-:Y:S04]  /*29fc0*/  STS.U16 [R4+0x16380], R165 ;  /* 0x016380a504007388 */ /* 0x000fe80000000400 */
[----:B------:R-:W-:Y:S04]  /*29fd0*/  STS.U16 [R4+0x16780], R164 ;  /* 0x016780a404007388 */ /* 0x000fe80000000400 */
[----:B----4-:R-:W-:Y:S04]  /*29fe0*/  STS.U16 [R4+0x16b80], R163 ;  /* 0x016b80a304007388 */ /* 0x010fe80000000400 */
[----:B---3--:R-:W-:Y:S04]  /*29ff0*/  STS.U16 [R4+0x16f80], R162 ;  /* 0x016f80a204007388 */ /* 0x008fe80000000400 */
[----:B------:R-:W-:Y:S04]  /*2a000*/  STS.U16 [R4+0x17380], R161 ;  /* 0x017380a104007388 */ /* 0x000fe80000000400 */
[----:B------:R-:W-:Y:S04]  /*2a010*/  STS.U16 [R4+0x17780], R160 ;  /* 0x017780a004007388 */ /* 0x000fe80000000400 */
[----:B------:R-:W-:Y:S04]  /*2a020*/  STS.U16 [R4+0x17b80], R157 ;  /* 0x017b809d04007388 */ /* 0x000fe80000000400 */
[----:B------:R0:W-:Y:S01]  /*2a030*/  STS.U16 [R4+0x17f80], R20 ;  /* 0x017f801404007388 */ /* 0x0001e20000000400 */
[----:B------:R1:W-:Y:S06]  /*2a040*/  MEMBAR.ALL.CTA ;  /* 0x0000000000007992 */ /* 0x0003ec0000008000 */
[----:B-1----:R-:W1:Y:S04]  /*2a050*/  FENCE.VIEW.ASYNC.S ;  /* 0x00000000000073c6 */ /* 0x002e680000000000 */
[----:B--2---:R-:W-:Y:S04]  /*2a060*/  STL.64 [R1+0x1d90], R130 ;  /* 0x001d908201007387 */ /* 0x004fe80000100a00 */
        /* <DEDUP_REMOVED lines=56> */
[----:B------:R2:W-:Y:S04]  /*2a3f0*/  STL [R1+0x1bd0], R10 ;  /* 0x001bd00a01007387 */ /* 0x0005e80000100800 */
[----:B0-----:R-:W3:Y:S04]  /*2a400*/  LDL.LU.64 R4, [R1+0x400] ;  /* 0x0004000001047983 */ /* 0x001ee80000300a00 */
[----:B------:R-:W3:Y:S04]  /*2a410*/  LDL.LU.64 R6, [R1+0x408] ;  /* 0x0004080001067983 */ /* 0x000ee80000300a00 */
[----:B------:R-:W3:Y:S01]  /*2a420*/  LDL.LU.64 R8, [R1+0x410] ;  /* 0x0004100001087983 */ /* 0x000ee20000300a00 */
[----:B-1----:R-:W-:Y:S06]  /*2a430*/  BAR.SYNC.DEFER_BLOCKING 0x0 ;  /* 0x0000000000007b1d */ /* 0x002fec0000010000 */
[----:B--2---:R-:W3:Y:S04]  /*2a440*/  LDL.LU.64 R10, [R1+0x418] ;  /* 0x00041800010a7983 */ /* 0x004ee80000300a00 */
[----:B------:R-:W3:Y:S04]  /*2a450*/  LDL.LU.64 R12, [R1+0x420] ;  /* 0x00042000010c7983 */ /* 0x000ee80000300a00 */
        /* <DEDUP_REMOVED lines=58> */
[----:B------:R-:W3:Y:S01]  /*2a800*/  LDL.LU.64 R130, [R1+0x5f8] ;  /* 0x0005f80001827983 */ /* 0x000ee20000300a00 */
[----:B------:R-:W-:Y:S01]  /*2a810*/  SHF.R.U32.HI R3, RZ, 0x4, R3 ;  /* 0x00000004ff037819 */ /* 0x000fe20000011603 */
[----:B------:R-:W-:-:S02]  /*2a820*/  UMOV UR33, 0x40000040 ;  /* 0x4000004000217882 */ /* 0x000fc40000000000 */
[----:B------:R-:W2:Y:S04]  /*2a830*/  LDL.LU.64 R132, [R1+0x3b0] ;  /* 0x0003b00001847983 */ /* 0x000ea80000300a00 */
[----:B------:R-:W2:Y:S01]  /*2a840*/  LDL.LU.64 R134, [R1+0x3b8] ;  /* 0x0003b80001867983 */ /* 0x000ea20000300a00 */
[----:B------:R-:W-:-:S03]  /*2a850*/  SGXT.U32 R3, R3, 0xe ;  /* 0x0000000e0303781a */ /* 0x000fc60000000000 */
[----:B------:R-:W2:Y:S04]  /*2a860*/  LDL.LU.64 R136, [R1+0x3c0] ;  /* 0x0003c00001887983 */ /* 0x000ea80000300a00 */
[----:B------:R-:W2:Y:S04]  /*2a870*/  LDL.LU.64 R138, [R1+0x3c8] ;  /* 0x0003c800018a7983 */ /* 0x000ea80000300a00 */
[----:B------:R-:W2:Y:S01]  /*2a880*/  LDL.LU.64 R140, [R1+0x3d0] ;  /* 0x0003d000018c7983 */ /* 0x000ea20000300a00 */
[----:B------:R-:W-:-:S03]  /*2a890*/  R2UR UR32, R3 ;  /* 0x00000000032072ca */ /* 0x000fc600000e0000 */
[----:B------:R-:W2:Y:S04]  /*2a8a0*/  LDL.LU.64 R142, [R1+0x3d8] ;  /* 0x0003d800018e7983 */ /* 0x000ea80000300a00 */
[----:B------:R-:W2:Y:S04]  /*2a8b0*/  LDL.LU.64 R144, [R1+0x3e0] ;  /* 0x0003e00001907983 */ /* 0x000ea80000300a00 */
[----:B------:R-:W2:Y:S04]  /*2a8c0*/  LDL.LU.64 R146, [R1+0x3e8] ;  /* 0x0003e80001927983 */ /* 0x000ea80000300a00 */
[----:B------:R-:W2:Y:S04]  /*2a8d0*/  LDL.LU.64 R148, [R1+0x3f0] ;  /* 0x0003f00001947983 */ /* 0x000ea80000300a00 */
[----:B------:R-:W2:Y:S01]  /*2a8e0*/  LDL.LU.64 R150, [R1+0x3f8] ;  /* 0x0003f80001967983 */ /* 0x000ea20000300a00 */
[----:B---3--:R-:W-:-:S06]  /*2a8f0*/  WARPGROUP.ARRIVE ;  /* 0x00000000000079c5 */ /* 0x008fcc0000000000 */
[----:B------:R-:W-:Y:S03]  /*2a900*/  HGMMA.64x256x16.F32 R4, gdesc[UR32].tnspA, R4, gsb0 ;  /* 0x23e00000200479f0 */ /* 0x000fe60008000804 */
[----:B------:R-:W-:Y:S02]  /*2a910*/  WARPGROUP.DEPBAR.LE gsb0, 0x0 ;  /* 0x00008000000079c5 */ /* 0x000fe40000010000 */
[----:B------:R-:W-:-:S15]  /*2a920*/  WARPGROUP.ARRIVE ;  /* 0x00000000000079c5 */ /* 0x000fde0000000000 */
[----:B------:R-:W-:-:S08]  /*2a930*/  NOP ;  /* 0x0000000000007918 */ /* 0x000fd00000000000 */
        /* <DEDUP_REMOVED lines=89> */
[----:B------:R0:W-:Y:S01]  /*2aed0*/  STL.64 [R1+0x5f8], R130 ;  /* 0x0005f88201007387 */ /* 0x0001e20000100a00 */
[----:B------:R-:W-:-:S02]  /*2aee0*/  IMAD.MOV.U32 R241, RZ, RZ, R119 ;  /* 0x000000fffff17224 */ /* 0x000fc400078e0077 */
[----:B------:R-:W-:Y:S01]  /*2aef0*/  IMAD.MOV.U32 R237, RZ, RZ, R118 ;  /* 0x000000ffffed7224 */ /* 0x000fe200078e0076 */
[----:B------:R-:W-:Y:S01]  /*2af00*/  MOV R240, R117 ;  /* 0x0000007500f07202 */ /* 0x000fe20000000f00 */
[----:B------:R-:W-:Y:S02]  /*2af10*/  IMAD.MOV.U32 R236, RZ, RZ, R116 ;  /* 0x000000ffffec7224 */ /* 0x000fe400078e0074 */
[----:B------:R-:W-:Y:S01]  /*2af20*/  IMAD.MOV.U32 R233, RZ, RZ, R115 ;  /* 0x000000ffffe97224 */ /* 0x000fe200078e0073 */
[----:B0-----:R-:W2:Y:S04]  /*2af30*/  LDL.LU.64 R130, [R1+0x1d90] ;  /* 0x001d900001827983 */ /* 0x001ea80000300a00 */
[----:B------:R-:W2:Y:S04]  /*2af40*/  LDL.LU.64 R128, [R1+0x1d88] ;  /* 0x001d880001807983 */ /* 0x000ea80000300a00 */
[----:B------:R-:W2:Y:S04]  /*2af50*/  LDL.LU.64 R126, [R1+0x1d80] ;  /* 0x001d8000017e7983 */ /* 0x000ea80000300a00 */
[----:B------:R-:W2:Y:S04]  /*2af60*/  LDL.LU.64 R124, [R1+0x1d78] ;  /* 0x001d7800017c7983 */ /* 0x000ea80000300a00 */
[----:B------:R-:W2:Y:S04]  /*2af70*/  LDL.LU.64 R122, [R1+0x1d70] ;  /* 0x001d7000017a7983 */ /* 0x000ea80000300a00 */
[----:B------:R-:W2:Y:S04]  /*2af80*/  LDL.LU.64 R120, [R1+0x1d68] ;  /* 0x001d680001787983 */ /* 0x000ea80000300a00 */
[----:B------:R-:W2:Y:S01]  /*2af90*/  LDL.LU.64 R118, [R1+0x1d60] ;  /* 0x001d600001767983 */ /* 0x000ea20000300a00 */
[----:B------:R-:W-:-:S03]  /*2afa0*/  IMAD.MOV.U32 R229, RZ, RZ, R114 ;  /* 0x000000ffffe57224 */ /* 0x000fc600078e0072 */
[----:B------:R-:W2:Y:S01]  /*2afb0*/  LDL.LU.64 R116, [R1+0x1d58] ;  /* 0x001d580001747983 */ /* 0x000ea20000300a00 */
[----:B------:R-:W-:Y:S02]  /*2afc0*/  IMAD.MOV.U32 R232, RZ, RZ, R113 ;  /* 0x000000ffffe87224 */ /* 0x000fe400078e0071 */
[----:B------:R-:W-:Y:S01]  /*2afd0*/  IMAD.MOV.U32 R228, RZ, RZ, R112 ;  /* 0x000000ffffe47224 */ /* 0x000fe200078e0070 */
[----:B------:R-:W2:Y:S01]  /*2afe0*/  LDL.LU.64 R114, [R1+0x1d50] ;  /* 0x001d500001727983 */ /* 0x000ea20000300a00 */
[----:B------:R-:W-:Y:S02]  /*2aff0*/  IMAD.MOV.U32 R225, RZ, RZ, R111 ;  /* 0x000000ffffe17224 */ /* 0x000fe400078e006f */
[----:B------:R-:W-:Y:S01]  /*2b000*/  IMAD.MOV.U32 R221, RZ, RZ, R110 ;  /* 0x000000ffffdd7224 */ /* 0x000fe200078e006e */
[----:B------:R-:W2:Y:S01]  /*2b010*/  LDL.LU.64 R112, [R1+0x1d48] ;  /* 0x001d480001707983 */ /* 0x000ea20000300a00 */
[----:B------:R-:W-:Y:S02]  /*2b020*/  IMAD.MOV.U32 R224, RZ, RZ, R109 ;  /* 0x000000ffffe07224 */ /* 0x000fe400078e006d */
[----:B------:R-:W-:Y:S01]  /*2b030*/  IMAD.MOV.U32 R220, RZ, RZ, R108 ;  /* 0x000000ffffdc7224 */ /* 0x000fe200078e006c */
[----:B------:R-:W2:Y:S01]  /*2b040*/  LDL.LU.64 R110, [R1+0x1d40] ;  /* 0x001d4000016e7983 */ /* 0x000ea20000300a00 */
[----:B------:R-:W-:-:S02]  /*2b050*/  IMAD.MOV.U32 R217, RZ, RZ, R107 ;  /* 0x000000ffffd97224 */ /* 0x000fc400078e006b */
        /* <DEDUP_REMOVED lines=41> */
[----:B------:R-:W-:-:S03]  /*2b2f0*/  IMAD.MOV.U32 R161, RZ, RZ, R79 ;  /* 0x000000ffffa17224 */ /* 0x000fc600078e004f */
[----:B------:R-:W2:Y:S01]  /*2b300*/  LDL.LU.64 R80, [R1+0x1cc8] ;  /* 0x001cc80001507983 */ /* 0x000ea20000300a00 */
[----:B------:R-:W-:-:S03]  /*2b310*/  IMAD.MOV.U32 R160, RZ, RZ, R77 ;  /* 0x000000ffffa07224 */ /* 0x000fc600078e004d */
        /* <DEDUP_REMOVED lines=28> */
[----:B------:R-:W-:Y:S01]  /*2b4e0*/  UIADD3.64 UR52, UR4, 0x380, URZ ;  /* 0x0000038004347897 */ /* 0x000fe2000fffe03f */
[----:B------:R-:W-:Y:S01]  /*2b4f0*/  UMOV UR54, UR34 ;  /* 0x0000002200367c82 */ /* 0x000fe20008000000 */
[----:B------:R-:W-:Y:S01]  /*2b500*/  UMOV UR55, UR35 ;  /* 0x0000002300377c82 */ /* 0x000fe20008000000 */
[----:B------:R-:W-:Y:S01]  /*2b510*/  UIADD3.64 UR48, UR4, 0x400, URZ ;  /* 0x0000040004307897 */ /* 0x000fe2000fffe03f */
[----:B------:R-:W-:Y:S01]  /*2b520*/  UMOV UR50, UR6 ;  /* 0x0000000600327c82 */ /* 0x000fe20008000000 */
[----:B------:R-:W-:Y:S01]  /*2b530*/  UMOV UR51, UR7 ;  /* 0x0000000700337c82 */ /* 0x000fe20008000000 */
[----:B------:R-:W3:Y:S04]  /*2b540*/  LDL.LU.64 R22, [R1+0x1be0] ;  /* 0x001be00001167983 */ /* 0x000ee80000300a00 */
[----:B------:R-:W4:Y:S04]  /*2b550*/  LDL.LU R21, [R1+0x1bd8] ;  /* 0x001bd80001157983 */ /* 0x000f280000300800 */
[----:B------:R-:W4:Y:S04]  /*2b560*/  LDL.LU R15, [R1+0x1bd4] ;  /* 0x001bd400010f7983 */ /* 0x000f280000300800 */
[----:B------:R-:W4:Y:S01]  /*2b570*/  LDL.LU R10, [R1+0x1bd0] ;  /* 0x001bd000010a7983 */ /* 0x000f220000300800 */
[----:B--2---:R-:W-:-:S06]  /*2b580*/  WARPGROUP.ARRIVE ;  /* 0x00000000000079c5 */ /* 0x004fcc0000000000 */
[----:B------:R-:W-:Y:S01]  /*2b590*/  HGMMA.64x256x16.F32 R24, gdesc[UR52].tnspA, R24, gsb0 ;  /* 0x23e00000341879f0 */ /* 0x000fe20008000818 */
[----:B------:R-:W-:Y:S01]  /*2b5a0*/  UIADD3.64 UR52, UR4, 0x480, URZ ;  /* 0x0000048004347897 */ /* 0x000fe2000fffe03f */
[----:B------:R-:W-:Y:S01]  /*2b5b0*/  UMOV UR54, UR10 ;  /* 0x0000000a00367c82 */ /* 0x000fe20008000000 */
[----:B------:R-:W-:Y:S01]  /*2b5c0*/  UMOV UR55, UR11 ;  /* 0x0000000b00377c82 */ /* 0x000fe20008000000 */
[----:B------:R-:W-:Y:S02]  /*2b5d0*/  WARPGROUP.DEPBAR.LE gsb0, 0x0 ;  /* 0x00008000000079c5 */ /* 0x000fe40000010000 */
[----:B------:R-:W-:-:S15]  /*2b5e0*/  WARPGROUP.ARRIVE ;  /* 0x00000000000079c5 */ /* 0x000fde0000000000 */
[----:B------:R-:W-:-:S07]  /*2b5f0*/  NOP ;  /* 0x0000000000007918 */ /* 0x000fce0000000000 */
        /* <DEDUP_REMOVED lines=36> */
[----:B------:R-:W-:Y:S04]  /*2b840*/  STL [R1+0x1968], R232 ;  /* 0x001968e801007387 */ /* 0x000fe80000100800 */
[----:B------:R-:W-:Y:S04]  /*2b850*/  STL [R1+0x1964], R233 ;  /* 0x001964e901007387 */ /* 0x000fe80000100800 */
[----:B------:R-:W-:Y:S04]  /*2b860*/  STL [R1+0x194c], R236 ;  /* 0x00194cec01007387 */ /* 0x000fe80000100800 */
[----:B------:R-:W-:Y:S04]  /*2b870*/  STL [R1+0x1948], R237 ;  /* 0x001948ed01007387 */ /* 0x000fe80000100800 */
[----:B------:R-:W-:Y:S04]  /*2b880*/  STL [R1+0x1944], R240 ;  /* 0x001944f001007387 */ /* 0x000fe80000100800 */
[----:B------:R-:W-:Y:S01]  /*2b890*/  STL [R1+0x1940], R241 ;  /* 0x001940f101007387 */ /* 0x000fe20000100800 */
[----:B------:R-:W-:-:S02]  /*2b8a0*/  WARPGROUP.DEPBAR.LE gsb0, 0x0 ;  /* 0x00008000000079c5 */ /* 0x000fc40000010000 */
[----:B------:R-:W-:-:S06]  /*2b8b0*/  WARPGROUP.ARRIVE ;  /* 0x00000000000079c5 */ /* 0x000fcc0000000000 */
        /* <DEDUP_REMOVED lines=68> */
[----:B0-----:R-:W2:Y:S04]  /*2bd00*/  LDL.LU.64 R150, [R1+0x1bc8] ;  /* 0x001bc80001967983 */ /* 0x001ea80000300a00 */
        /* <DEDUP_REMOVED lines=9> */
[----:B------:R-:W-:-:S03]  /*2bda0*/  IMAD.MOV.U32 R246, RZ, RZ, R24 ;  /* 0x000000fffff67224 */ /* 0x000fc600078e0018 */
[----:B------:R-:W2:Y:S04]  /*2bdb0*/  LDL.LU.64 R26, [R1+0x1b78] ;  /* 0x001b7800011a7983 */ /* 0x000ea80000300a00 */
[----:B------:R-:W2:Y:S01]  /*2bdc0*/  LDL.LU.64 R24, [R1+0x1b70] ;  /* 0x001b700001187983 */ /* 0x000ea20000300a00 */
[----:B---3--:R-:W-:Y:S02]  /*2bdd0*/  IMAD.MOV.U32 R18, RZ, RZ, R23 ;  /* 0x000000ffff127224 */ /* 0x008fe400078e0017 */
[----:B----4-:R-:W-:Y:S02]  /*2bde0*/  IMAD.MOV.U32 R14, RZ, RZ, R15 ;  /* 0x000000ffff0e7224 */ /* 0x010fe400078e000f */
[----:B------:R-:W-:Y:S02]  /*2bdf0*/  IMAD.MOV.U32 R20, RZ, RZ, R10 ;  /* 0x000000ffff147224 */ /* 0x000fe400078e000a */
[----:B------:R-:W-:-:S02]  /*2be00*/  IMAD.MOV.U32 R158, RZ, RZ, R4 ;  /* 0x000000ffff9e7224 */ /* 0x000fc400078e0004 */
[----:B------:R-:W-:Y:S02]  /*2be10*/  IMAD.MOV.U32 R248, RZ, RZ, R5 ;  /* 0x000000fffff87224 */ /* 0x000fe400078e0005 */
[----:B------:R-:W-:Y:S02]  /*2be20*/  IMAD.MOV.U32 R250, RZ, RZ, R7 ;  /* 0x000000fffffa7224 */ /* 0x000fe400078e0007 */
[----:B------:R-:W-:Y:S02]  /*2be30*/  IMAD.MOV.U32 R244, RZ, RZ, R6 ;  /* 0x000000fffff47224 */ /* 0x000fe400078e0006 */
[----:B------:R-:W-:Y:S02]  /*2be40*/  IMAD.MOV.U32 R3, RZ, RZ, R22 ;  /* 0x000000ffff037224 */ /* 0x000fe400078e0016 */
        /* <DEDUP_REMOVED lines=30> */
[----:B------:R-:W-:Y:S01]  /*2c030*/  IMAD.MOV.U32 R215, RZ, RZ, R126 ;  /* 0x000000ffffd77224 */ /* 0x000fe200078e007e */
[----:B------:R-:W-:Y:S01]  /*2c040*/  MOV R226, R129 ;  /* 0x0000008100e27202 */ /* 0x000fe20000000f00 */
        /* <DEDUP_REMOVED lines=11> */
[----:B--2---:R-:W-:Y:S02]  /*2c100*/  IMAD.MOV.U32 R19, RZ, RZ, R41 ;  /* 0x000000ffff137224 */ /* 0x004fe400078e0029 */
[----:B------:R-:W-:-:S02]  /*2c110*/  IMAD.MOV.U32 R16, RZ, RZ, R39 ;  /* 0x000000ffff107224 */ /* 0x000fc400078e0027 */
[----:B------:R-:W-:Y:S02]  /*2c120*/  IMAD.MOV.U32 R2, RZ, RZ, R37 ;  /* 0x000000ffff027224 */ /* 0x000fe400078e0025 */
[----:B------:R-:W-:Y:S02]  /*2c130*/  IMAD.MOV.U32 R6, RZ, RZ, R35 ;  /* 0x000000ffff067224 */ /* 0x000fe400078e0023 */
[----:B------:R-:W-:Y:S01]  /*2c140*/  IMAD.MOV.U32 R13, RZ, RZ, R33 ;  /* 0x000000ffff0d7224 */ /* 0x000fe200078e0021 */
[----:B------:R-:W-:Y:S01]  /*2c150*/  MOV R4, R31 ;  /* 0x0000001f00047202 */ /* 0x000fe20000000f00 */
[----:B------:R-:W-:Y:S02]  /*2c160*/  IMAD.MOV.U32 R10, RZ, RZ, R29 ;  /* 0x000000ffff0a7224 */ /* 0x000fe400078e001d */
[----:B------:R-:W-:Y:S02]  /*2c170*/  IMAD.MOV.U32 R15, RZ, RZ, R28 ;  /* 0x000000ffff0f7224 */ /* 0x000fe400078e001c */
[----:B------:R-:W-:-:S02]  /*2c180*/  IMAD.MOV.U32 R8, RZ, RZ, R27 ;  /* 0x000000ffff087224 */ /* 0x000fc400078e001b */
[----:B------:R-:W-:Y:S02]  /*2c190*/  IMAD.MOV.U32 R9, RZ, RZ, R25 ;  /* 0x000000ffff097224 */ /* 0x000fe400078e0019 */
[----:B------:R-:W-:Y:S02]  /*2c1a0*/  IMAD.MOV.U32 R23, RZ, RZ, R24 ;  /* 0x000000ffff177224 */ /* 0x000fe400078e0018 */
[----:B------:R-:W-:Y:S01]  /*2c1b0*/  IMAD.MOV.U32 R12, RZ, RZ, R26 ;  /* 0x000000ffff0c7224 */ /* 0x000fe200078e001a */
[----:B------:R-:W2:Y:S04]  /*2c1c0*/  LDL.LU.64 R24, [R1] ;  /* 0x0000000001187983 */ /* 0x000ea80000300a00 */
[----:B------:R-:W2:Y:S01]  /*2c1d0*/  LDL.LU.64 R26, [R1+0x8] ;  /* 0x00000800011a7983 */ /* 0x000ea20000300a00 */
[----:B------:R-:W-:-:S03]  /*2c1e0*/  IMAD.MOV.U32 R157, RZ, RZ, R30 ;  /* 0x000000ffff9d7224 */ /* 0x000fc600078e001e */
        /* <DEDUP_REMOVED lines=122> */
[----:B------:R-:W-:Y:S03]  /*2c990*/  HGMMA.64x256x16.F32 R24, gdesc[UR52].tnspA, R24, gsb0 ;  /* 0x23e00000341879f0 */ /* 0x000fe60008000818 */
[----:B------:R-:W-:Y:S02]  /*2c9a0*/  WARPGROUP.DEPBAR.LE gsb0, 0x0 ;  /* 0x00008000000079c5 */ /* 0x000fe40000010000 */
[----:B------:R-:W-:-:S15]  /*2c9b0*/  WARPGROUP.ARRIVE ;  /* 0x00000000000079c5 */ /* 0x000fde0000000000 */
[----:B------:R-:W-:-:S08]  /*2c9c0*/  NOP ;  /* 0x0000000000007918 */ /* 0x000fd00000000000 */
[----:B------:R-:W-:Y:S01]  /*2c9d0*/  HGMMA.64x256x16.F32 R24, gdesc[UR48].tnspA, R24, gsb0 ;  /* 0x23e00000301879f0 */ /* 0x000fe20008000818 */
[----:B------:R-:W-:Y:S02]  /*2c9e0*/  IMAD.MOV.U32 R241, RZ, RZ, R245 ;  /* 0x000000fffff17224 */ /* 0x000fe400078e00f5 */
[----:B------:R-:W-:Y:S02]  /*2c9f0*/  IMAD.MOV.U32 R237, RZ, RZ, R251 ;  /* 0x000000ffffed7224 */ /* 0x000fe400078e00fb */
[----:B------:R-:W-:Y:S02]  /*2ca00*/  IMAD.MOV.U32 R240, RZ, RZ, R249 ;  /* 0x000000fffff07224 */ /* 0x000fe400078e00f9 */
[----:B------:R-:W-:Y:S01]  /*2ca10*/  IMAD.MOV.U32 R236, RZ, RZ, R159 ;  /* 0x000000ffffec7224 */ /* 0x000fe200078e009f */
[----:B------:R-:W-:Y:S02]  /*2ca20*/  WARPGROUP.DEPBAR.LE gsb0, 0x0 ;  /* 0x00008000000079c5 */ /* 0x000fe40000010000 */
[----:B------:R-:W-:Y:S04]  /*2ca30*/  STL.64 [R1], R24 ;  /* 0x0000001801007387 */ /* 0x000fe80000100a00 */
        /* <DEDUP_REMOVED lines=62> */
[----:B------:R0:W-:Y:S04]  /*2ce20*/  STL.64 [R1+0x1f8], R150 ;  /* 0x0001f89601007387 */ /* 0x0001e80000100a00 */
        /* <DEDUP_REMOVED lines=74> */
[----:B------:R-:W-:-:S02]  /*2d2d0*/  R2UR UR49, R241 ;  /* 0x00000000f13172ca */ /* 0x000fc400000e0000 */
[----:B------:R-:W-:Y:S01]  /*2d2e0*/  R2UR UR48, R240 ;  /* 0x00000000f03072ca */ /* 0x000fe200000e0000 */
[----:B------:R-:W3:Y:S04]  /*2d2f0*/  LDL.LU R241, [R1+0x144c] ;  /* 0x00144c0001f17983 */ /* 0x000ee80000300800 */
[----:B------:R-:W4:Y:S01]  /*2d300*/  LDL.LU R240, [R1+0x1444] ;  /* 0x0014440001f07983 */ /* 0x000f220000300800 */
[----:B--2---:R-:W-:-:S06]  /*2d310*/  WARPGROUP.ARRIVE ;  /* 0x00000000000079c5 */ /* 0x004fcc0000000000 */
[----:B------:R-:W-:Y:S01]  /*2d320*/  HGMMA.64x256x16.F32 R24, gdesc[UR52].tnspA, R24, gsb0 ;  /* 0x23e00000341879f0 */ /* 0x000fe20008000818 */
[----:B------:R-:W-:Y:S02]  /*2d330*/  R2UR UR52, R236 ;  /* 0x00000000ec3472ca */ /* 0x000fe400000e0000 */
[----:B------:R-:W-:Y:S01]  /*2d340*/  R2UR UR53, R237 ;  /* 0x00000000ed3572ca */ /* 0x000fe200000e0000 */
[----:B------:R-:W-:Y:S01]  /*2d350*/  IMAD.MOV.U32 R236, RZ, RZ, R20 ;  /* 0x000000ffffec7224 */ /* 0x000fe200078e0014 */
[----:B------:R-:W2:Y:S01]  /*2d360*/  LDL.LU R237, [R1+0x143c] ;  /* 0x00143c0001ed7983 */ /* 0x000ea20000300800 */
[----:B------:R-:W-:-:S05]  /*2d370*/  IADD3 R20, P0, R154, R21, RZ ;  /* 0x000000159a147210 */ /* 0x000fca0007f1e0ff */
[----:B------:R-:W-:Y:S01]  /*2d380*/  IMAD.X R154, R155, 0x1, R0, P0 ;  /* 0x000000019b9a7824 */ /* 0x000fe200000e0600 */
[----:B------:R-:W-:Y:S02]  /*2d390*/  WARPGROUP.DEPBAR.LE gsb0, 0x0 ;  /* 0x00008000000079c5 */ /* 0x000fe40000010000 */
[----:B------:R-:W-:-:S14]  /*2d3a0*/  WARPGROUP.ARRIVE ;  /* 0x00000000000079c5 */ /* 0x000fdc0000000000 */
[----:B------:R-:W-:Y:S01]  /*2d3b0*/  HGMMA.64x256x16.F32 R24, gdesc[UR56].tnspA, R24, gsb0 ;  /* 0x23e00000381879f0 */ /* 0x000fe20008000818 */
[----:B------:R-:W-:Y:S01]  /*2d3c0*/  R2UR UR57, R233 ;  /* 0x00000000e93972ca */ /* 0x000fe200000e0000 */
[----:B------:R-:W-:Y:S01]  /*2d3d0*/  IMAD.MOV.U32 R233, RZ, RZ, R157 ;  /* 0x000000ffffe97224 */ /* 0x000fe200078e009d */
[----:B------:R-:W-:Y:S02]  /*2d3e0*/  IADD3 R157, P1, R152, R21, RZ ;  /* 0x00000015989d7210 */ /* 0x000fe40007f3e0ff */
[----:B------:R-:W3:Y:S04]  /*2d3f0*/  LDL.LU R21, [R1+0x838] ;  /* 0x0008380001157983 */ /* 0x000ee80000300800 */
[----:B------:R-:W2:Y:S01]  /*2d400*/  LDL.LU R155, [R1+0x1434] ;  /* 0x00143400019b7983 */ /* 0x000ea20000300800 */
[----:B------:R-:W-:-:S02]  /*2d410*/  R2UR UR56, R232 ;  /* 0x00000000e83872ca */ /* 0x000fc400000e0000 */
[----:B------:R-:W0:Y:S01]  /*2d420*/  LDC R232, c[0x0][0x230] ;  /* 0x00008c00ffe87b82 */ /* 0x000e220000000800 */
[----:B------:R-:W-:Y:S02]  /*2d430*/  IMAD.X R152, R153, 0x1, R0, P1 ;  /* 0x0000000199987824 */ /* 0x000fe400008e0600 */
[----:B0-----:R-:W-:-:S05]  /*2d440*/  VIADD R232, R232, 0x7f ;  /* 0x0000007fe8e87836 */ /* 0x001fca0000000000 */
[----:B------:R-:W-:-:S04]  /*2d450*/  SHF.R.S32.HI R153, RZ, 0x1f, R232 ;  /* 0x0000001fff997819 */ /* 0x000fc800000114e8 */
[----:B------:R-:W-:Y:S02]  /*2d460*/  LEA.HI R153, R153, R232, RZ, 0x7 ;  /* 0x000000e899997211 */ /* 0x000fe400078f38ff */
[----:B------:R0:W5:Y:S02]  /*2d470*/  LDL.LU R232, [R1+0x1968] ;  /* 0x0019680001e87983 */ /* 0x0001640000300800 */
[----:B------:R-:W-:Y:S01]  /*2d480*/  SHF.R.S32.HI R153, RZ, 0x7, R153 ;  /* 0x00000007ff997819 */ /* 0x000fe20000011499 */
[----:B---3--:R-:W-:-:S05]  /*2d490*/  VIADD R21, R21, 0x1 ;  /* 0x0000000115157836 */ /* 0x008fca0000000000 */
[----:B------:R1:W-:Y:S01]  /*2d4a0*/  STL [R1+0x838], R21 ;  /* 0x0008381501007387 */ /* 0x0003e20000100800 */
[----:B------:R-:W-:Y:S02]  /*2d4b0*/  ISETP.NE.U32.AND P0, PT, R21, R153, PT ;  /* 0x000000991500720c */ /* 0x000fe40003f05070 */
[----:B-1----:R-:W1:Y:S02]  /*2d4c0*/  LDC R21, c[0x0][0x238] ;  /* 0x00008e00ff157b82 */ /* 0x002e640000000800 */
[----:B-1----:R-:W-:-:S04]  /*2d4d0*/  IMAD.SHL.U32 R21, R21, 0x80, RZ ;  /* 0x0000008015157824 */ /* 0x002fc800078e00ff */
[----:B------:R-:W-:-:S05]  /*2d4e0*/  IMAD.SHL.U32 R21, R21, 0x2, RZ ;  /* 0x0000000215157824 */ /* 0x000fca00078e00ff */
[-C--:B------:R-:W-:Y:S02]  /*2d4f0*/  IADD3 R241, P1, R241, R21.reuse, RZ ;  /* 0x00000015f1f17210 */ /* 0x080fe40007f3e0ff */
[-C--:B----4-:R-:W-:Y:S02]  /*2d500*/  IADD3 R240, P2, R240, R21.reuse, RZ ;  /* 0x00000015f0f07210 */ /* 0x090fe40007f5e0ff */
[-C--:B--2---:R-:W-:Y:S01]  /*2d510*/  IADD3 R237, P3, R237, R21.reuse, RZ ;  /* 0x00000015eded7210 */ /* 0x084fe20007f7e0ff */
[----:B------:R1:W-:Y:S01]  /*2d520*/  STL [R1+0x144c], R241 ;  /* 0x00144cf101007387 */ /* 0x0003e20000100800 */
[----:B------:R-:W-:-:S03]  /*2d530*/  IADD3 R155, P4, R155, R21, RZ ;  /* 0x000000159b9b7210 */ /* 0x000fc60007f9e0ff */
[----:B-1----:R-:W2:Y:S04]  /*2d540*/  LDL.LU R241, [R1+0x142c] ;  /* 0x00142c0001f17983 */ /* 0x002ea80000300800 */
[----:B------:R1:W-:Y:S04]  /*2d550*/  STL [R1+0x1444], R240 ;  /* 0x001444f001007387 */ /* 0x0003e80000100800 */
[----:B-1----:R-:W3:Y:S04]  /*2d560*/  LDL.LU R240, [R1+0x1424] ;  /* 0x0014240001f07983 */ /* 0x002ee80000300800 */
[----:B------:R1:W-:Y:S04]  /*2d570*/  STL [R1+0x143c], R237 ;  /* 0x00143ced01007387 */ /* 0x0003e80000100800 */
[----:B-1----:R-:W4:Y:S04]  /*2d580*/  LDL.LU R237, [R1+0x1448] ;  /* 0x0014480001ed7983 */ /* 0x002f280000300800 */
[----:B------:R-:W4:Y:S04]  /*2d590*/  LDL.LU R153, [R1+0x141c] ;  /* 0x00141c0001997983 */ /* 0x000f280000300800 */
[----:B------:R1:W-:Y:S04]  /*2d5a0*/  STL [R1+0x1434], R155 ;  /* 0x0014349b01007387 */ /* 0x0003e80000100800 */
[----:B-1----:R-:W4:Y:S01]  /*2d5b0*/  LDL.LU R155, [R1+0x1440] ;  /* 0x00144000019b7983 */ /* 0x002f220000300800 */
[----:B--2---:R-:W-:-:S05]  /*2d5c0*/  IADD3 R241, P5, R241, R21, RZ ;  /* 0x00000015f1f17210 */ /* 0x004fca0007fbe0ff */
[----:B------:R1:W-:Y:S01]  /*2d5d0*/  STL [R1+0x142c], R241 ;  /* 0x00142cf101007387 */ /* 0x0003e20000100800 */
[----:B---3--:R-:W-:-:S03]  /*2d5e0*/  IADD3 R240, P6, R240, R21, RZ ;  /* 0x00000015f0f07210 */ /* 0x008fc60007fde0ff */
[----:B-1----:R-:W2:Y:S04]  /*2d5f0*/  LDL.LU R241, [R1+0x1414] ;  /* 0x0014140001f17983 */ /* 0x002ea80000300800 */
[----:B------:R1:W-:Y:S01]  /*2d600*/  STL [R1+0x1424], R240 ;  /* 0x001424f001007387 */ /* 0x0003e20000100800 */
[--C-:B----4-:R-:W-:Y:S01]  /*2d610*/  IMAD.X R237, R237, 0x1, R0.reuse, P1 ;  /* 0x00000001eded7824 */ /* 0x110fe200008e0600 */
[----:B------:R-:W-:Y:S02]  /*2d620*/  IADD3 R153, P1, R153, R21, RZ ;  /* 0x0000001599997210 */ /* 0x000fe40007f3e0ff */
[----:B-1----:R-:W3:Y:S04]  /*2d630*/  LDL.LU R240, [R1+0x1438] ;  /* 0x0014380001f07983 */ /* 0x002ee80000300800 */
[----:B------:R1:W-:Y:S01]  /*2d640*/  STL [R1+0x1448], R237 ;  /* 0x001448ed01007387 */ /* 0x0003e20000100800 */
[----:B------:R-:W-:-:S03]  /*2d650*/  IMAD.X R155, R155, 0x1, R0, P2 ;  /* 0x000000019b9b7824 */ /* 0x000fc600010e0600 */
[----:B-1----:R-:W4:Y:S04]  /*2d660*/  LDL.LU R237, [R1+0x140c] ;  /* 0x00140c0001ed7983 */ /* 0x002f280000300800 */
[----:B------:R-:W-:Y:S04]  /*2d670*/  STL [R1+0x141c], R153 ;  /* 0x00141c9901007387 */ /* 0x000fe80000100800 */
[----:B------:R1:W-:Y:S04]  /*2d680*/  STL [R1+0x1440], R155 ;  /* 0x0014409b01007387 */ /* 0x0003e80000100800 */
[----:B-1----:R-:W4:Y:S01]  /*2d690*/  LDL.LU R155, [R1+0x1430] ;  /* 0x00143000019b7983 */ /* 0x002f220000300800 */
[----:B--2---:R-:W-:-:S05]  /*2d6a0*/  IADD3 R241, P2, R241, R21, RZ ;  /* 0x00000015f1f17210 */ /* 0x004fca0007f5e0ff */
[----:B------:R1:W-:Y:S01]  /*2d6b0*/  STL [R1+0x1414], R241 ;  /* 0x001414f101007387 */ /* 0x0003e20000100800 */
[----:B---3--:R-:W-:-:S03]  /*2d6c0*/  IMAD.X R240, R240, 0x1, R0, P3 ;  /* 0x00000001f0f07824 */ /* 0x008fc600018e0600 */
[----:B-1----:R-:W2:Y:S04]  /*2d6d0*/  LDL.LU R241, [R1+0x1404] ;  /* 0x0014040001f17983 */ /* 0x002ea80000300800 */
[----:B------:R1:W-:Y:S01]  /*2d6e0*/  STL [R1+0x1438], R240 ;  /* 0x001438f001007387 */ /* 0x0003e20000100800 */
[----:B----4-:R-:W-:-:S03]  /*2d6f0*/  IADD3 R237, P3, R237, R21, RZ ;  /* 0x00000015eded7210 */ /* 0x010fc60007f7e0ff */
[----:B-1----:R-:W3:Y:S04]  /*2d700*/  LDL.LU R240, [R1+0x1428] ;  /* 0x0014280001f07983 */ /* 0x002ee80000300800 */
[----:B------:R-:W4:Y:S04]  /*2d710*/  LDL.LU R153, [R1+0x13fc] ;  /* 0x0013fc0001997983 */ /* 0x000f280000300800 */
[----:B------:R1:W-:Y:S01]  /*2d720*/  STL [R1+0x140c], R237 ;  /* 0x00140ced01007387 */ /* 0x0003e20000100800 */
[----:B------:R-:W-:-:S03]  /*2d730*/  IMAD.X R155, R155, 0x1, R0, P4 ;  /* 0x000000019b9b7824 */ /* 0x000fc600020e0600 */
[----:B-1----:R-:W4:Y:S04]  /*2d740*/  LDL.LU R237, [R1+0x1420] ;  /* 0x0014200001ed7983 */ /* 0x002f280000300800 */
[----:B------:R1:W-:Y:S04]  /*2d750*/  STL [R1+0x1430], R155 ;  /* 0x0014309b01007387 */ /* 0x0003e80000100800 */
[----:B-1----:R-:W4:Y:S01]  /*2d760*/  LDL.LU R155, [R1+0x13f4] ;  /* 0x0013f400019b7983 */ /* 0x002f220000300800 */
[----:B--2---:R-:W-:-:S05]  /*2d770*/  IADD3 R241, P4, R241, R21, RZ ;  /* 0x00000015f1f17210 */ /* 0x004fca0007f9e0ff */
[----:B------:R1:W-:Y:S01]  /*2d780*/  STL [R1+0x1404], R241 ;  /* 0x001404f101007387 */ /* 0x0003e20000100800 */
[--C-:B---3--:R-:W-:Y:S01]  /*2d790*/  IMAD.X R240, R240, 0x1, R0.reuse, P5 ;  /* 0x00000001f0f07824 */ /* 0x108fe200028e0600 */
[----:B----4-:R-:W-:Y:S02]  /*2d7a0*/  IADD3 R153, P5, R153, R21, RZ ;  /* 0x0000001599997210 */ /* 0x010fe40007fbe0ff */
[----:B-1----:R-:W2:Y:S04]  /*2d7b0*/  LDL.LU R241, [R1+0x1418] ;  /* 0x0014180001f17983 */ /* 0x002ea80000300800 */
[----:B------:R1:W-:Y:S01]  /*2d7c0*/  STL [R1+0x1428], R240 ;  /* 0x001428f001007387 */ /* 0x0003e20000100800 */
[----:B------:R-:W-:-:S03]  /*2d7d0*/  IMAD.X R237, R237, 0x1, R0, P6 ;  /* 0x00000001eded7824 */ /* 0x000fc600030e0600 */
[----:B-1----:R-:W3:Y:S04]  /*2d7e0*/  LDL.LU R240, [R1+0x13ec] ;  /* 0x0013ec0001f07983 */ /* 0x002ee80000300800 */
[----:B------:R-:W-:Y:S04]  /*2d7f0*/  STL [R1+0x13fc], R153 ;  /* 0x0013fc9901007387 */ /* 0x000fe80000100800 */
[----:B------:R1:W-:Y:S01]  /*2d800*/  STL [R1+0x1420], R237 ;  /* 0x001420ed01007387 */ /* 0x0003e20000100800 */
[----:B------:R-:W-:-:S03]  /*2d810*/  IADD3 R155, P6, R155, R21, RZ ;  /* 0x000000159b9b7210 */ /* 0x000fc60007fde0ff */
[----:B-1----:R-:W4:Y:S04]  /*2d820*/  LDL.LU R237, [R1+0x1410] ;  /* 0x0014100001ed7983 */ /* 0x002f280000300800 */
[----:B------:R1:W-:Y:S04]  /*2d830*/  STL [R1+0x13f4], R155 ;  /* 0x0013f49b01007387 */ /* 0x0003e80000100800 */
[----:B-1----:R-:W4:Y:S01]  /*2d840*/  LDL.LU R155, [R1+0x13e4] ;  /* 0x0013e400019b7983 */ /* 0x002f220000300800 */
[----:B--2---:R-:W-:-:S05]  /*2d850*/  IMAD.X R241, R241, 0x1, R0, P1 ;  /* 0x00000001f1f17824 */ /* 0x004fca00008e0600 */
[----:B------:R1:W-:Y:S01]  /*2d860*/  STL [R1+0x1418], R241 ;  /* 0x001418f101007387 */ /* 0x0003e20000100800 */
[----:B---3--:R-:W-:-:S03]  /*2d870*/  IADD3 R240, P1, R240, R21, RZ ;  /* 0x00000015f0f07210 */ /* 0x008fc60007f3e0ff */
[----:B-1----:R-:W2:Y:S04]  /*2d880*/  LDL.LU R241, [R1+0x1408] ;  /* 0x0014080001f17983 */ /* 0x002ea80000300800 */
[----:B------:R-:W3:Y:S04]  /*2d890*/  LDL.LU R153, [R1+0x13dc] ;  /* 0x0013dc0001997983 */ /* 0x000ee80000300800 */
[----:B------:R1:W-:Y:S01]  /*2d8a0*/  STL [R1+0x13ec], R240 ;  /* 0x0013ecf001007387 */ /* 0x0003e20000100800 */
[----:B----4-:R-:W-:-:S03]  /*2d8b0*/  IMAD.X R237, R237, 0x1, R0, P2 ;  /* 0x00000001eded7824 */ /* 0x010fc600010e0600 */
[----:B-1----:R-:W4:Y:S04]  /*2d8c0*/  LDL.LU R240, [R1+0x1400] ;  /* 0x0014000001f07983 */ /* 0x002f280000300800 */
[----:B------:R1:W-:Y:S01]  /*2d8d0*/  STL [R1+0x1410], R237 ;  /* 0x001410ed01007387 */ /* 0x0003e20000100800 */
[----:B------:R-:W-:-:S03]  /*2d8e0*/  IADD3 R155, P2, R155, R21, RZ ;  /* 0x000000159b9b7210 */ /* 0x000fc60007f5e0ff */
[----:B-1----:R-:W4:Y:S04]  /*2d8f0*/  LDL.LU R237, [R1+0x13d4] ;  /* 0x0013d40001ed7983 */ /* 0x002f280000300800 */
[----:B------:R1:W-:Y:S04]  /*2d900*/  STL [R1+0x13e4], R155 ;  /* 0x0013e49b01007387 */ /* 0x0003e80000100800 */
[----:B-1----:R-:W4:Y:S01]  /*2d910*/  LDL.LU R155, [R1+0x13f8] ;  /* 0x0013f800019b7983 */ /* 0x002f220000300800 */
[----:B--2---:R-:W-:Y:S01]  /*2d920*/  IMAD.X R241, R241, 0x1, R0, P3 ;  /* 0x00000001f1f17824 */ /* 0x004fe200018e0600 */
[----:B---3--:R-:W-:-:S04]  /*2d930*/  IADD3 R153, P3, R153, R21, RZ ;  /* 0x0000001599997210 */ /* 0x008fc80007f7e0ff */
[----:B------:R1:W-:Y:S01]  /*2d940*/  STL [R1+0x1408], R241 ;  /* 0x001408f101007387 */ /* 0x0003e20000100800 */
[----:B----4-:R-:W-:-:S03]  /*2d950*/  IMAD.X R240, R240, 0x1, R0, P4 ;  /* 0x00000001f0f07824 */ /* 0x010fc600020e0600 */
[----:B-1----:R-:W2:Y:S04]  /*2d960*/  LDL.LU R241, [R1+0x13cc] ;  /* 0x0013cc0001f17983 */ /* 0x002ea80000300800 */
[----:B------:R-:W-:Y:S04]  /*2d970*/  STL [R1+0x13dc], R153 ;  /* 0x0013dc9901007387 */ /* 0x000fe80000100800 */
[----:B------:R1:W-:Y:S01]  /*2d980*/  STL [R1+0x1400], R240 ;  /* 0x001400f001007387 */ /* 0x0003e20000100800 */
[----:B------:R-:W-:-:S03]  /*2d990*/  IADD3 R237, P4, R237, R21, RZ ;  /* 0x00000015eded7210 */ /* 0x000fc60007f9e0ff */
[----:B-1----:R-:W3:Y:S04]  /*2d9a0*/  LDL.LU R240, [R1+0x13f0] ;  /* 0x0013f00001f07983 */ /* 0x002ee80000300800 */
[----:B------:R1:W-:Y:S01]  /*2d9b0*/  STL [R1+0x13d4], R237 ;  /* 0x0013d4ed01007387 */ /* 0x0003e20000100800 */
[----:B------:R-:W-:-:S03]  /*2d9c0*/  IMAD.X R155, R155, 0x1, R0, P5 ;  /* 0x000000019b9b7824 */ /* 0x000fc600028e0600 */
[----:B-1----:R-:W4:Y:S04]  /*2d9d0*/  LDL.LU R237, [R1+0x13c4] ;  /* 0x0013c40001ed7983 */ /* 0x002f280000300800 */
[----:B------:R1:W-:Y:S04]  /*2d9e0*/  STL [R1+0x13f8], R155 ;  /* 0x0013f89b01007387 */ /* 0x0003e80000100800 */
[----:B-1----:R-:W4:Y:S04]  /*2d9f0*/  LDL.LU R155, [R1+0x13e8] ;  /* 0x0013e800019b7983 */ /* 0x002f280000300800 */
[----:B------:R-:W4:Y:S01]  /*2da00*/  LDL.LU R153, [R1+0x13bc] ;  /* 0x0013bc0001997983 */ /* 0x000f220000300800 */
[----:B--2---:R-:W-:-:S05]  /*2da10*/  IADD3 R241, P5, R241, R21, RZ ;  /* 0x00000015f1f17210 */ /* 0x004fca0007fbe0ff */
[----:B------:R1:W-:Y:S01]  /*2da20*/  STL [R1+0x13cc], R241 ;  /* 0x0013ccf101007387 */ /* 0x0003e20000100800 */
[----:B---3--:R-:W-:-:S03]  /*2da30*/  IMAD.X R240, R240, 0x1, R0, P6 ;  /* 0x00000001f0f07824 */ /* 0x008fc600030e0600 */
[----:B-1----:R-:W2:Y:S04]  /*2da40*/  LDL.LU R241, [R1+0x13e0] ;  /* 0x0013e00001f17983 */ /* 0x002ea80000300800 */
[----:B------:R1:W-:Y:S01]  /*2da50*/  STL [R1+0x13f0], R240 ;  /* 0x0013f0f001007387 */ /* 0x0003e20000100800 */
[----:B----4-:R-:W-:-:S03]  /*2da60*/  IADD3 R237, P6, R237, R21, RZ ;  /* 0x00000015eded7210 */ /* 0x010fc60007fde0ff */
[----:B-1----:R-:W3:Y:S04]  /*2da70*/  LDL.LU R240, [R1+0x13b4] ;  /* 0x0013b40001f07983 */ /* 0x002ee80000300800 */
[----:B------:R1:W-:Y:S01]  /*2da80*/  STL [R1+0x13c4], R237 ;  /* 0x0013c4ed01007387 */ /* 0x0003e20000100800 */
[----:B------:R-:W-:-:S03]  /*2da90*/  IMAD.X R155, R155, 0x1, R0, P1 ;  /* 0x000000019b9b7824 */ /* 0x000fc600008e0600 */
[----:B-1----:R-:W4:Y:S04]  /*2daa0*/  LDL.LU R237, [R1+0x13d8] ;  /* 0x0013d80001ed7983 */ /* 0x002f280000300800 */
[----:B------:R1:W-:Y:S04]  /*2dab0*/  STL [R1+0x13e8], R155 ;  /* 0x0013e89b01007387 */ /* 0x0003e80000100800 */
[----:B-1----:R-:W4:Y:S01]  /*2dac0*/  LDL.LU R155, [R1+0x13ac] ;  /* 0x0013ac00019b7983 */ /* 0x002f220000300800 */
[----:B------:R-:W-:-:S05]  /*2dad0*/  IADD3 R153, P1, R153, R21, RZ ;  /* 0x0000001599997210 */ /* 0x000fca0007f3e0ff */
[----:B------:R-:W-:Y:S01]  /*2dae0*/  STL [R1+0x13bc], R153 ;  /* 0x0013bc9901007387 */ /* 0x000fe20000100800 */
[----:B--2---:R-:W-:-:S05]  /*2daf0*/  IMAD.X R241, R241, 0x1, R0, P2 ;  /* 0x00000001f1f17824 */ /* 0x004fca00010e0600 */
[----:B------:R1:W-:Y:S01]  /*2db00*/  STL [R1+0x13e0], R241 ;  /* 0x0013e0f101007387 */ /* 0x0003e20000100800 */
[----:B---3--:R-:W-:-:S03]  /*2db10*/  IADD3 R240, P2, R240, R21, RZ ;  /* 0x00000015f0f07210 */ /* 0x008fc60007f5e0ff */
[----:B-1----:R-:W2:Y:S04]  /*2db20*/  LDL.LU R241, [R1+0x13d0] ;  /* 0x0013d00001f17983 */ /* 0x002ea80000300800 */
[----:B------:R1:W-:Y:S01]  /*2db30*/  STL [R1+0x13b4], R240 ;  /* 0x0013b4f001007387 */ /* 0x0003e20000100800 */
[----:B----4-:R-:W-:-:S03]  /*2db40*/  IMAD.X R237, R237, 0x1, R0, P3 ;  /* 0x00000001eded7824 */ /* 0x010fc600018e0600 */
[----:B-1----:R-:W3:Y:S04]  /*2db50*/  LDL.LU R240, [R1+0x13a4] ;  /* 0x0013a40001f07983 */ /* 0x002ee80000300800 */
[----:B------:R1:W-:Y:S01]  /*2db60*/  STL [R1+0x13d8], R237 ;  /* 0x0013d8ed01007387 */ /* 0x0003e20000100800 */
[----:B------:R-:W-:-:S03]  /*2db70*/  IADD3 R155, P3, R155, R21, RZ ;  /* 0x000000159b9b7210 */ /* 0x000fc60007f7e0ff */
[----:B-1----:R-:W4:Y:S04]  /*2db80*/  LDL.LU R237, [R1+0x13c8] ;  /* 0x0013c80001ed7983 */ /* 0x002f280000300800 */
[----:B------:R-:W4:Y:S04]  /*2db90*/  LDL.LU R153, [R1+0x139c] ;  /* 0x00139c0001997983 */ /* 0x000f280000300800 */
[----:B------:R1:W-:Y:S04]  /*2dba0*/  STL [R1+0x13ac], R155 ;  /* 0x0013ac9b01007387 */ /* 0x0003e80000100800 */
[----:B-1----:R-:W4:Y:S01]  /*2dbb0*/  LDL.LU R155, [R1+0x13c0] ;  /* 0x0013c000019b7983 */ /* 0x002f220000300800 */
[----:B--2---:R-:W-:-:S05]  /*2dbc0*/  IMAD.X R241, R241, 0x1, R0, P4 ;  /* 0x00000001f1f17824 */ /* 0x004fca00020e0600 */
        /* <DEDUP_REMOVED lines=70> */
[----:B---3--:R-:W-:-:S03]  /*2e030*/  IADD3.X R240, R240, R0, RZ, P4, !PT ;  /* 0x00000000f0f07210 */ /* 0x008fc600027fe4ff */
        /* <DEDUP_REMOVED lines=317> */
[----:B----4-:R-:W-:Y:S01]  /*2f410*/  IMAD.X R237, R237, 0x1, R0, P3 ;  /* 0x00000001eded7824 */ /* 0x010fe200018e0600 */
[----:B------:R-:W-:Y:S02]  /*2f420*/  IADD3 R153, P3, R153, R21, RZ ;  /* 0x0000001599997210 */ /* 0x000fe40007f7e0ff */
[----:B-1----:R-:W3:Y:S04]  /*2f430*/  LDL.LU R240, [R1+0x11b8] ;  /* 0x0011b80001f07983 */ /* 0x002ee80000300800 */
[----:B------:R1:W-:Y:S01]  /*2f440*/  STL [R1+0x11c8], R237 ;  /* 0x0011c8ed01007387 */ /* 0x0003e20000100800 */
[----:B------:R-:W-:-:S03]  /*2f450*/  IADD3.X R155, R155, R0, RZ, P4, !PT ;  /* 0x000000009b9b7210 */ /* 0x000fc600027fe4ff */
        /* <DEDUP_REMOVED lines=325> */
[----:B----4-:R-:W-:-:S03]  /*308b0*/  IADD3.X R237, R237, R0, RZ, P4, !PT ;  /* 0x00000000eded7210 */ /* 0x010fc600027fe4ff */
        /* <DEDUP_REMOVED lines=323> */
[----:B--2---:R-:W-:-:S05]  /*31cf0*/  IADD3.X R241, R241, R0, RZ, P4, !PT ;  /* 0x00000000f1f17210 */ /* 0x004fca00027fe4ff */
        /* <DEDUP_REMOVED lines=275> */
[--C-:B---3--:R-:W-:Y:S01]  /*32e30*/  IMAD.X R240, R240, 0x1, R0.reuse, P2 ;  /* 0x00000001f0f07824 */ /* 0x108fe200010e0600 */
[----:B------:R-:W-:Y:S02]  /*32e40*/  IADD3 R233, P2, R233, R21, RZ ;  /* 0x00000015e9e97210 */ /* 0x000fe40007f5e0ff */
[----:B-1----:R-:W2:Y:S04]  /*32e50*/  LDL.LU R241, [R1+0xcb4] ;  /* 0x000cb40001f17983 */ /* 0x002ea80000300800 */
[----:B------:R1:W-:Y:S01]  /*32e60*/  STL [R1+0xcf0], R240 ;  /* 0x000cf0f001007387 */ /* 0x0003e20000100800 */
[----:B----4-:R-:W-:-:S03]  /*32e70*/  IMAD.X R237, R237, 0x1, R0, P3 ;  /* 0x00000001eded7824 */ /* 0x010fc600018e0600 */
[----:B-1----:R-:W3:Y:S04]  /*32e80*/  LDL.LU R240, [R1+0xcd8] ;  /* 0x000cd80001f07983 */ /* 0x002ee80000300800 */
[----:B------:R1:W-:Y:S01]  /*32e90*/  STL [R1+0xcc4], R233 ;  /* 0x000cc4e901007387 */ /* 0x0003e20000100800 */
[----:B------:R-:W-:-:S03]  /*32ea0*/  IADD3 R155, P3, R155, R21, RZ ;  /* 0x000000159b9b7210 */ /* 0x000fc60007f7e0ff */
[----:B-1----:R0:W5:Y:S04]  /*32eb0*/  LDL.LU R233, [R1+0x1964] ;  /* 0x0019640001e97983 */ /* 0x0021680000300800 */
[----:B------:R1:W-:Y:S04]  /*32ec0*/  STL [R1+0xce8], R237 ;  /* 0x000ce8ed01007387 */ /* 0x0003e80000100800 */
[----:B-1----:R-:W4:Y:S04]  /*32ed0*/  LDL.LU R237, [R1+0xcd0] ;  /* 0x000cd00001ed7983 */ /* 0x002f280000300800 */
[----:B------:R1:W-:Y:S04]  /*32ee0*/  STL [R1+0xcbc], R155 ;  /* 0x000cbc9b01007387 */ /* 0x0003e80000100800 */
[----:B-1----:R-:W4:Y:S01]  /*32ef0*/  LDL.LU R155, [R1+0xca4] ;  /* 0x000ca400019b7983 */ /* 0x002f220000300800 */
[----:B------:R-:W-:-:S05]  /*32f00*/  IMAD.X R153, R153, 0x1, R0, P4 ;  /* 0x0000000199997824 */ /* 0x000fca00020e0600 */
[----:B------:R-:W-:Y:S01]  /*32f10*/  STL [R1+0xce0], R153 ;  /* 0x000ce09901007387 */ /* 0x000fe20000100800 */
[----:B--2---:R-:W-:-:S05]  /*32f20*/  IADD3 R241, P4, R241, R21, RZ ;  /* 0x00000015f1f17210 */ /* 0x004fca0007f9e0ff */
[----:B------:R1:W-:Y:S01]  /*32f30*/  STL [R1+0xcb4], R241 ;  /* 0x000cb4f101007387 */ /* 0x0003e20000100800 */
[--C-:B---3--:R-:W-:Y:S01]  /*32f40*/  IMAD.X R240, R240, 0x1, R0.reuse, P5 ;  /* 0x00000001f0f07824 */ /* 0x108fe200028e0600 */
[----:B------:R-:W-:Y:S02]  /*32f50*/  IADD3 R2, P5, R2, R21, RZ ;  /* 0x0000001502027210 */ /* 0x000fe40007fbe0ff */
[----:B-1----:R-:W2:Y:S04]  /*32f60*/  LDL.LU R241, [R1+0xc9c] ;  /* 0x000c9c0001f17983 */ /* 0x002ea80000300800 */
[----:B------:R-:W3:Y:S04]  /*32f70*/  LDL.LU R153, [R1+0xcc0] ;  /* 0x000cc00001997983 */ /* 0x000ee80000300800 */
[----:B------:R1:W-:Y:S04]  /*32f80*/  STL [R1+0xcd8], R240 ;  /* 0x000cd8f001007387 */ /* 0x0003e80000100800 */
[----:B-1----:R-:W2:Y:S04]  /*32f90*/  LDL.LU R240, [R1+0xc94] ;  /* 0x000c940001f07983 */ /* 0x002ea80000300800 */
[----:B------:R1:W-:Y:S01]  /*32fa0*/  STL [R1+0xcac], R2 ;  /* 0x000cac0201007387 */ /* 0x0003e20000100800 */
[----:B----4-:R-:W-:-:S03]  /*32fb0*/  IMAD.X R237, R237, 0x1, R0, P6 ;  /* 0x00000001eded7824 */ /* 0x010fc600030e0600 */
[----:B-1----:R-:W4:Y:S04]  /*32fc0*/  LDL.LU R2, [R1+0x1960] ;  /* 0x0019600001027983 */ /* 0x002f280000300800 */
[----:B------:R1:W-:Y:S01]  /*32fd0*/  STL [R1+0xcd0], R237 ;  /* 0x000cd0ed01007387 */ /* 0x0003e20000100800 */
[----:B------:R-:W-:-:S03]  /*32fe0*/  IADD3 R155, P6, R155, R21, RZ ;  /* 0x000000159b9b7210 */ /* 0x000fc60007fde0ff */
[----:B-1----:R-:W2:Y:S04]  /*32ff0*/  LDL.LU R237, [R1+0xcb8] ;  /* 0x000cb80001ed7983 */ /* 0x002ea80000300800 */
[----:B------:R-:W3:Y:S04]  /*33000*/  LDL.LU R21, [R1+0xcc8] ;  /* 0x000cc80001157983 */ /* 0x000ee80000300800 */
[----:B------:R1:W-:Y:S04]  /*33010*/  STL [R1+0xca4], R155 ;  /* 0x000ca49b01007387 */ /* 0x0003e80000100800 */
[----:B-1----:R-:W4:Y:S01]  /*33020*/  LDL.LU R155, [R1+0xc8c] ;  /* 0x000c8c00019b7983 */ /* 0x002f220000300800 */
[----:B---3--:R-:W-:-:S05]  /*33030*/  IMAD.X R21, R21, 0x1, R0, P1 ;  /* 0x0000000115157824 */ /* 0x008fca00008e0600 */
[----:B------:R1:W-:Y:S02]  /*33040*/  STL [R1+0xcc8], R21 ;  /* 0x000cc81501007387 */ /* 0x0003e40000100800 */
[----:B-1----:R-:W1:Y:S01]  /*33050*/  LDC R21, c[0x0][0x238] ;  /* 0x00008e00ff157b82 */ /* 0x002e620000000800 */
[----:B------:R-:W-:Y:S01]  /*33060*/  IADD3.X R153, R153, R0, RZ, P2, !PT ;  /* 0x0000000099997210 */ /* 0x000fe200017fe4ff */
[----:B--2---:R-:W-:Y:S02]  /*33070*/  IMAD.X R237, R237, 0x1, R0, P3 ;  /* 0x00000001eded7824 */ /* 0x004fe400018e0600 */
[----:B-1----:R-:W-:-:S04]  /*33080*/  IMAD.SHL.U32 R21, R21, 0x80, RZ ;  /* 0x0000008015157824 */ /* 0x002fc800078e00ff */
[----:B------:R-:W-:-:S05]  /*33090*/  IMAD.SHL.U32 R21, R21, 0x2, RZ ;  /* 0x0000000215157824 */ /* 0x000fca00078e00ff */
[-C--:B------:R-:W-:Y:S02]  /*330a0*/  IADD3 R241, P1, R241, R21.reuse, RZ ;  /* 0x00000015f1f17210 */ /* 0x080fe40007f3e0ff */
[----:B------:R-:W-:-:S03]  /*330b0*/  IADD3 R240, P2, R240, R21, RZ ;  /* 0x00000015f0f07210 */ /* 0x000fc60007f5e0ff */
[----:B------:R1:W-:Y:S01]  /*330c0*/  STL [R1+0xc9c], R241 ;  /* 0x000c9cf101007387 */ /* 0x0003e20000100800 */
[----:B----4-:R-:W-:-:S03]  /*330d0*/  IADD3 R155, P3, R155, R21, RZ ;  /* 0x000000159b9b7210 */ /* 0x010fc60007f7e0ff */
[----:B-1----:R-:W2:Y:S04]  /*330e0*/  LDL.LU R241, [R1+0xc84] ;  /* 0x000c840001f17983 */ /* 0x002ea80000300800 */
[----:B------:R1:W-:Y:S04]  /*330f0*/  STL [R1+0xcc0], R153 ;  /* 0x000cc09901007387 */ /* 0x0003e80000100800 */
[----:B------:R3:W-:Y:S04]  /*33100*/  STL [R1+0xc94], R240 ;  /* 0x000c94f001007387 */ /* 0x0007e80000100800 */
[----:B-1----:R-:W4:Y:S04]  /*33110*/  LDL.LU R153, [R1+0xca0] ;  /* 0x000ca00001997983 */ /* 0x002f280000300800 */
[----:B---3--:R-:W3:Y:S04]  /*33120*/  LDL.LU R240, [R1+0xc74] ;  /* 0x000c740001f07983 */ /* 0x008ee80000300800 */
[----:B------:R1:W-:Y:S04]  /*33130*/  STL [R1+0xcb8], R237 ;  /* 0x000cb8ed01007387 */ /* 0x0003e80000100800 */
[----:B-1----:R-:W3:Y:S04]  /*33140*/  LDL.LU R237, [R1+0xc98] ;  /* 0x000c980001ed7983 */ /* 0x002ee80000300800 */
[----:B------:R-:W2:Y:S04]  /*33150*/  LDL.LU R21, [R1+0xcb0] ;  /* 0x000cb00001157983 */ /* 0x000ea80000300800 */
[----:B------:R1:W-:Y:S04]  /*33160*/  STL [R1+0xc8c], R155 ;  /* 0x000c8c9b01007387 */ /* 0x0003e80000100800 */
[----:B-1----:R-:W3:Y:S01]  /*33170*/  LDL.LU R155, [R1+0xc6c] ;  /* 0x000c6c00019b7983 */ /* 0x002ee20000300800 */
[----:B--2---:R-:W-:-:S05]  /*33180*/  IMAD.X R21, R21, 0x1, R0, P4 ;  /* 0x0000000115157824 */ /* 0x004fca00020e0600 */
[----:B------:R1:W-:Y:S02]  /*33190*/  STL [R1+0xcb0], R21 ;  /* 0x000cb01501007387 */ /* 0x0003e40000100800 */
[----:B-1----:R-:W1:Y:S02]  /*331a0*/  LDC R21, c[0x0][0x238] ;  /* 0x00008e00ff157b82 */ /* 0x002e640000000800 */
[----:B-1----:R-:W-:-:S04]  /*331b0*/  IMAD.SHL.U32 R21, R21, 0x80, RZ ;  /* 0x0000008015157824 */ /* 0x002fc800078e00ff */
[----:B------:R-:W-:-:S05]  /*331c0*/  IMAD.SHL.U32 R21, R21, 0x2, RZ ;  /* 0x0000000215157824 */ /* 0x000fca00078e00ff */
[----:B------:R-:W-:Y:S02]  /*331d0*/  IADD3 R241, P4, R241, R21, RZ ;  /* 0x00000015f1f17210 */ /* 0x000fe40007f9e0ff */
        /* <DEDUP_REMOVED lines=8> */
[----:B------:R-:W-:-:S05]  /*33260*/  IADD3 R22, P5, R22, R21, RZ ;  /* 0x0000001516167210 */ /* 0x000fca0007fbe0ff */
[----:B------:R1:W-:Y:S04]  /*33270*/  STL [R1+0xc7c], R22 ;  /* 0x000c7c1601007387 */ /* 0x0003e80000100800 */
[----:B-1----:R-:W2:Y:S01]  /*33280*/  LDL.LU R22, [R1+0x195c] ;  /* 0x00195c0001167983 */ /* 0x002ea20000300800 */
[--C-:B----4-:R-:W-:Y:S01]  /*33290*/  IMAD.X R153, R153, 0x1, R0.reuse, P6 ;  /* 0x0000000199997824 */ /* 0x110fe200030e0600 */
[-C--:B---3--:R-:W-:Y:S01]  /*332a0*/  IADD3 R240, P6, R240, R21.reuse, RZ ;  /* 0x00000015f0f07210 */ /* 0x088fe20007fde0ff */
[--C-:B------:R-:W-:Y:S01]  /*332b0*/  IMAD.X R237, R237, 0x1, R0.reuse, P1 ;  /* 0x00000001eded7824 */ /* 0x100fe200008e0600 */
[----:B------:R-:W-:Y:S02]  /*332c0*/  IADD3 R155, P1, R155, R21, RZ ;  /* 0x000000159b9b7210 */ /* 0x000fe40007f3e0ff */
[----:B------:R-:W-:Y:S04]  /*332d0*/  STL [R1+0xca0], R153 ;  /* 0x000ca09901007387 */ /* 0x000fe80000100800 */
[----:B------:R1:W-:Y:S01]  /*332e0*/  STL [R1+0xc74], R240 ;  /* 0x000c74f001007387 */ /* 0x0003e20000100800 */
[----:B------:R-:W-:-:S03]  /*332f0*/  IMAD.X R241, R241, 0x1, R0, P2 ;  /* 0x00000001f1f17824 */ /* 0x000fc600010e0600 */
[----:B-1----:R-:W3:Y:S04]  /*33300*/  LDL.LU R240, [R1+0x1878] ;  /* 0x0018780001f07983 */ /* 0x002ee80000300800 */
[----:B------:R1:W-:Y:S04]  /*33310*/  STL [R1+0xc98], R237 ;  /* 0x000c98ed01007387 */ /* 0x0003e80000100800 */
[----:B-1----:R-:W4:Y:S04]  /*33320*/  LDL.LU R237, [R1+0xc80] ;  /* 0x000c800001ed7983 */ /* 0x002f280000300800 */
[----:B------:R1:W-:Y:S04]  /*33330*/  STL [R1+0xc6c], R155 ;  /* 0x000c6c9b01007387 */ /* 0x0003e80000100800 */
[----:B------:R-:W3:Y:S04]  /*33340*/  LDL.LU R153, [R1+0xc78] ;  /* 0x000c780001997983 */ /* 0x000ee80000300800 */
[----:B-1----:R-:W3:Y:S04]  /*33350*/  LDL.LU R155, [R1+0x1874] ;  /* 0x00187400019b7983 */ /* 0x002ee80000300800 */
[----:B------:R1:W-:Y:S04]  /*33360*/  STL [R1+0xc90], R241 ;  /* 0x000c90f101007387 */ /* 0x0003e80000100800 */
[----:B-1----:R-:W3:Y:S01]  /*33370*/  LDL.LU R241, [R1+0xc70] ;  /* 0x000c700001f17983 */ /* 0x002ee20000300800 */
[----:B--2---:R-:W-:-:S05]  /*33380*/  IADD3 R22, P2, R22, R21, RZ ;  /* 0x0000001516167210 */ /* 0x004fca0007f5e0ff */
[----:B------:R1:W-:Y:S04]  /*33390*/  STL [R1+0xc64], R22 ;  /* 0x000c641601007387 */ /* 0x0003e80000100800 */
[----:B-1----:R-:W2:Y:S04]  /*333a0*/  LDL.LU R22, [R1+0x1958] ;  /* 0x0019580001167983 */ /* 0x002ea80000300800 */
[----:B------:R-:W2:Y:S01]  /*333b0*/  LDL.LU R21, [R1+0x1460] ;  /* 0x0014600001157983 */ /* 0x000ea20000300800 */
[--C-:B----4-:R-:W-:Y:S02]  /*333c0*/  IMAD.X R237, R237, 0x1, R0.reuse, P4 ;  /* 0x00000001eded7824 */ /* 0x110fe400020e0600 */
[----:B---3--:R-:W-:-:S02]  /*333d0*/  IMAD.X R153, R153, 0x1, R0, P5 ;  /* 0x0000000199997824 */ /* 0x008fc400028e0600 */
[--C-:B------:R-:W-:Y:S02]  /*333e0*/  IMAD.X R241, R241, 0x1, R0.reuse, P6 ;  /* 0x00000001f1f17824 */ /* 0x100fe400030e0600 */
[----:B--2---:R-:W-:-:S05]  /*333f0*/  IMAD.X R22, R22, 0x1, R0, P3 ;  /* 0x0000000116167824 */ /* 0x004fca00018e0600 */
[----:B------:R1:W-:Y:S02]  /*33400*/  STL [R1+0xc88], R22 ;  /* 0x000c881601007387 */ /* 0x0003e40000100800 */
[----:B-1----:R-:W1:Y:S02]  /*33410*/  LDC R22, c[0x0][0x23c] ;  /* 0x00008f00ff167b82 */ /* 0x002e640000000800 */
[----:B-1----:R-:W-:-:S04]  /*33420*/  IMAD.SHL.U32 R22, R22, 0x80, RZ ;  /* 0x0000008016167824 */ /* 0x002fc800078e00ff */
[----:B------:R-:W-:-:S05]  /*33430*/  IMAD.SHL.U32 R22, R22, 0x2, RZ ;  /* 0x0000000216167824 */ /* 0x000fca00078e00ff */
[-C--:B------:R-:W-:Y:S02]  /*33440*/  IADD3 R240, P3, R240, R22.reuse, RZ ;  /* 0x00000016f0f07210 */ /* 0x080fe40007f7e0ff */
[-C--:B------:R-:W-:Y:S02]  /*33450*/  IADD3 R21, P4, R21, R22.reuse, RZ ;  /* 0x0000001615157210 */ /* 0x080fe40007f9e0ff */
[-C--:B------:R-:W-:Y:S01]  /*33460*/  IADD3 R155, P5, R155, R22.reuse, RZ ;  /* 0x000000169b9b7210 */ /* 0x080fe20007fbe0ff */
[----:B------:R1:W-:Y:S01]  /*33470*/  STL [R1+0x1878], R240 ;  /* 0x001878f001007387 */ /* 0x0003e20000100800 */
[----:B------:R-:W-:-:S03]  /*33480*/  IADD3 R2, P6, R2, R22, RZ ;  /* 0x0000001602027210 */ /* 0x000fc60007fde0ff */
[----:B-1----:R-:W2:Y:S04]  /*33490*/  LDL.LU R240, [R1+0xc68] ;  /* 0x000c680001f07983 */ /* 0x002ea80000300800 */
[----:B------:R1:W-:Y:S04]  /*334a0*/  STL [R1+0xc80], R237 ;  /* 0x000c80ed01007387 */ /* 0x0003e80000100800 */
[----:B-1----:R-:W3:Y:S04]  /*334b0*/  LDL.LU R237, [R1+0x186c] ;  /* 0x00186c0001ed7983 */ /* 0x002ee80000300800 */
[----:B------:R-:W-:Y:S04]  /*334c0*/  STL [R1+0x1460], R21 ;  /* 0x0014601501007387 */ /* 0x000fe80000100800 */
[----:B------:R1:W-:Y:S04]  /*334d0*/  STL [R1+0x1874], R155 ;  /* 0x0018749b01007387 */ /* 0x0003e80000100800 */
[----:B------:R-:W-:Y:S04]  /*334e0*/  STL [R1+0xc78], R153 ;  /* 0x000c789901007387 */ /* 0x000fe80000100800 */
[----:B-1----:R-:W4:Y:S04]  /*334f0*/  LDL.LU R155, [R1+0x1868] ;  /* 0x00186800019b7983 */ /* 0x002f280000300800 */
[----:B------:R1:W-:Y:S04]  /*33500*/  STL [R1+0xc70], R241 ;  /* 0x000c70f101007387 */ /* 0x0003e80000100800 */
[----:B-1----:R-:W4:Y:S04]  /*33510*/  LDL.LU R241, [R1+0x1464] ;  /* 0x0014640001f17983 */ /* 0x002f280000300800 */
[----:B------:R1:W-:Y:S04]  /*33520*/  STL [R1+0x1870], R2 ;  /* 0x0018700201007387 */ /* 0x0003e80000100800 */
[----:B-1----:R-:W4:Y:S04]  /*33530*/  LDL.LU R2, [R1+0x1954] ;  /* 0x0019540001027983 */ /* 0x002f280000300800 */
[----:B------:R-:W4:Y:S04]  /*33540*/  LDL.LU R21, [R1+0x1864] ;  /* 0x0018640001157983 */ /* 0x000f280000300800 */
[----:B------:R-:W4:Y:S01]  /*33550*/  LDL.LU R153, [R1+0xc5c] ;  /* 0x000c5c0001997983 */ /* 0x000f220000300800 */
[----:B--2---:R-:W-:-:S05]  /*33560*/  IMAD.X R240, R240, 0x1, R0, P1 ;  /* 0x00000001f0f07824 */ /* 0x004fca00008e0600 */
[----:B------:R1:W-:Y:S01]  /*33570*/  STL [R1+0xc68], R240 ;  /* 0x000c68f001007387 */ /* 0x0003e20000100800 */
[----:B---3--:R-:W-:-:S05]  /*33580*/  IADD3 R237, P1, R237, R22, RZ ;  /* 0x00000016eded7210 */ /* 0x008fca0007f3e0ff */
[----:B------:R-:W-:Y:S04]  /*33590*/  STL [R1+0x186c], R237 ;  /* 0x00186ced01007387 */ /* 0x000fe80000100800 */
[----:B-1----:R-:W2:Y:S01]  /*335a0*/  LDL.LU R240, [R1+0x1860] ;  /* 0x0018600001f07983 */ /* 0x002ea20000300800 */
[----:B----4-:R-:W-:-:S05]  /*335b0*/  IMAD.X R2, R2, 0x1, R0, P2 ;  /* 0x0000000102027824 */ /* 0x010fca00010e0600 */
[----:B------:R1:W-:Y:S04]  /*335c0*/  STL [R1+0xc60], R2 ;  /* 0x000c600201007387 */ /* 0x0003e80000100800 */
[----:B-1----:R-:W3:Y:S04]  /*335d0*/  LDL.LU R2, [R1+0x1950] ;  /* 0x0019500001027983 */ /* 0x002ee80000300800 */
[----:B------:R-:W4:Y:S01]  /*335e0*/  LDL.LU R237, [R1+0x145c] ;  /* 0x00145c0001ed7983 */ /* 0x000f220000300800 */
[----:B------:R-:W-:-:S05]  /*335f0*/  IADD3 R155, P2, R155, R22, RZ ;  /* 0x000000169b9b7210 */ /* 0x000fca0007f5e0ff */
[----:B------:R1:W-:Y:S04]  /*33600*/  STL [R1+0x1868], R155 ;  /* 0x0018689b01007387 */ /* 0x0003e80000100800 */
[----:B-1----:R-:W4:Y:S01]  /*33610*/  LDL.LU R155, [R1+0x1858] ;  /* 0x00185800019b7983 */ /* 0x002f220000300800 */
[--C-:B---3--:R-:W-:Y:S01]  /*33620*/  IMAD.X R241, R241, 0x1, R2.reuse, P3 ;  /* 0x00000001f1f17824 */ /* 0x108fe200018e0602 */
[-C--:B------:R-:W-:Y:S01]  /*33630*/  IADD3 R21, P3, R21, R22.reuse, RZ ;  /* 0x0000001615157210 */ /* 0x080fe20007f7e0ff */
[--C-:B------:R-:W-:Y:S01]  /*33640*/  IMAD.X R153, R153, 0x1, R2.reuse, P4 ;  /* 0x0000000199997824 */ /* 0x100fe200020e0602 */
[----:B--2---:R-:W-:Y:S02]  /*33650*/  IADD3 R240, P4, R240, R22, RZ ;  /* 0x00000016f0f07210 */ /* 0x004fe40007f9e0ff */
[----:B------:R1:W-:Y:S01]  /*33660*/  STL [R1+0x1464], R241 ;  /* 0x001464f101007387 */ /* 0x0003e20000100800 */
[----:B----4-:R-:W-:-:S03]  /*33670*/  IMAD.X R237, R237, 0x1, R2, P5 ;  /* 0x00000001eded7824 */ /* 0x010fc600028e0602 */
[----:B-1----:R-:W2:Y:S04]  /*33680*/  LDL.LU R241, [R1+0x1458] ;  /* 0x0014580001f17983 */ /* 0x002ea80000300800 */
[----:B------:R1:W-:Y:S04]  /*33690*/  STL [R1+0x1864], R21 ;  /* 0x0018641501007387 */ /* 0x0003e80000100800 */
[----:B-1----:R-:W3:Y:S04]  /*336a0*/  LDL.LU R21, [R1+0x1850] ;  /* 0x0018500001157983 */ /* 0x002ee80000300800 */
[----:B------:R1:W-:Y:S04]  /*336b0*/  STL [R1+0xc5c], R153 ;  /* 0x000c5c9901007387 */ /* 0x0003e80000100800 */
[----:B-1----:R-:W4:Y:S04]  /*336c0*/  LDL.LU R153, [R1+0x1454] ;  /* 0x0014540001997983 */ /* 0x002f280000300800 */
[----:B------:R1:W-:Y:S04]  /*336d0*/  STL [R1+0x1860], R240 ;  /* 0x001860f001007387 */ /* 0x0003e80000100800 */
[----:B-1----:R-:W4:Y:S04]  /*336e0*/  LDL.LU R240, [R1+0x1848] ;  /* 0x0018480001f07983 */ /* 0x002f280000300800 */
[----:B------:R1:W-:Y:S04]  /*336f0*/  STL [R1+0x145c], R237 ;  /* 0x00145ced01007387 */ /* 0x0003e80000100800 */
[----:B-1----:R-:W4:Y:S01]  /*33700*/  LDL.LU R237, [R1+0x1450] ;  /* 0x0014500001ed7983 */ /* 0x002f220000300800 */
[----:B------:R-:W-:-:S05]  /*33710*/  IADD3 R155, P5, R155, R22, RZ ;  /* 0x000000169b9b7210 */ /* 0x000fca0007fbe0ff */
[----:B------:R1:W-:Y:S04]  /*33720*/  STL [R1+0x1858], R155 ;  /* 0x0018589b01007387 */ /* 0x0003e80000100800 */
[----:B-1----:R-:W4:Y:S01]  /*33730*/  LDL.LU R155, [R1+0x1840] ;  /* 0x00184000019b7983 */ /* 0x002f220000300800 */
        /* <DEDUP_REMOVED lines=10> */
[----:B------:R1:W-:Y:S01]  /*337e0*/  STL [R1+0x1848], R240 ;  /* 0x001848f001007387 */ /* 0x0003e20000100800 */
[----:B------:R-:W-:-:S03]  /*337f0*/  IMAD.X R237, R237, 0x1, R2, P2 ;  /* 0x00000001eded7824 */ /* 0x000fc600010e0602 */
        /* <DEDUP_REMOVED lines=179> */
[----:B------:R-:W-:-:S03]  /*34330*/  IADD3.X R237, R237, R2, RZ, P2, !PT ;  /* 0x00000002eded7210 */ /* 0x000fc600017fe4ff */
        /* <DEDUP_REMOVED lines=829> */
[----:B------:R1:W-:Y:S02]  /*37710*/  STL [R1+0xb1c], R237 ;  /* 0x000b1ced01007387 */ /* 0x0003e40000100800 */
[----:B-1----:R-:W-:Y:S02]  /*37720*/  IMAD.MOV.U32 R237, RZ, RZ, R4 ;  /* 0x000000ffffed7224 */ /* 0x002fe400078e0004 */
[----:B------:R-:W-:Y:S02]  /*37730*/  IMAD.MOV.U32 R4, RZ, RZ, R5 ;  /* 0x000000ffff047224 */ /* 0x000fe400078e0005 */
[----:B------:R-:W-:-:S02]  /*37740*/  IMAD.MOV.U32 R5, RZ, RZ, R6 ;  /* 0x000000ffff057224 */ /* 0x000fc400078e0006 */
[----:B------:R-:W4:Y:S01]  /*37750*/  LDL.LU R6, [R1+0xb04] ;  /* 0x000b040001067983 */ /* 0x000f220000300800 */
        /* <DEDUP_REMOVED lines=13> */
[----:B------:R1:W-:Y:S04]  /*37830*/  STL [R1+0xae0], R240 ;  /* 0x000ae0f001007387 */ /* 0x0003e80000100800 */
[----:B-1----:R-:W4:Y:S01]  /*37840*/  LDL.LU R240, [R1+0xac8] ;  /* 0x000ac80001f07983 */ /* 0x002f220000300800 */
[----:B------:R-:W-:-:S05]  /*37850*/  IMAD.X R6, R6, 0x1, R2, P5 ;  /* 0x0000000106067824 */ /* 0x000fca00028e0602 */
[----:B------:R1:W-:Y:S02]  /*37860*/  STL [R1+0xb04], R6 ;  /* 0x000b040601007387 */ /* 0x0003e40000100800 */
[----:B-1----:R-:W-:Y:S02]  /*37870*/  IMAD.MOV.U32 R6, RZ, RZ, R7 ;  /* 0x000000ffff067224 */ /* 0x002fe400078e0007 */
        /* <DEDUP_REMOVED lines=14> */
[----:B------:R1:W-:Y:S02]  /*37960*/  STL [R1+0xac8], R240 ;  /* 0x000ac8f001007387 */ /* 0x0003e40000100800 */
[----:B-1----:R-:W-:Y:S02]  /*37970*/  IMAD.MOV.U32 R240, RZ, RZ, R237 ;  /* 0x000000fffff07224 */ /* 0x002fe400078e00ed */
[----:B------:R-:W-:Y:S02]  /*37980*/  IMAD.MOV.U32 R237, RZ, RZ, R4 ;  /* 0x000000ffffed7224 */ /* 0x000fe400078e0004 */
[----:B------:R-:W-:-:S02]  /*37990*/  IMAD.MOV.U32 R4, RZ, RZ, R5 ;  /* 0x000000ffff047224 */ /* 0x000fc400078e0005 */
[----:B------:R-:W-:Y:S01]  /*379a0*/  IMAD.X R7, R7, 0x1, R2, P2 ;  /* 0x0000000107077824 */ /* 0x000fe200010e0602 */
[----:B------:R-:W4:Y:S04]  /*379b0*/  LDL.LU R5, [R1+0xab0] ;  /* 0x000ab00001057983 */ /* 0x000f280000300800 */
        /* <DEDUP_REMOVED lines=18> */
[----:B------:R-:W-:Y:S01]  /*37ae0*/  IMAD.X R3, R3, 0x1, R2, P5 ;  /* 0x0000000103037824 */ /* 0x000fe200028e0602 */
[----:B------:R-:W4:Y:S04]  /*37af0*/  LDL.LU R6, [R1+0xa98] ;  /* 0x000a980001067983 */ /* 0x000f280000300800 */
[----:B------:R1:W-:Y:S02]  /*37b00*/  STL [R1+0xad4], R3 ;  /* 0x000ad40301007387 */ /* 0x0003e40000100800 */
[----:B-1----:R-:W-:-:S02]  /*37b10*/  IMAD.MOV.U32 R3, RZ, RZ, R16 ;  /* 0x000000ffff037224 */ /* 0x002fc400078e0010 */
        /* <DEDUP_REMOVED lines=11> */
[----:B------:R1:W-:Y:S04]  /*37bd0*/  STL [R1+0xac4], R153 ;  /* 0x000ac49901007387 */ /* 0x0003e80000100800 */
[----:B-1----:R-:W4:Y:S01]  /*37be0*/  LDL.LU R153, [R1+0xaac] ;  /* 0x000aac0001997983 */ /* 0x002f220000300800 */
[----:B------:R-:W-:-:S05]  /*37bf0*/  IADD3 R6, P1, R6, R22, RZ ;  /* 0x0000001606067210 */ /* 0x000fca0007f3e0ff */
[----:B------:R1:W-:Y:S02]  /*37c00*/  STL [R1+0xa98], R6 ;  /* 0x000a980601007387 */ /* 0x0003e40000100800 */
[----:B-1----:R-:W-:Y:S02]  /*37c10*/  IMAD.MOV.U32 R6, RZ, RZ, R7 ;  /* 0x000000ffff067224 */ /* 0x002fe400078e0007 */
[----:B------:R-:W-:Y:S01]  /*37c20*/  IMAD.X R16, R16, 0x1, R2, P2 ;  /* 0x0000000110107824 */ /* 0x000fe200010e0602 */
[----:B------:R-:W4:Y:S04]  /*37c30*/  LDL.LU R7, [R1+0xa80] ;  /* 0x000a800001077983 */ /* 0x000f280000300800 */
[----:B------:R1:W-:Y:S04]  /*37c40*/  STL [R1+0xabc], R16 ;  /* 0x000abc1001007387 */ /* 0x0003e80000100800 */
[----:B-1----:R-:W4:Y:S01]  /*37c50*/  LDL.LU R16, [R1+0xaa4] ;  /* 0x000aa40001107983 */ /* 0x002f220000300800 */
[----:B------:R-:W-:-:S05]  /*37c60*/  IADD3 R155, P2, R155, R22, RZ ;  /* 0x000000169b9b7210 */ /* 0x000fca0007f5e0ff */
[----:B------:R1:W-:Y:S04]  /*37c70*/  STL [R1+0xa90], R155 ;  /* 0x000a909b01007387 */ /* 0x0003e80000100800 */
[----:B-1----:R-:W4:Y:S01]  /*37c80*/  LDL.LU R155, [R1+0xa78] ;  /* 0x000a7800019b7983 */ /* 0x002f220000300800 */
[----:B--2---:R-:W-:-:S05]  /*37c90*/  IADD3.X R241, R241, R2, RZ, P3, !PT ;  /* 0x00000002f1f17210 */ /* 0x004fca0001ffe4ff */
        /* <DEDUP_REMOVED lines=9> */
[----:B------:R1:W-:Y:S01]  /*37d30*/  STL [R1+0xa80], R7 ;  /* 0x000a800701007387 */ /* 0x0003e20000100800 */
[----:B------:R-:W-:Y:S02]  /*37d40*/  IMAD.X R16, R16, 0x1, R2, P5 ;  /* 0x0000000110107824 */ /* 0x000fe400028e0602 */
[----:B-1----:R-:W-:Y:S02]  /*37d50*/  IMAD.MOV.U32 R7, RZ, RZ, R3 ;  /* 0x000000ffff077224 */ /* 0x002fe400078e0003 */
[----:B------:R-:W4:Y:S04]  /*37d60*/  LDL.LU R3, [R1+0xa68] ;  /* 0x000a680001037983 */ /* 0x000f280000300800 */
[----:B------:R1:W-:Y:S02]  /*37d70*/  STL [R1+0xaa4], R16 ;  /* 0x000aa41001007387 */ /* 0x0003e40000100800 */
[----:B-1----:R-:W-:-:S02]  /*37d80*/  IMAD.MOV.U32 R16, RZ, RZ, R18 ;  /* 0x000000ffff107224 */ /* 0x002fc400078e0012 */
[----:B------:R-:W-:Y:S02]  /*37d90*/  IMAD.MOV.U32 R18, RZ, RZ, R9 ;  /* 0x000000ffff127224 */ /* 0x000fe400078e0009 */
        /* <DEDUP_REMOVED lines=15> */
[----:B------:R-:W-:-:S03]  /*37e90*/  IMAD.X R9, R9, 0x1, R2, P2 ;  /* 0x0000000109097824 */ /* 0x000fc600010e0602 */
[----:B-1----:R-:W4:Y:S04]  /*37ea0*/  LDL.LU R3, [R1+0xa50] ;  /* 0x000a500001037983 */ /* 0x002f280000300800 */
        /* <DEDUP_REMOVED lines=25> */
[----:B--2---:R-:W-:-:S05]  /*38040*/  IMAD.X R241, R241, 0x1, R2, P6 ;  /* 0x00000001f1f17824 */ /* 0x004fca00030e0602 */
[----:B------:R1:W-:Y:S01]  /*38050*/  STL [R1+0xa6c], R241 ;  /* 0x000a6cf101007387 */ /* 0x0003e20000100800 */
[----:B---3--:R-:W-:Y:S01]  /*38060*/  IADD3 R21, P6, R21, R22, RZ ;  /* 0x0000001615157210 */ /* 0x008fe20007fde0ff */
[----:B-1----:R-:W-:Y:S02]  /*38070*/  IMAD.MOV.U32 R241, RZ, RZ, R240 ;  /* 0x000000fffff17224 */ /* 0x002fe400078e00f0 */
[----:B------:R-:W-:Y:S02]  /*38080*/  IMAD.MOV.U32 R240, RZ, RZ, R4 ;  /* 0x000000fffff07224 */ /* 0x000fe400078e0004 */
[----:B------:R-:W2:Y:S04]  /*38090*/  LDL.LU R4, [R1+0xa54] ;  /* 0x000a540001047983 */ /* 0x000ea80000300800 */
        /* <DEDUP_REMOVED lines=25> */
[----:B------:R1:W-:Y:S04]  /*38230*/  STL [R1+0xa20], R18 ;  /* 0x000a201201007387 */ /* 0x0003e80000100800 */
[----:B-1----:R-:W4:Y:S01]  /*38240*/  LDL.LU R18, [R1+0xa2c] ;  /* 0x000a2c0001127983 */ /* 0x002f220000300800 */
[----:B------:R-:W-:-:S05]  /*38250*/  IMAD.X R23, R23, 0x1, R2, P5 ;  /* 0x0000000117177824 */ /* 0x000fca00028e0602 */
[----:B------:R1:W-:Y:S04]  /*38260*/  STL [R1+0xa44], R23 ;  /* 0x000a441701007387 */ /* 0x0003e80000100800 */
[----:B-1----:R-:W4:Y:S01]  /*38270*/  LDL.LU R23, [R1+0xa00] ;  /* 0x000a000001177983 */ /* 0x002f220000300800 */
[----:B------:R-:W-:Y:S01]  /*38280*/  IADD3 R236, P5, R236, R22, RZ ;  /* 0x00000016ecec7210 */ /* 0x000fe20007fbe0ff */
[----:B------:R-:W-:-:S04]  /*38290*/  IMAD.X R155, R155, 0x1, R2, P6 ;  /* 0x000000019b9b7824 */ /* 0x000fc800030e0602 */
[----:B------:R1:W-:Y:S04]  /*382a0*/  STL [R1+0xa18], R236 ;  /* 0x000a18ec01007387 */ /* 0x0003e80000100800 */
[----:B-1----:R0:W5:Y:S04]  /*382b0*/  LDL.LU R236, [R1+0x194c] ;  /* 0x00194c0001ec7983 */ /* 0x0021680000300800 */
[----:B------:R1:W-:Y:S02]  /*382c0*/  STL [R1+0xa3c], R155 ;  /* 0x000a3c9b01007387 */ /* 0x0003e40000100800 */
[----:B-1----:R-:W-:-:S02]  /*382d0*/  IMAD.MOV.U32 R155, RZ, RZ, R241 ;  /* 0x000000ffff9b7224 */ /* 0x002fc400078e00f1 */
        /* <DEDUP_REMOVED lines=8> */
[----:B------:R1:W-:Y:S04]  /*38360*/  STL [R1+0xa08], R153 ;  /* 0x000a089901007387 */ /* 0x0003e80000100800 */
[----:B-1----:R-:W4:Y:S01]  /*38370*/  LDL.LU R153, [R1+0x9e8] ;  /* 0x0009e80001997983 */ /* 0x002f220000300800 */
[----:B------:R-:W-:-:S05]  /*38380*/  IMAD.X R18, R18, 0x1, R2, P2 ;  /* 0x0000000112127824 */ /* 0x000fca00010e0602 */
[----:B------:R1:W-:Y:S02]  /*38390*/  STL [R1+0xa2c], R18 ;  /* 0x000a2c1201007387 */ /* 0x0003e40000100800 */
[----:B-1----:R-:W-:Y:S01]  /*383a0*/  IMAD.MOV.U32 R18, RZ, RZ, R19 ;  /* 0x000000ffff127224 */ /* 0x002fe200078e0013 */
[----:B------:R-:W-:Y:S01]  /*383b0*/  IADD3 R23, P2, R23, R22, RZ ;  /* 0x0000001617177210 */ /* 0x000fe20007f5e0ff */
[----:B------:R-:W2:Y:S04]  /*383c0*/  LDL.LU R19, [R1+0xa0c] ;  /* 0x000a0c0001137983 */ /* 0x000ea80000300800 */
[----:B------:R-:W3:Y:S04]  /*383d0*/  LDL.LU R22, [R1+0xa24] ;  /* 0x000a240001167983 */ /* 0x000ee80000300800 */
[----:B------:R1:W-:Y:S04]  /*383e0*/  STL [R1+0xa00], R23 ;  /* 0x000a001701007387 */ /* 0x0003e80000100800 */
[----:B-1----:R-:W4:Y:S01]  /*383f0*/  LDL.LU R23, [R1+0x9e0] ;  /* 0x0009e00001177983 */ /* 0x002f220000300800 */
[----:B------:R-:W-:-:S02]  /*38400*/  IMAD.X R155, R155, 0x1, R2, P1 ;  /* 0x000000019b9b7824 */ /* 0x000fc400008e0602 */
[--C-:B------:R-:W-:Y:S02]  /*38410*/  IMAD.X R241, R241, 0x1, R2.reuse, P4 ;  /* 0x00000001f1f17824 */ /* 0x100fe400020e0602 */
[----:B---3--:R-:W-:-:S05]  /*38420*/  IMAD.X R22, R22, 0x1, R2, P3 ;  /* 0x0000000116167824 */ /* 0x008fca00018e0602 */
[----:B------:R1:W-:Y:S02]  /*38430*/  STL [R1+0xa24], R22 ;  /* 0x000a241601007387 */ /* 0x0003e40000100800 */
[----:B-1----:R-:W1:Y:S01]  /*38440*/  LDC R22, c[0x0][0x23c] ;  /* 0x00008f00ff167b82 */ /* 0x002e620000000800 */
[--C-:B------:R-:W-:Y:S02]  /*38450*/  IMAD.X R21, R21, 0x1, R2.reuse, P5 ;  /* 0x0000000115157824 */ /* 0x100fe400028e0602 */
[----:B--2---:R-:W-:Y:S02]  /*38460*/  IMAD.X R19, R19, 0x1, R2, P6 ;  /* 0x0000000113137824 */ /* 0x004fe400030e0602 */
[----:B-1----:R-:W-:-:S04]  /*38470*/  IMAD.SHL.U32 R22, R22, 0x80, RZ ;  /* 0x0000008016167824 */ /* 0x002fc800078e00ff */
[----:B------:R-:W-:-:S05]  /*38480*/  IMAD.SHL.U32 R22, R22, 0x2, RZ ;  /* 0x0000000216167824 */ /* 0x000fca00078e00ff */
[-C--:B------:R-:W-:Y:S02]  /*38490*/  IADD3 R237, P3, R237, R22.reuse, RZ ;  /* 0x00000016eded7210 */ /* 0x080fe40007f7e0ff */
[-C--:B------:R-:W-:Y:S02]  /*384a0*/  IADD3 R4, P4, R4, R22.reuse, RZ ;  /* 0x0000001604047210 */ /* 0x080fe40007f9e0ff */
[-C--:B----4-:R-:W-:Y:S01]  /*384b0*/  IADD3 R153, P5, R153, R22.reuse, RZ ;  /* 0x0000001699997210 */ /* 0x090fe20007fbe0ff */
[----:B------:R1:W-:Y:S01]  /*384c0*/  STL [R1+0x9f8], R237 ;  /* 0x0009f8ed01007387 */ /* 0x0003e20000100800 */
[----:B------:R-:W-:-:S03]  /*384d0*/  IADD3 R23, P6, R23, R22, RZ ;  /* 0x0000001617177210 */ /* 0x000fc60007fde0ff */
[----:B-1----:R0:W5:Y:S04]  /*384e0*/  LDL.LU R237, [R1+0x1948] ;  /* 0x0019480001ed7983 */ /* 0x0021680000300800 */
[----:B------:R1:W-:Y:S01]  /*384f0*/  STL [R1+0xa1c], R241 ;  /* 0x000a1cf101007387 */ /* 0x0003e20000100800 */
[----:B------:R-:W-:-:S03]  /*38500*/  IADD3 R240, P1, R240, R22, RZ ;  /* 0x00000016f0f07210 */ /* 0x000fc60007f3e0ff */
        /* <DEDUP_REMOVED lines=14> */
[----:B-1----:R0:W5:Y:S04]  /*385f0*/  LDL.LU R240, [R1+0x1944] ;  /* 0x0019440001f07983 */ /* 0x0021680000300800 */
[----:B------:R-:W2:Y:S02]  /*38600*/  LDL.LU R22, [R1+0x9fc] ;  /* 0x0009fc0001167983 */ /* 0x000ea40000300800 */
[----:B--2---:R-:W-:-:S05]  /*38610*/  IMAD.X R22, R22, 0x1, R2, P2 ;  /* 0x0000000116167824 */ /* 0x004fca00010e0602 */
[----:B------:R1:W-:Y:S02]  /*38620*/  STL [R1+0x9fc], R22 ;  /* 0x0009fc1601007387 */ /* 0x0003e40000100800 */
[----:B-1----:R-:W1:Y:S02]  /*38630*/  LDC R22, c[0x0][0x23c] ;  /* 0x00008f00ff167b82 */ /* 0x002e640000000800 */
[----:B-1----:R-:W-:-:S04]  /*38640*/  IMAD.SHL.U32 R22, R22, 0x80, RZ ;  /* 0x0000008016167824 */ /* 0x002fc800078e00ff */
[----:B------:R-:W-:-:S05]  /*38650*/  IMAD.SHL.U32 R22, R22, 0x2, RZ ;  /* 0x0000000216167824 */ /* 0x000fca00078e00ff */
[----:B------:R-:W-:Y:S01]  /*38660*/  IADD3 R241, P2, R241, R22, RZ ;  /* 0x00000016f1f17210 */ /* 0x000fe20007f5e0ff */
[----:B------:R-:W-:-:S04]  /*38670*/  IMAD.MOV.U32 R22, RZ, RZ, R6 ;  /* 0x000000ffff167224 */ /* 0x000fc800078e0006 */
[----:B------:R-:W-:Y:S01]  /*38680*/  IMAD.X R22, R22, 0x1, R2, P3 ;  /* 0x0000000116167824 */ /* 0x000fe200018e0602 */
[----:B------:R1:W-:Y:S04]  /*38690*/  STL [R1+0x9d0], R241 ;  /* 0x0009d0f101007387 */ /* 0x0003e80000100800 */
[----:B-1----:R0:W5:Y:S04]  /*386a0*/  LDL.LU R241, [R1+0x1940] ;  /* 0x0019400001f17983 */ /* 0x0021680000300800 */
[----:B------:R-:W2:Y:S04]  /*386b0*/  LDL.LU R6, [R1+0x9a0] ;  /* 0x0009a00001067983 */ /* 0x000ea80000300800 */
[----:B------:R1:W-:Y:S02]  /*386c0*/  STL [R1+0x9f4], R22 ;  /* 0x0009f41601007387 */ /* 0x0003e40000100800 */
[----:B-1----:R-:W1:Y:S02]  /*386d0*/  LDC R22, c[0x0][0x23c] ;  /* 0x00008f00ff167b82 */ /* 0x002e640000000800 */
[----:B-1----:R-:W-:-:S04]  /*386e0*/  IMAD.SHL.U32 R22, R22, 0x80, RZ ;  /* 0x0000008016167824 */ /* 0x002fc800078e00ff */
[----:B------:R-:W-:-:S05]  /*386f0*/  IMAD.SHL.U32 R22, R22, 0x2, RZ ;  /* 0x0000000216167824 */ /* 0x000fca00078e00ff */
[----:B---3--:R-:W-:-:S05]  /*38700*/  IADD3 R4, P3, R4, R22, RZ ;  /* 0x0000001604047210 */ /* 0x008fca0007f7e0ff */
[----:B------:R1:W-:Y:S04]  /*38710*/  STL [R1+0x9c8], R4 ;  /* 0x0009c80401007387 */ /* 0x0003e80000100800 */
[----:B-1----:R0:W5:Y:S04]  /*38720*/  LDL.LU R4, [R1+0x193c] ;  /* 0x00193c0001047983 */ /* 0x0021680000300800 */
[----:B------:R-:W3:Y:S01]  /*38730*/  LDL.LU R22, [R1+0x9ec] ;  /* 0x0009ec0001167983 */ /* 0x000ee20000300800 */
[--C-:B----4-:R-:W-:Y:S02]  /*38740*/  IMAD.X R153, R153, 0x1, R2.reuse, P5 ;  /* 0x0000000199997824 */ /* 0x110fe400028e0602 */
[----:B------:R-:W-:-:S02]  /*38750*/  IMAD.X R23, R23, 0x1, R2, P6 ;  /* 0x0000000117177824 */ /* 0x000fc400030e0602 */
[--C-:B------:R-:W-:Y:S02]  /*38760*/  IMAD.X R13, R13, 0x1, R2.reuse, P1 ;  /* 0x000000010d0d7824 */ /* 0x100fe400008e0602 */
[----:B---3--:R-:W-:-:S05]  /*38770*/  IMAD.X R22, R22, 0x1, R2, P4 ;  /* 0x0000000116167824 */ /* 0x008fca00020e0602 */
[----:B------:R1:W-:Y:S02]  /*38780*/  STL [R1+0x9ec], R22 ;  /* 0x0009ec1601007387 */ /* 0x0003e40000100800 */
[----:B-1----:R-:W1:Y:S02]  /*38790*/  LDC R22, c[0x0][0x23c] ;  /* 0x00008f00ff167b82 */ /* 0x002e640000000800 */
[----:B-1----:R-:W-:-:S04]  /*387a0*/  IMAD.SHL.U32 R22, R22, 0x80, RZ ;  /* 0x0000008016167824 */ /* 0x002fc800078e00ff */
[----:B------:R-:W-:-:S05]  /*387b0*/  IMAD.SHL.U32 R22, R22, 0x2, RZ ;  /* 0x0000000216167824 */ /* 0x000fca00078e00ff */
[-C--:B------:R-:W-:Y:S02]  /*387c0*/  IADD3 R21, P4, R21, R22.reuse, RZ ;  /* 0x0000001615157210 */ /* 0x080fe40007f9e0ff */
[----:B------:R-:W-:-:S03]  /*387d0*/  IADD3 R19, P5, R19, R22, RZ ;  /* 0x0000001613137210 */ /* 0x000fc60007fbe0ff */
[----:B------:R1:W-:Y:S01]  /*387e0*/  STL [R1+0x9c0], R21 ;  /* 0x0009c01501007387 */ /* 0x0003e20000100800 */
[-C--:B------:R-:W-:Y:S01]  /*387f0*/  IADD3 R155, P6, R155, R22.reuse, RZ ;  /* 0x000000169b9b7210 */ /* 0x080fe20007fde0ff */
[----:B-1----:R-:W-:Y:S02]  /*38800*/  IMAD.MOV.U32 R21, RZ, RZ, R9 ;  /* 0x000000ffff157224 */ /* 0x002fe400078e0009 */
[----:B------:R-:W3:Y:S04]  /*38810*/  LDL.LU R9, [R1+0x980] ;  /* 0x0009800001097983 */ /* 0x000ee80000300800 */
[----:B------:R1:W-:Y:S01]  /*38820*/  STL [R1+0x9e4], R153 ;  /* 0x0009e49901007387 */ /* 0x0003e20000100800 */
[----:B------:R-:W-:Y:S01]  /*38830*/  IADD3 R5, P1, R5, R22, RZ ;  /* 0x0000001605057210 */ /* 0x000fe20007f3e0ff */
[----:B-1----:R-:W-:-:S02]  /*38840*/  IMAD.MOV.U32 R153, RZ, RZ, R18 ;  /* 0x000000ffff997224 */ /* 0x002fc400078e0012 */
[----:B------:R-:W4:Y:S04]  /*38850*/  LDL.LU R18, [R1+0x978] ;  /* 0x0009780001127983 */ /* 0x000f280000300800 */
[----:B------:R1:W-:Y:S04]  /*38860*/  STL [R1+0x9b8], R19 ;  /* 0x0009b81301007387 */ /* 0x0003e80000100800 */
[----:B-1----:R-:W4:Y:S04]  /*38870*/  LDL.LU R19, [R1+0x970] ;  /* 0x0009700001137983 */ /* 0x002f280000300800 */
[----:B------:R1:W-:Y:S04]  /*38880*/  STL [R1+0x9dc], R23 ;  /* 0x0009dc1701007387 */ /* 0x0003e80000100800 */
[----:B-1----:R-:W4:Y:S04]  /*38890*/  LDL.LU R23, [R1+0x968] ;  /* 0x0009680001177983 */ /* 0x002f280000300800 */
[----:B------:R1:W-:Y:S02]  /*388a0*/  STL [R1+0x9b0], R155 ;  /* 0x0009b09b01007387 */ /* 0x0003e40000100800 */
[----:B-1----:R-:W-:-:S02]  /*388b0*/  IMAD.MOV.U32 R155, RZ, RZ, R17 ;  /* 0x000000ffff9b7224 */ /* 0x002fc400078e0011 */
[----:B------:R-:W4:Y:S04]  /*388c0*/  LDL.LU R17, [R1+0x960] ;  /* 0x0009600001117983 */ /* 0x000f280000300800 */
        /* <DEDUP_REMOVED lines=10> */
[----:B------:R-:W-:Y:S02]  /*38970*/  IADD3 R6, P2, R6, R22, RZ ;  /* 0x0000001606067210 */ /* 0x000fe40007f5e0ff */
[----:B------:R-:W-:-:S05]  /*38980*/  MOV R22, R156 ;  /* 0x0000009c00167202 */ /* 0x000fca0000000f00 */
        /* <DEDUP_REMOVED lines=8> */
[----:B------:R-:W-:-:S05]  /*38a10*/  IADD3 R7, P3, R7, R22, RZ ;  /* 0x0000001607077210 */ /* 0x000fca0007f7e0ff */
[----:B------:R1:W-:Y:S04]  /*38a20*/  STL [R1+0x998], R7 ;  /* 0x0009980701007387 */ /* 0x0003e80000100800 */
[----:B-1----:R0:W5:Y:S04]  /*38a30*/  LDL.LU R7, [R1+0x1930] ;  /* 0x0019300001077983 */ /* 0x0021680000300800 */
[----:B------:R-:W3:Y:S01]  /*38a40*/  LDL.LU R22, [R1+0x9bc] ;  /* 0x0009bc0001167983 */ /* 0x000ee20000300800 */
        /* <DEDUP_REMOVED lines=8> */
[----:B------:R1:W-:Y:S04]  /*38ad0*/  STL [R1+0x990], R16 ;  /* 0x0009901001007387 */ /* 0x0003e80000100800 */
[----:B-1----:R-:W3:Y:S04]  /*38ae0*/  LDL.LU R16, [R1+0x192c] ;  /* 0x00192c0001107983 */ /* 0x002ee80000300800 */
[----:B------:R1:W-:Y:S04]  /*38af0*/  STL [R1+0x9b4], R12 ;  /* 0x0009b40c01007387 */ /* 0x0003e80000100800 */
[----:B-1----:R-:W3:Y:S04]  /*38b00*/  LDL.LU R12, [R1+0x940] ;  /* 0x00094000010c7983 */ /* 0x002ee80000300800 */
[----:B------:R1:W-:Y:S04]  /*38b10*/  STL [R1+0x988], R3 ;  /* 0x0009880301007387 */ /* 0x0003e80000100800 */
[----:B-1----:R-:W3:Y:S04]  /*38b20*/  LDL.LU R3, [R1+0x1928] ;  /* 0x0019280001037983 */ /* 0x002ee80000300800 */
[----:B------:R-:W4:Y:S02]  /*38b30*/  LDL.LU R22, [R1+0x9ac] ;  /* 0x0009ac0001167983 */ /* 0x000f240000300800 */
[----:B----4-:R-:W-:-:S05]  /*38b40*/  IMAD.X R22, R22, 0x1, R2, P6 ;  /* 0x0000000116167824 */ /* 0x010fca00030e0602 */
[----:B------:R1:W-:Y:S02]  /*38b50*/  STL [R1+0x9ac], R22 ;  /* 0x0009ac1601007387 */ /* 0x0003e40000100800 */
[----:B-1----:R-:W1:Y:S02]  /*38b60*/  LDC R22, c[0x0][0x23c] ;  /* 0x00008f00ff167b82 */ /* 0x002e640000000800 */
[----:B-1----:R-:W-:-:S04]  /*38b70*/  IMAD.SHL.U32 R22, R22, 0x80, RZ ;  /* 0x0000008016167824 */ /* 0x002fc800078e00ff */
[----:B------:R-:W-:-:S05]  /*38b80*/  IMAD.SHL.U32 R22, R22, 0x2, RZ ;  /* 0x0000000216167824 */ /* 0x000fca00078e00ff */
[----:B------:R-:W-:-:S05]  /*38b90*/  IADD3 R9, P6, R9, R22, RZ ;  /* 0x0000001609097210 */ /* 0x000fca0007fde0ff */
[----:B------:R1:W-:Y:S04]  /*38ba0*/  STL [R1+0x980], R9 ;  /* 0x0009800901007387 */ /* 0x0003e80000100800 */
[----:B-1----:R-:W4:Y:S04]  /*38bb0*/  LDL.LU R9, [R1+0x1924] ;  /* 0x0019240001097983 */ /* 0x002f280000300800 */
[----:B------:R-:W2:Y:S02]  /*38bc0*/  LDL.LU R22, [R1+0x9a4] ;  /* 0x0009a40001167983 */ /* 0x000ea40000300800 */
[----:B--2---:R-:W-:-:S05]  /*38bd0*/  IMAD.X R22, R22, 0x1, R2, P1 ;  /* 0x0000000116167824 */ /* 0x004fca00008e0602 */
[----:B------:R1:W-:Y:S02]  /*38be0*/  STL [R1+0x9a4], R22 ;  /* 0x0009a41601007387 */ /* 0x0003e40000100800 */
[----:B-1----:R-:W1:Y:S02]  /*38bf0*/  LDC R22, c[0x0][0x23c] ;  /* 0x00008f00ff167b82 */ /* 0x002e640000000800 */
[----:B-1----:R-:W-:-:S04]  /*38c00*/  IMAD.SHL.U32 R22, R22, 0x80, RZ ;  /* 0x0000008016167824 */ /* 0x002fc800078e00ff */
[----:B------:R-:W-:-:S05]  /*38c10*/  IMAD.SHL.U32 R22, R22, 0x2, RZ ;  /* 0x0000000216167824 */ /* 0x000fca00078e00ff */
[----:B------:R-:W-:-:S05]  /*38c20*/  IADD3 R18, P1, R18, R22, RZ ;  /* 0x0000001612127210 */ /* 0x000fca0007f3e0ff */
[----:B------:R1:W-:Y:S04]  /*38c30*/  STL [R1+0x978], R18 ;  /* 0x0009781201007387 */ /* 0x0003e80000100800 */
[----:B-1----:R-:W2:Y:S04]  /*38c40*/  LDL.LU R18, [R1+0x1920] ;  /* 0x0019200001127983 */ /* 0x002ea80000300800 */
[----:B------:R-:W3:Y:S02]  /*38c50*/  LDL.LU R22, [R1+0x99c] ;  /* 0x00099c0001167983 */ /* 0x000ee40000300800 */
[----:B---3--:R-:W-:-:S05]  /*38c60*/  IMAD.X R22, R22, 0x1, R2, P2 ;  /* 0x0000000116167824 */ /* 0x008fca00010e0602 */
[----:B------:R1:W-:Y:S02]  /*38c70*/  STL [R1+0x99c], R22 ;  /* 0x00099c1601007387 */ /* 0x0003e40000100800 */
[----:B-1----:R-:W1:Y:S02]  /*38c80*/  LDC R22, c[0x0][0x23c] ;  /* 0x00008f00ff167b82 */ /* 0x002e640000000800 */
[----:B-1----:R-:W-:-:S04]  /*38c90*/  IMAD.SHL.U32 R22, R22, 0x80, RZ ;  /* 0x0000008016167824 */ /* 0x002fc800078e00ff */
[----:B------:R-:W-:-:S05]  /*38ca0*/  IMAD.SHL.U32 R22, R22, 0x2, RZ ;  /* 0x0000000216167824 */ /* 0x000fca00078e00ff */
[----:B------:R-:W-:-:S05]  /*38cb0*/  IADD3 R19, P2, R19, R22, RZ ;  /* 0x0000001613137210 */ /* 0x000fca0007f5e0ff */
        /* <DEDUP_REMOVED lines=8> */
[----:B------:R-:W-:Y:S02]  /*38d40*/  IADD3 R23, P3, R23, R22, RZ ;  /* 0x0000001617177210 */ /* 0x000fe40007f7e0ff */
[----:B------:R-:W4:Y:S04]  /*38d50*/  LDL.LU R22, [R1+0x98c] ;  /* 0x00098c0001167983 */ /* 0x000f280000300800 */
[----:B------:R1:W-:Y:S04]  /*38d60*/  STL [R1+0x968], R23 ;  /* 0x0009681701007387 */ /* 0x0003e80000100800 */
[----:B-1----:R-:W2:Y:S01]  /*38d70*/  LDL.LU R23, [R1+0x918] ;  /* 0x0009180001177983 */ /* 0x002ea20000300800 */
[----:B----4-:R-:W-:-:S05]  /*38d80*/  IMAD.X R22, R22, 0x1, R2, P4 ;  /* 0x0000000116167824 */ /* 0x010fca00020e0602 */
[----:B------:R1:W-:Y:S02]  /*38d90*/  STL [R1+0x98c], R22 ;  /* 0x00098c1601007387 */ /* 0x0003e40000100800 */
[----:B-1----:R-:W1:Y:S02]  /*38da0*/  LDC R22, c[0x0][0x23c] ;  /* 0x00008f00ff167b82 */ /* 0x002e640000000800 */
[----:B-1----:R-:W-:-:S04]  /*38db0*/  IMAD.SHL.U32 R22, R22, 0x80, RZ ;  /* 0x0000008016167824 */ /* 0x002fc800078e00ff */
[----:B------:R-:W-:-:S05]  /*38dc0*/  IMAD.SHL.U32 R22, R22, 0x2, RZ ;  /* 0x0000000216167824 */ /* 0x000fca00078e00ff */
[----:B------:R-:W-:-:S05]  /*38dd0*/  IADD3 R17, P4, R17, R22, RZ ;  /* 0x0000001611117210 */ /* 0x000fca0007f9e0ff */
[----:B------:R1:W-:Y:S04]  /*38de0*/  STL [R1+0x960], R17 ;  /* 0x0009601101007387 */ /* 0x0003e80000100800 */
[----:B-1----:R-:W4:Y:S01]  /*38df0*/  LDL.LU R17, [R1+0x1918] ;  /* 0x0019180001117983 */ /* 0x002f220000300800 */
[--C-:B------:R-:W-:Y:S02]  /*38e00*/  IMAD.X R13, R13, 0x1, R2.reuse, P5 ;  /* 0x000000010d0d7824 */ /* 0x100fe400028e0602 */
[--C-:B------:R-:W-:Y:S01]  /*38e10*/  IMAD.X R156, R156, 0x1, R2.reuse, P6 ;  /* 0x000000019c9c7824 */ /* 0x100fe200030e0602 */
[-C--:B---3--:R-:W-:Y:S02]  /*38e20*/  IADD3 R19, P6, R19, R22.reuse, RZ ;  /* 0x0000001613137210 */ /* 0x088fe40007fde0ff */
[----:B------:R1:W-:Y:S01]  /*38e30*/  STL [R1+0x984], R13 ;  /* 0x0009840d01007387 */ /* 0x0003e20000100800 */
[----:B------:R-:W-:Y:S01]  /*38e40*/  IMAD.X R15, R15, 0x1, R2, P1 ;  /* 0x000000010f0f7824 */ /* 0x000fe200008e0602 */
[----:B------:R-:W-:-:S02]  /*38e50*/  IADD3 R8, P1, R8, R22, RZ ;  /* 0x0000001608087210 */ /* 0x000fc40007f3e0ff */
[----:B-1----:R-:W3:Y:S01]  /*38e60*/  LDL.LU R13, [R1+0x908] ;  /* 0x00090800010d7983 */ /* 0x002ee20000300800 */
[----:B----4-:R-:W-:-:S05]  /*38e70*/  IADD3 R17, P5, R17, R22, RZ ;  /* 0x0000001611117210 */ /* 0x010fca0007fbe0ff */
        /* <DEDUP_REMOVED lines=9> */
[----:B-1----:R-:W3:Y:S04]  /*38f10*/  LDL.LU R8, [R1+0x1914] ;  /* 0x0019140001087983 */ /* 0x002ee80000300800 */
        /* <DEDUP_REMOVED lines=18> */
[----:B------:R-:W-:Y:S01]  /*39040*/  IMAD.X R21, R21, 0x1, R2, P4 ;  /* 0x0000000115157824 */ /* 0x000fe200020e0602 */
[----:B------:R-:W-:-:S05]  /*39050*/  IADD3 R10, P4, R10, R22, RZ ;  /* 0x000000160a0a7210 */ /* 0x000fca0007f9e0ff */
[----:B------:R1:W-:Y:S04]  /*39060*/  STL [R1+0x930], R10 ;  /* 0x0009300a01007387 */ /* 0x0003e80000100800 */
[----:B-1----:R-:W3:Y:S04]  /*39070*/  LDL.LU R10, [R1+0x8c8] ;  /* 0x0008c800010a7983 */ /* 0x002ee80000300800 */
[----:B------:R-:W-:Y:S01]  /*39080*/  STL [R1+0x95c], R21 ;  /* 0x00095c1501007387 */ /* 0x000fe20000100800 */
[----:B----4-:R-:W-:Y:S01]  /*39090*/  IMAD.X R11, R11, 0x1, R2, P5 ;  /* 0x000000010b0b7824 */ /* 0x010fe200028e0602 */
[----:B------:R-:W-:Y:S01]  /*390a0*/  IADD3 R153, P5, R153, R22, RZ ;  /* 0x0000001699997210 */ /* 0x000fe20007fbe0ff */
[----:B--2---:R-:W-:-:S03]  /*390b0*/  IMAD.MOV.U32 R22, RZ, RZ, R12 ;  /* 0x000000ffff167224 */ /* 0x004fc600078e000c */
[----:B------:R1:W-:Y:S01]  /*390c0*/  STL [R1+0x954], R11 ;  /* 0x0009540b01007387 */ /* 0x0003e20000100800 */
[----:B------:R-:W-:-:S03]  /*390d0*/  IMAD.X R22, R22, 0x1, R2, P6 ;  /* 0x0000000116167824 */ /* 0x000fc600030e0602 */
[----:B-1----:R-:W2:Y:S04]  /*390e0*/  LDL.LU R11, [R1+0x8c0] ;  /* 0x0008c000010b7983 */ /* 0x002ea80000300800 */
[----:B------:R-:W4:Y:S04]  /*390f0*/  LDL.LU R12, [R1+0x8b8] ;  /* 0x0008b800010c7983 */ /* 0x000f280000300800 */
[----:B------:R-:W4:Y:S04]  /*39100*/  LDL.LU R21, [R1+0x8dc] ;  /* 0x0008dc0001157983 */ /* 0x000f280000300800 */
[----:B------:R1:W-:Y:S04]  /*39110*/  STL [R1+0x928], R153 ;  /* 0x0009289901007387 */ /* 0x0003e80000100800 */
[----:B-1----:R-:W4:Y:S04]  /*39120*/  LDL.LU R153, [R1+0x8b0] ;  /* 0x0008b00001997983 */ /* 0x002f280000300800 */
[----:B------:R1:W-:Y:S02]  /*39130*/  STL [R1+0x94c], R22 ;  /* 0x00094c1601007387 */ /* 0x0003e40000100800 */
[----:B-1----:R-:W1:Y:S02]  /*39140*/  LDC R22, c[0x0][0x23c] ;  /* 0x00008f00ff167b82 */ /* 0x002e640000000800 */
[----:B-1----:R-:W-:-:S04]  /*39150*/  IMAD.SHL.U32 R22, R22, 0x80, RZ ;  /* 0x0000008016167824 */ /* 0x002fc800078e00ff */
[----:B------:R-:W-:-:S05]  /*39160*/  IMAD.SHL.U32 R22, R22, 0x2, RZ ;  /* 0x0000000216167824 */ /* 0x000fca00078e00ff */
[----:B------:R-:W-:-:S05]  /*39170*/  IADD3 R14, P6, R14, R22, RZ ;  /* 0x000000160e0e7210 */ /* 0x000fca0007fde0ff */
[----:B------:R1:W-:Y:S04]  /*39180*/  STL [R1+0x920], R14 ;  /* 0x0009200e01007387 */ /* 0x0003e80000100800 */
[----:B-1----:R-:W4:Y:S04]  /*39190*/  LDL.LU R14, [R1+0x1908] ;  /* 0x00190800010e7983 */ /* 0x002f280000300800 */
[----:B------:R-:W3:Y:S02]  /*391a0*/  LDL.LU R22, [R1+0x944] ;  /* 0x0009440001167983 */ /* 0x000ee40000300800 */
[----:B---3--:R-:W-:-:S05]  /*391b0*/  IMAD.X R22, R22, 0x1, R2, P1 ;  /* 0x0000000116167824 */ /* 0x008fca00008e0602 */
        /* <DEDUP_REMOVED lines=8> */
[----:B-1----:R-:W3:Y:S04]  /*39240*/  LDL.LU R23, [R1+0x1904] ;  /* 0x0019040001177983 */ /* 0x002ee80000300800 */
[----:B------:R-:W3:Y:S04]  /*39250*/  LDL.LU R155, [R1+0x8c4] ;  /* 0x0008c400019b7983 */ /* 0x000ee80000300800 */
        /* <DEDUP_REMOVED lines=35> */
[----:B----4-:R-:W-:-:S05]  /*39490*/  IADD3.X R22, R22, R2, RZ, P6, !PT ;  /* 0x0000000216167210 */ /* 0x010fca00037fe4ff */
        /* <DEDUP_REMOVED lines=22> */
[----:B----4-:R-:W-:-:S05]  /*39600*/  IADD3 R19, P2, R19, R22, RZ ;  /* 0x0000001613137210 */ /* 0x010fca0007f5e0ff */
        /* <DEDUP_REMOVED lines=10> */
[----:B-1----:R0:W5:Y:S04]  /*396b0*/  LDL.LU R8, [R1+0x18e4] ;  /* 0x0018e40001087983 */ /* 0x0021680000300800 */
        /* <DEDUP_REMOVED lines=9> */
[----:B------:R-:W4:Y:S01]  /*39750*/  LDL.LU R22, [R1+0x8f4] ;  /* 0x0008f40001167983 */ /* 0x000f220000300800 */
[----:B------:R-:W-:Y:S02]  /*39760*/  WARPGROUP.DEPBAR.LE gsb0, 0x0 ;  /* 0x00008000000079c5 */ /* 0x000fe40000010000 */
[----:B------:R-:W-:Y:S01]  /*39770*/  WARPGROUP.ARRIVE ;  /* 0x00000000000079c5 */ /* 0x000fe20000000000 */
[----:B------:R-:W-:Y:S01]  /*39780*/  UMOV UR38, UR10 ;  /* 0x0000000a00267c82 */ /* 0x000fe20008000000 */
[----:B------:R-:W-:-:S04]  /*39790*/  UMOV UR39, UR11 ;  /* 0x0000000b00277c82 */ /* 0x000fc80008000000 */
[----:B------:R-:W-:Y:S01]  /*397a0*/  HGMMA.64x256x16.F32 R24, gdesc[UR36].tnspA, R24, gsb0 ;  /* 0x23e00000241879f0 */ /* 0x000fe20008000818 */
        /* <DEDUP_REMOVED lines=28> */
[--C-:B------:R-:W-:Y:S02]  /*39970*/  IMAD.X R21, R21, 0x1, R2.reuse, P2 ;  /* 0x0000000115157824 */ /* 0x100fe400010e0602 */
[--C-:B------:R-:W-:Y:S02]  /*39980*/  IMAD.X R13, R13, 0x1, R2.reuse, P3 ;  /* 0x000000010d0d7824 */ /* 0x100fe400018e0602 */
[--C-:B------:R-:W-:Y:S01]  /*39990*/  IMAD.X R18, R18, 0x1, R2.reuse, P4 ;  /* 0x0000000112127824 */ /* 0x100fe200020e0602 */
[----:B------:R-:W-:Y:S01]  /*399a0*/  UMOV UR50, UR22 ;  /* 0x0000001600327c82 */ /* 0x000fe20008000000 */
[----:B------:R-:W-:Y:S01]  /*399b0*/  UMOV UR51, UR23 ;  /* 0x0000001700337c82 */ /* 0x000fe20008000000 */
[----:B----4-:R-:W-:-:S05]  /*399c0*/  IMAD.X R22, R22, 0x1, R2, P1 ;  /* 0x0000000116167824 */ /* 0x010fca00008e0602 */
[----:B------:R1:W-:Y:S02]  /*399d0*/  STL [R1+0x8e4], R22 ;  /* 0x0008e41601007387 */ /* 0x0003e40000100800 */
[----:B-1----:R-:W1:Y:S02]  /*399e0*/  LDC R22, c[0x0][0x23c] ;  /* 0x00008f00ff167b82 */ /* 0x002e640000000800 */
[----:B-1----:R-:W-:-:S04]  /*399f0*/  IMAD.SHL.U32 R22, R22, 0x80, RZ ;  /* 0x0000008016167824 */ /* 0x002fc800078e00ff */
[----:B------:R-:W-:-:S05]  /*39a00*/  IMAD.SHL.U32 R22, R22, 0x2, RZ ;  /* 0x0000000216167824 */ /* 0x000fca00078e00ff */
[-C--:B------:R-:W-:Y:S02]  /*39a10*/  IADD3 R12, P1, R12, R22.reuse, RZ ;  /* 0x000000160c0c7210 */ /* 0x080fe40007f3e0ff */
[-C--:B------:R-:W-:Y:S02]  /*39a20*/  IADD3 R153, P2, R153, R22.reuse, RZ ;  /* 0x0000001699997210 */ /* 0x080fe40007f5e0ff */
[-C--:B---3--:R-:W-:Y:S01]  /*39a30*/  IADD3 R15, P3, R15, R22.reuse, RZ ;  /* 0x000000160f0f7210 */ /* 0x088fe20007f7e0ff */
[----:B------:R1:W-:Y:S01]  /*39a40*/  STL [R1+0x8b8], R12 ;  /* 0x0008b80c01007387 */ /* 0x0003e20000100800 */
[----:B------:R-:W-:-:S03]  /*39a50*/  IADD3 R17, P4, R17, R22, RZ ;  /* 0x0000001611117210 */ /* 0x000fc60007f9e0ff */
[----:B-1----:R0:W5:Y:S04]  /*39a60*/  LDL.LU R12, [R1+0x18d4] ;  /* 0x0018d400010c7983 */ /* 0x0021680000300800 */
[----:B------:R-:W-:Y:S04]  /*39a70*/  STL [R1+0x8dc], R21 ;  /* 0x0008dc1501007387 */ /* 0x000fe80000100800 */
[----:B------:R1:W-:Y:S01]  /*39a80*/  STL [R1+0x8d4], R13 ;  /* 0x0008d40d01007387 */ /* 0x0003e20000100800 */
[----:B------:R-:W-:Y:S02]  /*39a90*/  WARPGROUP.DEPBAR.LE gsb0, 0x0 ;  /* 0x00008000000079c5 */ /* 0x000fe40000010000 */
[----:B------:R-:W-:Y:S01]  /*39aa0*/  UMOV UR54, UR26 ;  /* 0x0000001a00367c82 */ /* 0x000fe20008000000 */
[----:B------:R-:W-:Y:S01]  /*39ab0*/  UMOV UR55, UR27 ;  /* 0x0000001b00377c82 */ /* 0x000fe20008000000 */
[----:B------:R-:W-:-:S02]  /*39ac0*/  IMAD.X R155, R155, 0x1, R2, P5 ;  /* 0x000000019b9b7824 */ /* 0x000fc400028e0602 */
[--C-:B--2---:R-:W-:Y:S02]  /*39ad0*/  IMAD.X R19, R19, 0x1, R2.reuse, P3 ;  /* 0x0000000113137824 */ /* 0x104fe400018e0602 */
[----:B------:R-:W-:Y:S01]  /*39ae0*/  IMAD.X R156, R156, 0x1, R2, P4 ;  /* 0x000000019c9c7824 */ /* 0x000fe200020e0602 */
[----:B------:R-:W-:Y:S01]  /*39af0*/  UMOV UR58, UR30 ;  /* 0x0000001e003a7c82 */ /* 0x000fe20008000000 */
[----:B------:R-:W-:Y:S01]  /*39b00*/  UMOV UR59, UR31 ;  /* 0x0000001f003b7c82 */ /* 0x000fe20008000000 */
[----:B-1----:R0:W5:Y:S04]  /*39b10*/  LDL.LU R13, [R1+0x18d0] ;  /* 0x0018d000010d7983 */ /* 0x0021680000300800 */
[----:B------:R-:W-:Y:S04]  /*39b20*/  STL [R1+0x8b0], R153 ;  /* 0x0008b09901007387 */ /* 0x000fe80000100800 */
[----:B------:R1:W-:Y:S01]  /*39b30*/  STL [R1+0x8a8], R15 ;  /* 0x0008a80f01007387 */ /* 0x0003e20000100800 */
[----:B------:R-:W2:Y:S03]  /*39b40*/  LDC R21, c[0x0][0x238] ;  /* 0x00008e00ff157b82 */ /* 0x000ea60000000800 */
[----:B-1----:R-:W3:Y:S04]  /*39b50*/  LDL.LU R15, [R1+0x18cc] ;  /* 0x0018cc00010f7983 */ /* 0x002ee80000300800 */
[----:B------:R1:W-:Y:S04]  /*39b60*/  STL [R1+0x8cc], R18 ;  /* 0x0008cc1201007387 */ /* 0x0003e80000100800 */
[----:B-1----:R-:W4:Y:S04]  /*39b70*/  LDL.LU R18, [R1+0x18c8] ;  /* 0x0018c80001127983 */ /* 0x002f280000300800 */
[----:B------:R1:W-:Y:S04]  /*39b80*/  STL [R1+0x8a0], R17 ;  /* 0x0008a01101007387 */ /* 0x0003e80000100800 */
[----:B-1----:R-:W2:Y:S01]  /*39b90*/  LDL.LU R17, [R1+0x18c4] ;  /* 0x0018c40001117983 */ /* 0x002ea20000300800 */
[----:B------:R-:W-:-:S06]  /*39ba0*/  WARPGROUP.ARRIVE ;  /* 0x00000000000079c5 */ /* 0x000fcc0000000000 */
[----:B------:R-:W-:Y:S01]  /*39bb0*/  HGMMA.64x256x16.F32 R24, gdesc[UR48].tnspA, R24, gsb0 ;  /* 0x23e00000301879f0 */ /* 0x000fe20008000818 */
[----:B------:R-:W-:-:S05]  /*39bc0*/  IADD3 R14, P5, R14, R22, RZ ;  /* 0x000000160e0e7210 */ /* 0x000fca0007fbe0ff */
[----:B------:R1:W-:Y:S01]  /*39bd0*/  STL [R1+0x898], R14 ;  /* 0x0008980e01007387 */ /* 0x0003e20000100800 */
[----:B------:R-:W-:-:S03]  /*39be0*/  IMAD.X R23, R23, 0x1, R2, P5 ;  /* 0x0000000117177824 */ /* 0x000fc600028e0602 */
[----:B-1----:R0:W5:Y:S04]  /*39bf0*/  LDL.LU R14, [R1+0x18c0] ;  /* 0x0018c000010e7983 */ /* 0x0021680000300800 */
[----:B------:R-:W-:Y:S01]  /*39c00*/  STL [R1+0x8c4], R155 ;  /* 0x0008c49b01007387 */ /* 0x000fe20000100800 */
[----:B------:R-:W-:Y:S02]  /*39c10*/  WARPGROUP.DEPBAR.LE gsb0, 0x0 ;  /* 0x00008000000079c5 */ /* 0x000fe40000010000 */
[----:B------:R-:W-:-:S11]  /*39c20*/  WARPGROUP.ARRIVE ;  /* 0x00000000000079c5 */ /* 0x000fd60000000000 */
[----:B------:R-:W-:Y:S01]  /*39c30*/  HGMMA.64x256x16.F32 R24, gdesc[UR52].tnspA, R24, gsb0 ;  /* 0x23e00000341879f0 */ /* 0x000fe20008000818 */
[----:B---3--:R-:W-:Y:S01]  /*39c40*/  IMAD.X R15, R15, 0x1, R2, P6 ;  /* 0x000000010f0f7824 */ /* 0x008fe200030e0602 */
[----:B------:R-:W-:-:S04]  /*39c50*/  IADD3 R16, P6, R16, R22, RZ ;  /* 0x0000001610107210 */ /* 0x000fc80007fde0ff */
[----:B------:R1:W-:Y:S01]  /*39c60*/  STL [R1+0x8bc], R15 ;  /* 0x0008bc0f01007387 */ /* 0x0003e20000100800 */
[----:B----4-:R-:W-:-:S03]  /*39c70*/  IMAD.X R18, R18, 0x1, R2, P2 ;  /* 0x0000000112127824 */ /* 0x010fc600010e0602 */
[----:B-1----:R0:W5:Y:S04]  /*39c80*/  LDL.LU R15, [R1+0x18bc] ;  /* 0x0018bc00010f7983 */ /* 0x0021680000300800 */
[----:B------:R1:W-:Y:S01]  /*39c90*/  STL [R1+0x890], R16 ;  /* 0x0008901001007387 */ /* 0x0003e20000100800 */
[----:B--2---:R-:W-:-:S03]  /*39ca0*/  IMAD.X R17, R17, 0x1, R2, P1 ;  /* 0x0000000111117824 */ /* 0x004fc600008e0602 */
[----:B-1----:R0:W5:Y:S04]  /*39cb0*/  LDL.LU R16, [R1+0x18b8] ;  /* 0x0018b80001107983 */ /* 0x0021680000300800 */
[----:B------:R1:W-:Y:S01]  /*39cc0*/  STL [R1+0x8b4], R17 ;  /* 0x0008b41101007387 */ /* 0x0003e20000100800 */
[----:B------:R-:W-:-:S03]  /*39cd0*/  IMAD.X R3, R3, 0x1, R2, P6 ;  /* 0x0000000103037824 */ /* 0x000fc600030e0602 */
[----:B-1----:R0:W5:Y:S04]  /*39ce0*/  LDL.LU R17, [R1+0x18b4] ;  /* 0x0018b40001117983 */ /* 0x0021680000300800 */
[----:B------:R1:W-:Y:S04]  /*39cf0*/  STL [R1+0x8ac], R18 ;  /* 0x0008ac1201007387 */ /* 0x0003e80000100800 */
        /* <DEDUP_REMOVED lines=8> */
[----:B-1----:R0:W5:Y:S01]  /*39d80*/  LDL.LU R3, [R1+0x18a0] ;  /* 0x0018a00001037983 */ /* 0x0021620000300800 */
[----:B------:R-:W-:-:S02]  /*39d90*/  WARPGROUP.DEPBAR.LE gsb0, 0x0 ;  /* 0x00008000000079c5 */ /* 0x000fc40000010000 */
[----:B------:R-:W-:-:S06]  /*39da0*/  WARPGROUP.ARRIVE ;  /* 0x00000000000079c5 */ /* 0x000fcc0000000000 */
[----:B------:R-:W-:Y:S01]  /*39db0*/  HGMMA.64x256x16.F32 R24, gdesc[UR56].tnspA, R24, gsb0 ;  /* 0x23e00000381879f0 */ /* 0x000fe20008000818 */
[----:B------:R-:W-:Y:S02]  /*39dc0*/  IMAD.SHL.U32 R21, R21, 0x80, RZ ;  /* 0x0000008015157824 */ /* 0x000fe400078e00ff */
[----:B------:R-:W-:Y:S02]  /*39dd0*/  IMAD.MOV.U32 R155, RZ, RZ, R154 ;  /* 0x000000ffff9b7224 */ /* 0x000fe400078e009a */
[----:B------:R-:W-:Y:S02]  /*39de0*/  IMAD.MOV.U32 R153, RZ, RZ, R152 ;  /* 0x000000ffff997224 */ /* 0x000fe400078e0098 */
[----:B------:R-:W-:Y:S02]  /*39df0*/  IMAD.MOV.U32 R154, RZ, RZ, R20 ;  /* 0x000000ffff9a7224 */ /* 0x000fe400078e0014 */
[----:B------:R-:W-:Y:S02]  /*39e00*/  IMAD.SHL.U32 R21, R21, 0x2, RZ ;  /* 0x0000000215157824 */ /* 0x000fe400078e00ff */
[----:B------:R-:W-:Y:S01]  /*39e10*/  IMAD.MOV.U32 R152, RZ, RZ, R157 ;  /* 0x000000ffff987224 */ /* 0x000fe200078e009d */
[----:B------:R-:W-:-:S02]  /*39e20*/  WARPGROUP.DEPBAR.LE gsb0, 0x0 ;  /* 0x00008000000079c5 */ /* 0x000fc40000010000 */
[----:B0-----:R-:W-:Y:S05]  /*39e30*/  @P0 BRA `(.L_x_1) ;  /* 0xfffffdfc00340947 */ /* 0x001fea000383ffff */
[----:B------:R-:W2:Y:S04]  /*39e40*/  LDL.LU R20, [R1+0x1cc] ;  /* 0x0001cc0001147983 */ /* 0x000ea80000300800 */
[----:B------:R-:W3:Y:S04]  /*39e50*/  LDL.LU R154, [R1+0x5f0] ;  /* 0x0005f000019a7983 */ /* 0x000ee80000300800 */
[----:B------:R-:W4:Y:S04]  /*39e60*/  LDL.LU R155, [R1+0x3ec] ;  /* 0x0003ec00019b7983 */ /* 0x000f280000300800 */
[----:B------:R-:W4:Y:S04]  /*39e70*/  LDL.LU R152, [R1+0x3e4] ;  /* 0x0003e40001987983 */ /* 0x000f280000300800 */
[----:B------:R-:W2:Y:S04]  /*39e80*/  LDL.LU R153, [R1+0x1ec] ;  /* 0x0001ec0001997983 */ /* 0x000ea80000300800 */
[----:B------:R-:W2:Y:S04]  /*39e90*/  LDL.LU R2, [R1+0x5ec] ;  /* 0x0005ec0001027983 */ /* 0x000ea80000300800 */
[----:B------:R-:W3:Y:S04]  /*39ea0*/  LDL.LU R22, [R1+0x1e4] ;  /* 0x0001e40001167983 */ /* 0x000ee80000300800 */
[----:B------:R-:W3:Y:S04]  /*39eb0*/  LDL.LU R0, [R1+0x5e4] ;  /* 0x0005e40001007983 */ /* 0x000ee80000300800 */
[----:B------:R-:W4:Y:S04]  /*39ec0*/  LDL.LU R21, [R1+0x3e8] ;  /* 0x0003e80001157983 */ /* 0x000f280000300800 */
[----:B-----5:R-:W4:Y:S04]  /*39ed0*/  LDL.LU R19, [R1+0x3e0] ;  /* 0x0003e00001137983 */ /* 0x020f280000300800 */
        /* <DEDUP_REMOVED lines=16> */
[----:B------:R0:W-:Y:S04]  /*39fe0*/  STL [R1+0x1a48], R172 ;  /* 0x001a48ac01007387 */ /* 0x0001e80000100800 */
[----:B0-----:R-:W4:Y:S04]  /*39ff0*/  LDL.LU R172, [R1+0x1f0] ;  /* 0x0001f00001ac7983 */ /* 0x001f280000300800 */
        /* <DEDUP_REMOVED lines=35> */
[----:B------:R-:W-:Y:S01]  /*3a230*/  STL [R1+0x19e0], R89 ;  /* 0x0019e05901007387 */ /* 0x000fe20000100800 */
[----:B--2---:R-:W-:-:S03]  /*3a240*/  F2FP.F16.F32.PACK_AB R2, R153, R2 ;  /* 0x000000029902723e */ /* 0x004fc600000000ff */
[----:B------:R-:W-:Y:S04]  /*3a250*/  STL [R1+0x19dc], R90 ;  /* 0x0019dc5a01007387 */ /* 0x000fe80000100800 */
[----:B------:R-:W-:Y:S01]  /*3a260*/  STL [R1+0x19d8], R88 ;  /* 0x0019d85801007387 */ /* 0x000fe20000100800 */
[----:B---3--:R-:W-:-:S03]  /*3a270*/  F2FP.F16.F32.PACK_AB R0, R22, R0 ;  /* 0x000000001600723e */ /* 0x008fc600000000ff */
        /* <DEDUP_REMOVED lines=70> */
[----:B------:R4:W-:Y:S04]  /*3a6e0*/  STL [R1+0x18bc], R24 ;  /* 0x0018bc1801007387 */ /* 0x0009e80000100800 */
[----:B------:R-:W-:Y:S04]  /*3a6f0*/  STL [R1+0x18b8], R244 ;  /* 0x0018b8f401007387 */ /* 0x000fe80000100800 */
[----:B------:R-:W-:Y:S01]  /*3a700*/  STL [R1+0x18b4], R245 ;  /* 0x0018b4f501007387 */ /* 0x000fe20000100800 */
[----:B----4-:R-:W-:-:S03]  /*3a710*/  F2FP.F16.F32.PACK_AB R24, R149, R166 ;  /* 0x000000a69518723e */ /* 0x010fc600000000ff */
[----:B------:R-:W-:Y:S04]  /*3a720*/  STL [R1+0x18b0], R158 ;  /* 0x0018b09e01007387 */ /* 0x000fe80000100800 */
[----:B------:R-:W-:Y:S04]  /*3a730*/  STL [R1+0x18ac], R159 ;  /* 0x0018ac9f01007387 */ /* 0x000fe80000100800 */
[----:B------:R-:W-:Y:S04]  /*3a740*/  STL [R1+0x18a8], R156 ;  /* 0x0018a89c01007387 */ /* 0x000fe80000100800 */
[----:B------:R0:W-:Y:S04]  /*3a750*/  STL [R1+0x18a4], R23 ;  /* 0x0018a41701007387 */ /* 0x0001e80000100800 */
[----:B------:R1:W-:Y:S01]  /*3a760*/  STL [R1+0x18a0], R3 ;  /* 0x0018a00301007387 */ /* 0x0003e20000100800 */
[----:B0-----:R-:W-:-:S02]  /*3a770*/  F2FP.F16.F32.PACK_AB R23, R102, R167 ;  /* 0x000000a76617723e */ /* 0x001fc400000000ff */
[----:B-1----:R-:W-:-:S05]  /*3a780*/  F2FP.F16.F32.PACK_AB R3, R151, R100 ;  /* 0x000000649703723e */ /* 0x002fca00000000ff */
[----:B------:R0:W-:Y:S04]  /*3a790*/  STL [R1+0x61c], R3 ;  /* 0x00061c0301007387 */ /* 0x0001e80000100800 */
[----:B------:R1:W-:Y:S04]  /*3a7a0*/  STL [R1+0x618], R24 ;  /* 0x0006181801007387 */ /* 0x0003e80000100800 */
[----:B------:R2:W-:Y:S01]  /*3a7b0*/  STL [R1+0x614], R23 ;  /* 0x0006141701007387 */ /* 0x0005e20000100800 */
[----:B0-----:R-:W-:Y:S02]  /*3a7c0*/  F2FP.F16.F32.PACK_AB R3, R168, R169 ;  /* 0x000000a9a803723e */ /* 0x001fe400000000ff */
[----:B-1----:R-:W-:-:S03]  /*3a7d0*/  F2FP.F16.F32.PACK_AB R24, R150, R101 ;  /* 0x000000659618723e */ /* 0x002fc600000000ff */
[----:B------:R0:W-:Y:S01]  /*3a7e0*/  STL [R1+0x610], R3 ;  /* 0x0006100301007387 */ /* 0x0001e20000100800 */
[----:B--2---:R-:W-:-:S03]  /*3a7f0*/  F2FP.F16.F32.PACK_AB R23, R148, R170 ;  /* 0x000000aa9417723e */ /* 0x004fc600000000ff */
[----:B------:R1:W-:Y:S04]  /*3a800*/  STL [R1+0x60c], R24 ;  /* 0x00060c1801007387 */ /* 0x0003e80000100800 */
[----:B------:R2:W-:Y:S01]  /*3a810*/  STL [R1+0x608], R23 ;  /* 0x0006081701007387 */ /* 0x0005e20000100800 */
[----:B0-----:R-:W-:Y:S02]  /*3a820*/  F2FP.F16.F32.PACK_AB R3, R103, R171 ;  /* 0x000000ab6703723e */ /* 0x001fe400000000ff */
[----:B-1----:R-:W-:-:S03]  /*3a830*/  F2FP.F16.F32.PACK_AB R24, R172, R154 ;  /* 0x0000009aac18723e */ /* 0x002fc600000000ff */
[----:B------:R0:W-:Y:S01]  /*3a840*/  STL [R1+0x604], R3 ;  /* 0x0006040301007387 */ /* 0x0001e20000100800 */
[----:B------:R-:W-:Y:S01]  /*3a850*/  IMAD.MOV.U32 R172, RZ, RZ, R20 ;  /* 0x000000ffffac7224 */ /* 0x000fe200078e0014 */
[----:B--2---:R-:W-:Y:S02]  /*3a860*/  F2FP.F16.F32.PACK_AB R23, R147, R155 ;  /* 0x0000009b9317723e */ /* 0x004fe400000000ff */
[----:B------:R-:W-:Y:S04]  /*3a870*/  STL [R1+0x600], R24 ;  /* 0x0006001801007387 */ /* 0x000fe80000100800 */
[----:B------:R-:W-:Y:S01]  /*3a880*/  STL [R1+0x3fc], R23 ;  /* 0x0003fc1701007387 */ /* 0x000fe20000100800 */
[----:B0-----:R-:W-:-:S05]  /*3a890*/  F2FP.F16.F32.PACK_AB R3, R145, R152 ;  /* 0x000000989103723e */ /* 0x001fca00000000ff */
        /* <DEDUP_REMOVED lines=26> */
[----:B------:R-:W2:Y:S04]  /*3aa40*/  LDL.LU R171, [R1+0x1c4] ;  /* 0x0001c40001ab7983 */ /* 0x000ea80000300800 */
[----:B------:R3:W-:Y:S04]  /*3aa50*/  STL [R1+0x1e0], R0 ;  /* 0x0001e00001007387 */ /* 0x0007e80000100800 */
        /* <DEDUP_REMOVED lines=136> */
[----:B0-----:R-:W4:Y:S04]  /*3b2e0*/  LDL.LU R3, [R1+0x28] ;  /* 0x0000280001037983 */ /* 0x001f280000300800 */
[----:B-1----:R-:W4:Y:S04]  /*3b2f0*/  LDL.LU R2, [R1+0x210] ;  /* 0x0002100001027983 */ /* 0x002f280000300800 */
[----:B------:R-:W4:Y:S01]  /*3b300*/  LDL.LU R22, [R1+0x18] ;  /* 0x0000180001167983 */ /* 0x000f220000300800 */
[----:B------:R-:W-:-:S03]  /*3b310*/  F2FP.F16.F32.PACK_AB R243, R139, R243 ;  /* 0x000000f38bf3723e */ /* 0x000fc600000000ff */
[----:B---3--:R-:W3:Y:S01]  /*3b320*/  LDL.LU R0, [R1+0x418] ;  /* 0x0004180001007983 */ /* 0x008ee20000300800 */
[----:B------:R-:W-:-:S03]  /*3b330*/  F2FP.F16.F32.PACK_AB R242, R137, R242 ;  /* 0x000000f289f2723e */ /* 0x000fc600000000ff */
[----:B------:R-:W3:Y:S01]  /*3b340*/  LDL.LU R21, [R1+0x10] ;  /* 0x0000100001157983 */ /* 0x000ee20000300800 */
[----:B------:R-:W-:-:S03]  /*3b350*/  F2FP.F16.F32.PACK_AB R241, R172, R241 ;  /* 0x000000f1acf1723e */ /* 0x000fc600000000ff */
[----:B------:R-:W3:Y:S01]  /*3b360*/  LDL.LU R157, [R1+0x410] ;  /* 0x00041000019d7983 */ /* 0x000ee20000300800 */
[----:B--2---:R-:W-:-:S03]  /*3b370*/  F2FP.F16.F32.PACK_AB R240, R171, R240 ;  /* 0x000000f0abf0723e */ /* 0x004fc600000000ff */
[----:B------:R-:W2:Y:S01]  /*3b380*/  LDL.LU R20, [R1+0x20c] ;  /* 0x00020c0001147983 */ /* 0x000ea20000300800 */
[----:B------:R-:W-:-:S03]  /*3b390*/  F2FP.F16.F32.PACK_AB R239, R138, R239 ;  /* 0x000000ef8aef723e */ /* 0x000fc600000000ff */
[----:B------:R-:W3:Y:S01]  /*3b3a0*/  LDL.LU R139, [R1+0x30c] ;  /* 0x00030c00018b7983 */ /* 0x000ee20000300800 */
[----:B------:R-:W-:-:S03]  /*3b3b0*/  F2FP.F16.F32.PACK_AB R238, R136, R238 ;  /* 0x000000ee88ee723e */ /* 0x000fc600000000ff */
[----:B------:R-:W2:Y:S01]  /*3b3c0*/  LDL.LU R137, [R1+0x50c] ;  /* 0x00050c0001897983 */ /* 0x000ea20000300800 */
[----:B----4-:R-:W-:-:S03]  /*3b3d0*/  F2FP.F16.F32.PACK_AB R237, R103, R237 ;  /* 0x000000ed67ed723e */ /* 0x010fc600000000ff */
[----:B------:R-:W4:Y:S01]  /*3b3e0*/  LDL.LU R172, [R1+0x1a48] ;  /* 0x001a480001ac7983 */ /* 0x000f220000300800 */
[----:B------:R-:W-:-:S03]  /*3b3f0*/  F2FP.F16.F32.PACK_AB R236, R170, R236 ;  /* 0x000000ecaaec723e */ /* 0x000fc600000000ff */
[----:B------:R-:W3:Y:S01]  /*3b400*/  LDL.LU R171, [R1+0x1a44] ;  /* 0x001a440001ab7983 */ /* 0x000ee20000300800 */
[----:B------:R-:W-:-:S03]  /*3b410*/  F2FP.F16.F32.PACK_AB R235, R135, R235 ;  /* 0x000000eb87eb723e */ /* 0x000fc600000000ff */
[----:B------:R-:W2:Y:S01]  /*3b420*/  LDL.LU R138, [R1+0x304] ;  /* 0x00030400018a7983 */ /* 0x000ea20000300800 */
[----:B------:R-:W-:-:S03]  /*3b430*/  F2FP.F16.F32.PACK_AB R234, R133, R234 ;  /* 0x000000ea85ea723e */ /* 0x000fc600000000ff */
[----:B------:R-:W2:Y:S01]  /*3b440*/  LDL.LU R136, [R1+0x504] ;  /* 0x0005040001887983 */ /* 0x000ea20000300800 */
[----:B------:R-:W-:-:S03]  /*3b450*/  F2FP.F16.F32.PACK_AB R233, R101, R233 ;  /* 0x000000e965e9723e */ /* 0x000fc600000000ff */
[----:B------:R-:W3:Y:S01]  /*3b460*/  LDL.LU R103, [R1+0x1a40] ;  /* 0x001a400001677983 */ /* 0x000ee20000300800 */
[----:B------:R-:W-:-:S03]  /*3b470*/  F2FP.F16.F32.PACK_AB R232, R169, R232 ;  /* 0x000000e8a9e8723e */ /* 0x000fc600000000ff */
[----:B------:R-:W2:Y:S01]  /*3b480*/  LDL.LU R170, [R1+0x1a3c] ;  /* 0x001a3c0001aa7983 */ /* 0x000ea20000300800 */
        /* <DEDUP_REMOVED lines=53> */
[----:B------:R-:W2:Y:S04]  /*3b7e0*/  LDL.LU R97, [R1+0x1a08] ;  /* 0x001a080001617983 */ /* 0x000ea80000300800 */
[----:B------:R-:W2:Y:S04]  /*3b7f0*/  LDL.LU R161, [R1+0x1a04] ;  /* 0x001a040001a17983 */ /* 0x000ea80000300800 */
[----:B------:R-:W2:Y:S04]  /*3b800*/  LDL.LU R122, [R1+0x264] ;  /* 0x00026400017a7983 */ /* 0x000ea80000300800 */
[----:B------:R-:W2:Y:S04]  /*3b810*/  LDL.LU R120, [R1+0x464] ;  /* 0x0004640001787983 */ /* 0x000ea80000300800 */
[----:B------:R-:W2:Y:S01]  /*3b820*/  LDL.LU R160, [R1+0x1a00] ;  /* 0x001a000001a07983 */ /* 0x000ea20000300800 */
[----:B------:R-:W-:-:S02]  /*3b830*/  F2FP.F16.F32.PACK_AB R204, R98, R204 ;  /* 0x000000cc62cc723e */ /* 0x000fc400000000ff */
[----:B------:R-:W-:Y:S01]  /*3b840*/  F2FP.F16.F32.PACK_AB R203, R119, R203 ;  /* 0x000000cb77cb723e */ /* 0x000fe200000000ff */
[----:B------:R-:W2:Y:S01]  /*3b850*/  LDL.LU R98, [R1+0x19fc] ;  /* 0x0019fc0001627983 */ /* 0x000ea20000300800 */
[----:B------:R-:W-:Y:S02]  /*3b860*/  F2FP.F16.F32.PACK_AB R202, R117, R202 ;  /* 0x000000ca75ca723e */ /* 0x000fe400000000ff */
[----:B------:R-:W-:Y:S01]  /*3b870*/  F2FP.F16.F32.PACK_AB R201, R96, R201 ;  /* 0x000000c960c9723e */ /* 0x000fe200000000ff */
        /* <DEDUP_REMOVED lines=58> */
[----:B------:R-:W2:Y:S01]  /*3bc20*/  LDL.LU R81, [R1+0x19c0] ;  /* 0x0019c00001517983 */ /* 0x000ea20000300800 */
[----:B----4-:R-:W-:-:S03]  /*3bc30*/  F2FP.F16.F32.PACK_AB R172, R82, R172 ;  /* 0x000000ac52ac723e */ /* 0x010fc600000000ff */
[----:B------:R-:W4:Y:S01]  /*3bc40*/  LDL.LU R82, [R1+0x19bc] ;  /* 0x0019bc0001527983 */ /* 0x000f220000300800 */
[----:B---3--:R-:W-:-:S03]  /*3bc50*/  F2FP.F16.F32.PACK_AB R171, R103, R171 ;  /* 0x000000ab67ab723e */ /* 0x008fc600000000ff */
[----:B------:R-:W3:Y:S01]  /*3bc60*/  LDL.LU R103, [R1+0x218] ;  /* 0x0002180001677983 */ /* 0x000ee20000300800 */
[----:B--2---:R-:W-:-:S03]  /*3bc70*/  F2FP.F16.F32.PACK_AB R170, R101, R170 ;  /* 0x000000aa65aa723e */ /* 0x004fc600000000ff */
        /* <DEDUP_REMOVED lines=23> */
[----:B------:R-:W-:Y:S02]  /*3bdf0*/  F2FP.F16.F32.PACK_AB R153, R73, R153 ;  /* 0x000000994999723e */ /* 0x000fe400000000ff */
[----:B------:R-:W-:Y:S02]  /*3be00*/  F2FP.F16.F32.PACK_AB R152, R74, R152 ;  /* 0x000000984a98723e */ /* 0x000fe400000000ff */
[----:B------:R-:W-:Y:S02]  /*3be10*/  F2FP.F16.F32.PACK_AB R149, R72, R149 ;  /* 0x000000954895723e */ /* 0x000fe400000000ff */
[----:B------:R-:W-:Y:S02]  /*3be20*/  F2FP.F16.F32.PACK_AB R154, R96, R154 ;  /* 0x0000009a609a723e */ /* 0x000fe400000000ff */
[----:B------:R-:W2:Y:S01]  /*3be30*/  LDL.LU R96, [R1+0x420] ;  /* 0x0004200001607983 */ /* 0x000ea20000300800 */
[----:B------:R-:W-:-:S03]  /*3be40*/  F2FP.F16.F32.PACK_AB R151, R95, R151 ;  /* 0x000000975f97723e */ /* 0x000fc600000000ff */
[----:B------:R-:W2:Y:S01]  /*3be50*/  LDL.LU R73, [R1+0x19a0] ;  /* 0x0019a00001497983 */ /* 0x000ea20000300800 */
[----:B------:R-:W-:-:S03]  /*3be60*/  F2FP.F16.F32.PACK_AB R148, R71, R148 ;  /* 0x000000944794723e */ /* 0x000fc600000000ff */
[----:B------:R-:W2:Y:S04]  /*3be70*/  LDL.LU R74, [R1+0x199c] ;  /* 0x00199c00014a7983 */ /* 0x000ea80000300800 */
        /* <DEDUP_REMOVED lines=59> */
[----:B----4-:R-:W-:Y:S02]  /*3c230*/  F2FP.F16.F32.PACK_AB R7, R82, R7 ;  /* 0x000000075207723e */ /* 0x010fe400000000ff */
[----:B------:R-:W4:Y:S01]  /*3c240*/  LDL.LU R82, [R1+0x2a4] ;  /* 0x0002a40001527983 */ /* 0x000f220000300800 */
[----:B---3--:R-:W-:-:S03]  /*3c250*/  F2FP.F16.F32.PACK_AB R6, R80, R6 ;  /* 0x000000065006723e */ /* 0x008fc600000000ff */
[----:B------:R-:W3:Y:S04]  /*3c260*/  LDL.LU R80, [R1+0x4a4] ;  /* 0x0004a40001507983 */ /* 0x000ee80000300800 */
[----:B------:R-:W3:Y:S04]  /*3c270*/  LDL.LU R57, [R1+0x1960] ;  /* 0x0019600001397983 */ /* 0x000ee80000300800 */
[----:B------:R-:W3:Y:S01]  /*3c280*/  LDL.LU R58, [R1+0x195c] ;  /* 0x00195c00013a7983 */ /* 0x000ee20000300800 */
[----:B--2---:R-:W-:-:S03]  /*3c290*/  F2FP.F16.F32.PACK_AB R11, R79, R11 ;  /* 0x0000000b4f0b723e */ /* 0x004fc600000000ff */
[----:B------:R-:W2:Y:S01]  /*3c2a0*/  LDL.LU R79, [R1+0x2bc] ;  /* 0x0002bc00014f7983 */ /* 0x000ea20000300800 */
[----:B------:R-:W-:-:S03]  /*3c2b0*/  F2FP.F16.F32.PACK_AB R10, R77, R10 ;  /* 0x0000000a4d0a723e */ /* 0x000fc600000000ff */
[----:B------:R-:W4:Y:S04]  /*3c2c0*/  LDL.LU R77, [R1+0x4bc] ;  /* 0x0004bc00014d7983 */ /* 0x000f280000300800 */
[----:B------:R-:W3:Y:S04]  /*3c2d0*/  LDL.LU R56, [R1+0x1958] ;  /* 0x0019580001387983 */ /* 0x000ee80000300800 */
[----:B------:R-:W3:Y:S01]  /*3c2e0*/  LDL.LU R55, [R1+0x1954] ;  /* 0x0019540001377983 */ /* 0x000ee20000300800 */
[----:B------:R-:W-:-:S03]  /*3c2f0*/  F2FP.F16.F32.PACK_AB R15, R78, R15 ;  /* 0x0000000f4e0f723e */ /* 0x000fc600000000ff */
[----:B------:R-:W4:Y:S01]  /*3c300*/  LDL.LU R78, [R1+0x2b4] ;  /* 0x0002b400014e7983 */ /* 0x000f220000300800 */
[----:B------:R-:W-:-:S03]  /*3c310*/  F2FP.F16.F32.PACK_AB R14, R76, R14 ;  /* 0x0000000e4c0e723e */ /* 0x000fc600000000ff */
[----:B------:R-:W3:Y:S04]  /*3c320*/  LDL.LU R76, [R1+0x4b4] ;  /* 0x0004b400014c7983 */ /* 0x000ee80000300800 */
[----:B------:R-:W3:Y:S04]  /*3c330*/  LDL.LU R53, [R1+0x1950] ;  /* 0x0019500001357983 */ /* 0x000ee80000300800 */
[----:B------:R-:W3:Y:S01]  /*3c340*/  LDL.LU R54, [R1+0x194c] ;  /* 0x00194c0001367983 */ /* 0x000ee20000300800 */
[----:B------:R-:W-:-:S03]  /*3c350*/  F2FP.F16.F32.PACK_AB R19, R75, R19 ;  /* 0x000000134b13723e */ /* 0x000fc600000000ff */
[----:B------:R-:W2:Y:S01]  /*3c360*/  LDL.LU R75, [R1+0x2c8] ;  /* 0x0002c800014b7983 */ /* 0x000ea20000300800 */
[----:B------:R-:W-:Y:S02]  /*3c370*/  F2FP.F16.F32.PACK_AB R17, R52, R17 ;  /* 0x000000113411723e */ /* 0x000fe400000000ff */
[----:B------:R-:W-:Y:S02]  /*3c380*/  F2FP.F16.F32.PACK_AB R16, R51, R16 ;  /* 0x000000103310723e */ /* 0x000fe400000000ff */
[----:B------:R-:W-:Y:S02]  /*3c390*/  F2FP.F16.F32.PACK_AB R18, R73, R18 ;  /* 0x000000124912723e */ /* 0x000fe400000000ff */
[----:B------:R-:W4:Y:S04]  /*3c3a0*/  LDL.LU R73, [R1+0x4c8] ;  /* 0x0004c80001497983 */ /* 0x000f280000300800 */
[----:B------:R-:W3:Y:S04]  /*3c3b0*/  LDL.LU R52, [R1+0x1948] ;  /* 0x0019480001347983 */ /* 0x000ee80000300800 */
[----:B------:R-:W3:Y:S01]  /*3c3c0*/  LDL.LU R51, [R1+0x1944] ;  /* 0x0019440001337983 */ /* 0x000ee20000300800 */
[----:B--2---:R-:W-:-:S03]  /*3c3d0*/  F2FP.F16.F32.PACK_AB R75, R74, R75 ;  /* 0x0000004b4a4b723e */ /* 0x004fc600000000ff */
[----:B------:R-:W2:Y:S02]  /*3c3e0*/  LDL.LU R74, [R1+0x2c0] ;  /* 0x0002c000014a7983 */ /* 0x000ea40000300800 */
[----:B--2---:R-:W-:Y:S02]  /*3c3f0*/  F2FP.F16.F32.PACK_AB R74, R72, R74 ;  /* 0x0000004a484a723e */ /* 0x004fe400000000ff */
[----:B------:R-:W2:Y:S01]  /*3c400*/  LDL.LU R72, [R1+0x4c0] ;  /* 0x0004c00001487983 */ /* 0x000ea20000300800 */
[----:B----4-:R-:W-:Y:S02]  /*3c410*/  F2FP.F16.F32.PACK_AB R73, R49, R73 ;  /* 0x000000493149723e */ /* 0x010fe400000000ff */
[----:B------:R-:W-:Y:S01]  /*3c420*/  F2FP.F16.F32.PACK_AB R79, R71, R79 ;  /* 0x0000004f474f723e */ /* 0x000fe200000000ff */
[----:B------:R-:W4:Y:S01]  /*3c430*/  LDL.LU R49, [R1+0x1940] ;  /* 0x0019400001317983 */ /* 0x000f220000300800 */
[----:B--2---:R-:W-:-:S03]  /*3c440*/  F2FP.F16.F32.PACK_AB R72, R50, R72 ;  /* 0x000000483248723e */ /* 0x004fc600000000ff */
[----:B------:R-:W2:Y:S04]  /*3c450*/  LDL.LU R50, [R1+0x193c] ;  /* 0x00193c0001327983 */ /* 0x000ea80000300800 */
[----:B------:R-:W4:Y:S01]  /*3c460*/  LDL.LU R71, [R1+0x2b8] ;  /* 0x0002b80001477983 */ /* 0x000f220000300800 */
[----:B------:R-:W-:Y:S02]  /*3c470*/  F2FP.F16.F32.PACK_AB R78, R69, R78 ;  /* 0x0000004e454e723e */ /* 0x000fe400000000ff */
[----:B------:R-:W-:Y:S01]  /*3c480*/  F2FP.F16.F32.PACK_AB R77, R48, R77 ;  /* 0x0000004d304d723e */ /* 0x000fe200000000ff */
[----:B------:R-:W2:Y:S01]  /*3c490*/  LDL.LU R69, [R1+0x4b8] ;  /* 0x0004b80001457983 */ /* 0x000ea20000300800 */
[----:B---3--:R-:W-:-:S03]  /*3c4a0*/  F2FP.F16.F32.PACK_AB R76, R47, R76 ;  /* 0x0000004c2f4c723e */ /* 0x008fc600000000ff */
[----:B------:R-:W3:Y:S04]  /*3c4b0*/  LDL.LU R48, [R1+0x1938] ;  /* 0x0019380001307983 */ /* 0x000ee80000300800 */
[----:B------:R-:W3:Y:S01]  /*3c4c0*/  LDL.LU R47, [R1+0x1934] ;  /* 0x00193400012f7983 */ /* 0x000ee20000300800 */
[----:B----4-:R-:W-:-:S03]  /*3c4d0*/  F2FP.F16.F32.PACK_AB R71, R70, R71 ;  /* 0x000000474647723e */ /* 0x010fc600000000ff */
[----:B------:R-:W4:Y:S02]  /*3c4e0*/  LDL.LU R70, [R1+0x2b0] ;  /* 0x0002b00001467983 */ /* 0x000f240000300800 */
[----:B----4-:R-:W-:Y:S02]  /*3c4f0*/  F2FP.F16.F32.PACK_AB R70, R68, R70 ;  /* 0x000000464446723e */ /* 0x010fe400000000ff */
[----:B------:R-:W4:Y:S01]  /*3c500*/  LDL.LU R68, [R1+0x4b0] ;  /* 0x0004b00001447983 */ /* 0x000f220000300800 */
[----:B--2---:R-:W-:Y:S02]  /*3c510*/  F2FP.F16.F32.PACK_AB R69, R45, R69 ;  /* 0x000000452d45723e */ /* 0x004fe400000000ff */
[----:B------:R-:W-:Y:S01]  /*3c520*/  F2FP.F16.F32.PACK_AB R83, R67, R83 ;  /* 0x000000534353723e */ /* 0x000fe200000000ff */
[----:B------:R-:W2:Y:S01]  /*3c530*/  LDL.LU R45, [R1+0x1930] ;  /* 0x00193000012d7983 */ /* 0x000ea20000300800 */
[----:B----4-:R-:W-:-:S03]  /*3c540*/  F2FP.F16.F32.PACK_AB R68, R46, R68 ;  /* 0x000000442e44723e */ /* 0x010fc600000000ff */
[----:B------:R-:W4:Y:S04]  /*3c550*/  LDL.LU R46, [R1+0x192c] ;  /* 0x00192c00012e7983 */ /* 0x000f280000300800 */
[----:B------:R-:W3:Y:S01]  /*3c560*/  LDL.LU R67, [R1+0x2a8] ;  /* 0x0002a80001437983 */ /* 0x000ee20000300800 */
[----:B------:R-:W-:Y:S02]  /*3c570*/  F2FP.F16.F32.PACK_AB R82, R65, R82 ;  /* 0x000000524152723e */ /* 0x000fe400000000ff */
[----:B------:R-:W-:Y:S01]  /*3c580*/  F2FP.F16.F32.PACK_AB R81, R44, R81 ;  /* 0x000000512c51723e */ /* 0x000fe200000000ff */
[----:B------:R-:W2:Y:S01]  /*3c590*/  LDL.LU R65, [R1+0x4a8] ;  /* 0x0004a80001417983 */ /* 0x000ea20000300800 */
[----:B------:R-:W-:-:S03]  /*3c5a0*/  F2FP.F16.F32.PACK_AB R80, R43, R80 ;  /* 0x000000502b50723e */ /* 0x000fc600000000ff */
[----:B------:R-:W4:Y:S04]  /*3c5b0*/  LDL.LU R44, [R1+0x1928] ;  /* 0x00192800012c7983 */ /* 0x000f280000300800 */
[----:B------:R-:W4:Y:S01]  /*3c5c0*/  LDL.LU R43, [R1+0x1924] ;  /* 0x00192400012b7983 */ /* 0x000f220000300800 */
[----:B---3--:R-:W-:-:S03]  /*3c5d0*/  F2FP.F16.F32.PACK_AB R67, R66, R67 ;  /* 0x000000434243723e */ /* 0x008fc600000000ff */
[----:B------:R-:W3:Y:S02]  /*3c5e0*/  LDL.LU R66, [R1+0x2a0] ;  /* 0x0002a00001427983 */ /* 0x000ee40000300800 */
[----:B---3--:R-:W-:Y:S02]  /*3c5f0*/  F2FP.F16.F32.PACK_AB R66, R64, R66 ;  /* 0x000000424042723e */ /* 0x008fe400000000ff */
[----:B------:R-:W3:Y:S01]  /*3c600*/  LDL.LU R64, [R1+0x4a0] ;  /* 0x0004a00001407983 */ /* 0x000ee20000300800 */
[----:B--2---:R-:W-:Y:S02]  /*3c610*/  F2FP.F16.F32.PACK_AB R65, R41, R65 ;  /* 0x000000412941723e */ /* 0x004fe400000000ff */
[----:B------:R-:W-:Y:S01]  /*3c620*/  F2FP.F16.F32.PACK_AB R87, R63, R87 ;  /* 0x000000573f57723e */ /* 0x000fe200000000ff */
[----:B------:R-:W2:Y:S01]  /*3c630*/  LDL.LU R41, [R1+0x1920] ;  /* 0x0019200001297983 */ /* 0x000ea20000300800 */
[----:B---3--:R-:W-:-:S03]  /*3c640*/  F2FP.F16.F32.PACK_AB R64, R42, R64 ;  /* 0x000000402a40723e */ /* 0x008fc600000000ff */
[----:B------:R-:W3:Y:S04]  /*3c650*/  LDL.LU R42, [R1+0x191c] ;  /* 0x00191c00012a7983 */ /* 0x000ee80000300800 */
[----:B------:R-:W4:Y:S01]  /*3c660*/  LDL.LU R63, [R1+0x298] ;  /* 0x00029800013f7983 */ /* 0x000f220000300800 */
[----:B------:R-:W-:Y:S02]  /*3c670*/  F2FP.F16.F32.PACK_AB R86, R61, R86 ;  /* 0x000000563d56723e */ /* 0x000fe400000000ff */
[----:B------:R-:W-:Y:S01]  /*3c680*/  F2FP.F16.F32.PACK_AB R85, R40, R85 ;  /* 0x000000552855723e */ /* 0x000fe200000000ff */
[----:B------:R-:W2:Y:S01]  /*3c690*/  LDL.LU R61, [R1+0x498] ;  /* 0x00049800013d7983 */ /* 0x000ea20000300800 */
[----:B------:R-:W-:-:S03]  /*3c6a0*/  F2FP.F16.F32.PACK_AB R84, R39, R84 ;  /* 0x000000542754723e */ /* 0x000fc600000000ff */
        /* <DEDUP_REMOVED lines=25> */
[----:B------:R-:W-:Y:S02]  /*3c840*/  F2FP.F16.F32.PACK_AB R110, R53, R110 ;  /* 0x0000006e356e723e */ /* 0x000fe400000000ff */
[----:B------:R-:W-:-:S02]  /*3c850*/  F2FP.F16.F32.PACK_AB R109, R32, R109 ;  /* 0x0000006d206d723e */ /* 0x000fc400000000ff */
[----:B------:R-:W-:Y:S02]  /*3c860*/  F2FP.F16.F32.PACK_AB R108, R31, R108 ;  /* 0x0000006c1f6c723e */ /* 0x000fe400000000ff */
[----:B------:R-:W-:Y:S02]  /*3c870*/  F2FP.F16.F32.PACK_AB R119, R54, R119 ;  /* 0x000000773677723e */ /* 0x000fe400000000ff */
[----:B------:R-:W-:Y:S02]  /*3c880*/  F2FP.F16.F32.PACK_AB R118, R52, R118 ;  /* 0x000000763476723e */ /* 0x000fe400000000ff */
[----:B------:R-:W-:Y:S02]  /*3c890*/  F2FP.F16.F32.PACK_AB R117, R29, R117 ;  /* 0x000000751d75723e */ /* 0x000fe400000000ff */
        /* <DEDUP_REMOVED lines=10> */
[----:B---3--:R-:W-:Y:S02]  /*3c940*/  F2FP.F16.F32.PACK_AB R56, R34, R56 ;  /* 0x000000382238723e */ /* 0x008fe400000000ff */
[----:B------:R-:W3:Y:S04]  /*3c950*/  LDL.LU R34, [R1+0x18fc] ;  /* 0x0018fc0001227983 */ /* 0x000ee80000300800 */
[----:B------:R-:W4:Y:S04]  /*3c960*/  LDL.LU R55, [R1+0x24c] ;  /* 0x00024c0001377983 */ /* 0x000f280000300800 */
[----:B------:R-:W2:Y:S04]  /*3c970*/  LDL.LU R53, [R1+0x44c] ;  /* 0x00044c0001357983 */ /* 0x000ea80000300800 */
[----:B------:R-:W3:Y:S04]  /*3c980*/  LDL.LU R32, [R1+0x18f8] ;  /* 0x0018f80001207983 */ /* 0x000ee80000300800 */
[----:B------:R-:W3:Y:S04]  /*3c990*/  LDL.LU R31, [R1+0x18f4] ;  /* 0x0018f400011f7983 */ /* 0x000ee80000300800 */
[----:B------:R-:W2:Y:S04]  /*3c9a0*/  LDL.LU R54, [R1+0x244] ;  /* 0x0002440001367983 */ /* 0x000ea80000300800 */
[----:B------:R-:W3:Y:S04]  /*3c9b0*/  LDL.LU R52, [R1+0x444] ;  /* 0x0004440001347983 */ /* 0x000ee80000300800 */
        /* <DEDUP_REMOVED lines=10> */
[----:B------:R-:W4:Y:S01]  /*3ca60*/  LDL.LU R47, [R1+0x258] ;  /* 0x00025800012f7983 */ /* 0x000f220000300800 */
[----:B------:R-:W-:-:S02]  /*3ca70*/  F2FP.F16.F32.PACK_AB R142, R45, R142 ;  /* 0x0000008e2d8e723e */ /* 0x000fc400000000ff */
        /* <DEDUP_REMOVED lines=33> */
[----:B------:R-:W3:Y:S01]  /*3cc90*/  LDL.LU R37, [R1+0x438] ;  /* 0x0004380001257983 */ /* 0x000ee20000300800 */
[----:B------:R-:W-:-:S03]  /*3cca0*/  F2FP.F16.F32.PACK_AB R48, R245, R48 ;  /* 0x00000030f530723e */ /* 0x000fc600000000ff */
[----:B------:R-:W2:Y:S04]  /*3ccb0*/  LDL.LU R244, [R1+0x18b8] ;  /* 0x0018b80001f47983 */ /* 0x000ea80000300800 */
[----:B------:R-:W2:Y:S01]  /*3ccc0*/  LDL.LU R245, [R1+0x18b4] ;  /* 0x0018b40001f57983 */ /* 0x000ea20000300800 */
[----:B----4-:R-:W-:-:S03]  /*3ccd0*/  F2FP.F16.F32.PACK_AB R39, R38, R39 ;  /* 0x000000272627723e */ /* 0x010fc600000000ff */
[----:B------:R-:W4:Y:S02]  /*3cce0*/  LDL.LU R38, [R1+0x230] ;  /* 0x0002300001267983 */ /* 0x000f240000300800 */
[----:B----4-:R-:W-:Y:S02]  /*3ccf0*/  F2FP.F16.F32.PACK_AB R38, R36, R38 ;  /* 0x000000262426723e */ /* 0x010fe400000000ff */
[----:B------:R-:W4:Y:S01]  /*3cd00*/  LDL.LU R36, [R1+0x430] ;  /* 0x0004300001247983 */ /* 0x000f220000300800 */
[----:B---3--:R-:W-:Y:S02]  /*3cd10*/  F2FP.F16.F32.PACK_AB R37, R158, R37 ;  /* 0x000000259e25723e */ /* 0x008fe400000000ff */
[----:B------:R-:W-:Y:S01]  /*3cd20*/  F2FP.F16.F32.PACK_AB R95, R35, R95 ;  /* 0x0000005f235f723e */ /* 0x000fe200000000ff */
[----:B------:R-:W3:Y:S01]  /*3cd30*/  LDL.LU R158, [R1+0x18b0] ;  /* 0x0018b000019e7983 */ /* 0x000ee20000300800 */
[----:B----4-:R-:W-:-:S03]  /*3cd40*/  F2FP.F16.F32.PACK_AB R36, R159, R36 ;  /* 0x000000249f24723e */ /* 0x010fc600000000ff */
[----:B------:R-:W3:Y:S04]  /*3cd50*/  LDL.LU R159, [R1+0x18ac] ;  /* 0x0018ac00019f7983 */ /* 0x000ee80000300800 */
[----:B------:R-:W4:Y:S01]  /*3cd60*/  LDL.LU R35, [R1+0x228] ;  /* 0x0002280001237983 */ /* 0x000f220000300800 */
[----:B------:R-:W-:Y:S02]  /*3cd70*/  F2FP.F16.F32.PACK_AB R94, R33, R94 ;  /* 0x0000005e215e723e */ /* 0x000fe400000000ff */
[----:B------:R-:W-:Y:S01]  /*3cd80*/  F2FP.F16.F32.PACK_AB R93, R156, R93 ;  /* 0x0000005d9c5d723e */ /* 0x000fe200000000ff */
[----:B------:R-:W2:Y:S01]  /*3cd90*/  LDL.LU R33, [R1+0x428] ;  /* 0x0004280001217983 */ /* 0x000ea20000300800 */
[----:B------:R-:W-:-:S03]  /*3cda0*/  F2FP.F16.F32.PACK_AB R92, R23, R92 ;  /* 0x0000005c175c723e */ /* 0x000fc600000000ff */
[----:B------:R0:W5:Y:S04]  /*3cdb0*/  LDL.LU R156, [R1+0x18a8] ;  /* 0x0018a800019c7983 */ /* 0x0001680000300800 */
[----:B------:R0:W5:Y:S01]  /*3cdc0*/  LDL.LU R23, [R1+0x18a4] ;  /* 0x0018a40001177983 */ /* 0x0001620000300800 */
[----:B----4-:R-:W-:-:S03]  /*3cdd0*/  F2FP.F16.F32.PACK_AB R35, R34, R35 ;  /* 0x000000232223723e */ /* 0x010fc600000000ff */
[----:B------:R-:W4:Y:S01]  /*3cde0*/  LDL.LU R34, [R1+0x220] ;  /* 0x0002200001227983 */ /* 0x000f220000300800 */
[----:B--2---:R-:W-:Y:S02]  /*3cdf0*/  F2FP.F16.F32.PACK_AB R33, R3, R33 ;  /* 0x000000210321723e */ /* 0x004fe400000000ff */
[----:B----4-:R-:W-:Y:S02]  /*3ce00*/  F2FP.F16.F32.PACK_AB R34, R32, R34 ;  /* 0x000000222022723e */ /* 0x010fe400000000ff */
[----:B------:R-:W2:Y:S04]  /*3ce10*/  LDL.LU R32, [R1+0x20] ;  /* 0x0000200001207983 */ /* 0x000ea80000300800 */
[----:B------:R0:W5:Y:S01]  /*3ce20*/  LDL.LU R3, [R1+0x18a0] ;  /* 0x0018a00001037983 */ /* 0x0001620000300800 */
        /* <DEDUP_REMOVED lines=11> */
[----:B---3--:R-:W-:Y:S02]  /*3cee0*/  F2FP.F16.F32.PACK_AB R24, R159, R158 ;  /* 0x0000009e9f18723e */ /* 0x008fe400000000ff */
[----:B--2---:R-:W-:-:S02]  /*3cef0*/  F2FP.F16.F32.PACK_AB R32, R32, R96 ;  /* 0x000000602020723e */ /* 0x004fc400000000ff */
[----:B------:R-:W-:Y:S02]  /*3cf00*/  F2FP.F16.F32.PACK_AB R96, R102, R101 ;  /* 0x000000656660723e */ /* 0x000fe400000000ff */
[----:B------:R-:W-:Y:S02]  /*3cf10*/  F2FP.F16.F32.PACK_AB R102, R25, R252 ;  /* 0x000000fc1966723e */ /* 0x000fe400000000ff */
[----:B------:R-:W-:Y:S02]  /*3cf20*/  F2FP.F16.F32.PACK_AB R101, R251, R250 ;  /* 0x000000fafb65723e */ /* 0x000fe400000000ff */
[----:B0-----:R-:W-:-:S07]  /*3cf30*/  F2FP.F16.F32.PACK_AB R25, R245, R244 ;  /* 0x000000f4f519723e */ /* 0x001fce00000000ff */
.L_x_0:
[----:B------:R-:W0:Y:S01]  /*3cf40*/  S2R R0, SR_TID.X ;  /* 0x0000000000007919 */ /* 0x000e220000002100 */
[----:B------:R-:W-:Y:S01]  /*3cf50*/  MOV R157, 0x400 ;  /* 0x00000400009d7802 */ /* 0x000fe20000000f00 */
[----:B------:R-:W1:Y:S01]  /*3cf60*/  LDC R252, c[0x0][0x22c] ;  /* 0x00008b00fffc7b82 */ /* 0x000e620000000800 */
[----:B------:R-:W2:Y:S01]  /*3cf70*/  S2R R158, SR_CgaCtaId ;  /* 0x00000000009e7919 */ /* 0x000ea20000008800 */
[----:B------:R-:W3:Y:S01]  /*3cf80*/  S2R R22, SR_TID.X ;  /* 0x0000000000167919 */ /* 0x000ee20000002100 */
[C---:B0-----:R-:W-:Y:S02]  /*3cf90*/  IMAD.SHL.U32 R20, R0.reuse, 0x10, RZ ;  /* 0x0000001000147824 */ /* 0x041fe400078e00ff */
[----:B------:R-:W-:Y:S01]  /*3cfa0*/  IMAD.SHL.U32 R2, R0, 0x40, RZ ;  /* 0x0000004000027824 */ /* 0x000fe200078e00ff */
[----:B--2---:R-:W-:Y:S01]  /*3cfb0*/  LEA R157, R158, R157, 0x18 ;  /* 0x0000009d9e9d7211 */ /* 0x004fe200078ec0ff */
[----:B------:R-:W-:Y:S01]  /*3cfc0*/  IMAD.SHL.U32 R21, R0, 0x8, RZ ;  /* 0x0000000800157824 */ /* 0x000fe200078e00ff */
[----:B------:R-:W-:Y:S01]  /*3cfd0*/  LOP3.LUT R20, R20, 0xf0, RZ, 0xc0, !PT ;  /* 0x000000f014147812 */ /* 0x000fe200078ec0ff */
[----:B------:R-:W0:Y:S01]  /*3cfe0*/  LDC.64 R158, c[0x0][0x228] ;  /* 0x00008a00ff9e7b82 */ /* 0x000e220000000a00 */
[----:B------:R-:W-:-:S02]  /*3cff0*/  LOP3.LUT R2, R2, 0x400, RZ, 0xc0, !PT ;  /* 0x0000040002027812 */ /* 0x000fc400078ec0ff */
[----:B---3--:R-:W-:Y:S02]  /*3d000*/  LOP3.LUT R22, R22, 0x7f, RZ, 0xc0, !PT ;  /* 0x0000007f16167812 */ /* 0x008fe400078ec0ff */
[----:B------:R-:W-:Y:S02]  /*3d010*/  IADD3 R0, R2, R157, R20 ;  /* 0x0000009d02007210 */ /* 0x000fe40007ffe014 */
[----:B------:R-:W-:Y:S01]  /*3d020*/  LOP3.LUT R2, R21, 0x300, RZ, 0xc0, !PT ;  /* 0x0000030015027812 */ /* 0x000fe200078ec0ff */
[----:B------:R-:W-:Y:S01]  /*3d030*/  IMAD R22, R22, 0x10, R157 ;  /* 0x0000001016167824 */ /* 0x000fe200078e029d */
[----:B------:R-:W-:Y:S03]  /*3d040*/  BAR.SYNC.DEFER_BLOCKING 0x0 ;  /* 0x0000000000007b1d */ /* 0x000fe60000010000 */
[----:B------:R-:W-:-:S05]  /*3d050*/  IMAD.IADD R0, R0, 0x1, R2 ;  /* 0x0000000100007824 */ /* 0x000fca00078e0202 */
[----:B------:R-:W2:Y:S08]  /*3d060*/  LDC.64 R20, c[0x0][0x228] ;  /* 0x00008a00ff147b82 */ /* 0x000eb00000000a00 */
[----:B------:R-:W3:Y:S08]  /*3d070*/  LDC R2, c[0x0][0x244] ;  /* 0x00009100ff027b82 */ /* 0x000ef00000000800 */
[----:B------:R-:W4:Y:S01]  /*3d080*/  LDC R157, c[0x0][0x248] ;  /* 0x00009200ff9d7b82 */ /* 0x000f220000000800 */
[----:B------:R-:W-:Y:S07]  /*3d090*/  STSM.16.M88.4 [R0], R24 ;  /* 0x0000001800007844 */ /* 0x000fee0000000200 */
[----:B------:R-:W-:Y:S06]  /*3d0a0*/  BAR.SYNC.DEFER_BLOCKING 0x0 ;  /* 0x0000000000007b1d */ /* 0x000fec0000010000 */
[----:B------:R-:W1:Y:S02]  /*3d0b0*/  LDS.128 R24, [R22] ;  /* 0x0000000016187984 */ /* 0x000e640000000c00 */
[----:B------:R-:W-:Y:S06]  /*3d0c0*/  BAR.SYNC.DEFER_BLOCKING 0x0 ;  /* 0x0000000000007b1d */ /* 0x000fec0000010000 */
[----:B------:R-:W-:Y:S02]  /*3d0d0*/  STSM.16.M88.4 [R0], R100 ;  /* 0x0000006400007844 */ /* 0x000fe40000000200 */
[----:B------:R-:W-:Y:S06]  /*3d0e0*/  BAR.SYNC.DEFER_BLOCKING 0x0 ;  /* 0x0000000000007b1d */ /* 0x000fec0000010000 */
[----:B-1----:R-:W-:Y:S04]  /*3d0f0*/  STL.64 [R1+0x20], R24 ;  /* 0x0000201801007387 */ /* 0x002fe80000100a00 */
[----:B------:R-:W-:Y:S04]  /*3d100*/  STL.64 [R1+0x28], R26 ;  /* 0x0000281a01007387 */ /* 0x000fe80000100a00 */
[----:B------:R-:W1:Y:S01]  /*3d110*/  LDS.128 R24, [R22] ;  /* 0x0000000016187984 */ /* 0x000e620000000c00 */
        /* <DEDUP_REMOVED lines=9> */
[----:B-1----:R-:W-:Y:S04]  /*3d1b0*/  STL.64 [R1], R24 ;  /* 0x0000001801007387 */ /* 0x002fe80000100a00 */
        /* <DEDUP_REMOVED lines=11> */
[----:B-1----:R1:W-:Y:S04]  /*3d270*/  STL.64 [R1+0x18d8], R244 ;  /* 0x0018d8f401007387 */ /* 0x0023e80000100a00 */
[----:B------:R0:W-:Y:S04]  /*3d280*/  STL.64 [R1+0x18c0], R246 ;  /* 0x0018c0f601007387 */ /* 0x0001e80000100a00 */
[----:B-1----:R-:W3:Y:S04]  /*3d290*/  LDL.LU R244, [R1+0x610] ;  /* 0x0006100001f47983 */ /* 0x002ee80000300800 */
[----:B------:R-:W1:Y:S01]  /*3d2a0*/  LDS.128 R100, [R22] ;  /* 0x0000000016647984 */ /* 0x000e620000000c00 */
[----:B------:R-:W-:Y:S06]  /*3d2b0*/  BAR.SYNC.DEFER_BLOCKING 0x0 ;  /* 0x0000000000007b1d */ /* 0x000fec0000010000 */
[----:B------:R-:W3:Y:S04]  /*3d2c0*/  LDL.LU R245, [R1+0x614] ;  /* 0x0006140001f57983 */ /* 0x000ee80000300800 */
[----:B0-----:R-:W3:Y:S04]  /*3d2d0*/  LDL.LU R246, [R1+0x618] ;  /* 0x0006180001f67983 */ /* 0x001ee80000300800 */
[----:B------:R-:W3:Y:S04]  /*3d2e0*/  LDL.LU R247, [R1+0x61c] ;  /* 0x00061c0001f77983 */ /* 0x000ee80000300800 */
[----:B------:R-:W2:Y:S04]  /*3d2f0*/  LDL.LU R248, [R1+0x3f0] ;  /* 0x0003f00001f87983 */ /* 0x000ea80000300800 */
[----:B------:R-:W-:Y:S01]  /*3d300*/  STSM.16.M88.4 [R0], R36 ;  /* 0x0000002400007844 */ /* 0x000fe20000000200 */
[----:B------:R-:W-:Y:S06]  /*3d310*/  BAR.SYNC.DEFER_BLOCKING 0x0 ;  /* 0x0000000000007b1d */ /* 0x000fec0000010000 */
[----:B------:R-:W2:Y:S04]  /*3d320*/  LDL.LU R249, [R1+0x3f4] ;  /* 0x0003f40001f97983 */ /* 0x000ea80000300800 */
[----:B------:R-:W2:Y:S04]  /*3d330*/  LDL.LU R250, [R1+0x3f8] ;  /* 0x0003f80001fa7983 */ /* 0x000ea80000300800 */
[----:B------:R-:W2:Y:S04]  /*3d340*/  LDL.LU R251, [R1+0x3fc] ;  /* 0x0003fc0001fb7983 */ /* 0x000ea80000300800 */
[----:B-1----:R-:W-:Y:S04]  /*3d350*/  STL.64 [R1+0x18e0], R102 ;  /* 0x0018e06601007387 */ /* 0x002fe80000100a00 */
[----:B------:R-:W-:Y:S01]  /*3d360*/  LDS.128 R96, [R22] ;  /* 0x0000000016607984 */ /* 0x000fe20000000c00 */
[----:B------:R-:W-:Y:S06]  /*3d370*/  BAR.SYNC.DEFER_BLOCKING 0x0 ;  /* 0x0000000000007b1d */ /* 0x000fec0000010000 */
[----:B------:R-:W-:Y:S02]  /*3d380*/  STSM.16.M88.4 [R0], R48 ;  /* 0x0000003000007844 */ /* 0x000fe40000000200 */
[----:B------:R-:W-:Y:S06]  /*3d390*/  BAR.SYNC.DEFER_BLOCKING 0x0 ;  /* 0x0000000000007b1d */ /* 0x000fec0000010000 */
[----:B------:R-:W-:Y:S02]  /*3d3a0*/  LDS.128 R92, [R22] ;  /* 0x00000000165c7984 */ /* 0x000fe40000000c00 */
        /* <DEDUP_REMOVED lines=181> */
[----:B------:R0:W-:Y:S02]  /*3df00*/  STSM.16.M88.4 [R0], R224 ;  /* 0x000000e000007844 */ /* 0x0001e40000000200 */
[----:B------:R-:W-:Y:S06]  /*3df10*/  BAR.SYNC.DEFER_BLOCKING 0x0 ;  /* 0x0000000000007b1d */ /* 0x000fec0000010000 */
[----:B0-----:R-:W4:Y:S04]  /*3df20*/  LDL.LU R224, [R1+0x1e0] ;  /* 0x0001e00001e07983 */ /* 0x001f280000300800 */
[----:B------:R-:W4:Y:S04]  /*3df30*/  LDL.LU R225, [R1+0x1e4] ;  /* 0x0001e40001e17983 */ /* 0x000f280000300800 */
[----:B------:R-:W4:Y:S04]  /*3df40*/  LDL.LU R226, [R1+0x1e8] ;  /* 0x0001e80001e27983 */ /* 0x000f280000300800 */
[----:B------:R-:W4:Y:S04]  /*3df50*/  LDL.LU R227, [R1+0x1ec] ;  /* 0x0001ec0001e37983 */ /* 0x000f280000300800 */
[----:B------:R-:W-:Y:S01]  /*3df60*/  LDS.128 R204, [R22] ;  /* 0x0000000016cc7984 */ /* 0x000fe20000000c00 */
[----:B------:R-:W-:Y:S06]  /*3df70*/  BAR.SYNC.DEFER_BLOCKING 0x0 ;  /* 0x0000000000007b1d */ /* 0x000fec0000010000 */
[----:B------:R0:W-:Y:S02]  /*3df80*/  STSM.16.M88.4 [R0], R228 ;  /* 0x000000e400007844 */ /* 0x0001e40000000200 */
[----:B------:R-:W-:Y:S06]  /*3df90*/  BAR.SYNC.DEFER_BLOCKING 0x0 ;  /* 0x0000000000007b1d */ /* 0x000fec0000010000 */
[----:B0-----:R-:W3:Y:S04]  /*3dfa0*/  LDL.LU R228, [R1+0x1f0] ;  /* 0x0001f00001e47983 */ /* 0x001ee80000300800 */
[----:B------:R-:W3:Y:S04]  /*3dfb0*/  LDL.LU R229, [R1+0x1f4] ;  /* 0x0001f40001e57983 */ /* 0x000ee80000300800 */
[----:B------:R-:W3:Y:S04]  /*3dfc0*/  LDL.LU R230, [R1+0x1f8] ;  /* 0x0001f80001e67983 */ /* 0x000ee80000300800 */
[----:B------:R-:W3:Y:S04]  /*3dfd0*/  LDL.LU R231, [R1+0x1fc] ;  /* 0x0001fc0001e77983 */ /* 0x000ee80000300800 */
[----:B------:R-:W-:Y:S01]  /*3dfe0*/  LDS.128 R208, [R22] ;  /* 0x0000000016d07984 */ /* 0x000fe20000000c00 */
[----:B------:R-:W-:Y:S06]  /*3dff0*/  BAR.SYNC.DEFER_BLOCKING 0x0 ;  /* 0x0000000000007b1d */ /* 0x000fec0000010000 */
[----:B------:R0:W-:Y:S02]  /*3e000*/  STSM.16.M88.4 [R0], R232 ;  /* 0x000000e800007844 */ /* 0x0001e40000000200 */
[----:B------:R-:W-:Y:S06]  /*3e010*/  BAR.SYNC.DEFER_BLOCKING 0x0 ;  /* 0x0000000000007b1d */ /* 0x000fec0000010000 */
[----:B0-----:R-:W2:Y:S04]  /*3e020*/  LDL.LU R232, [R1+0x3e0] ;  /* 0x0003e00001e87983 */ /* 0x001ea80000300800 */
[----:B------:R-:W2:Y:S04]  /*3e030*/  LDL.LU R233, [R1+0x3e4] ;  /* 0x0003e40001e97983 */ /* 0x000ea80000300800 */
[----:B------:R-:W2:Y:S04]  /*3e040*/  LDL.LU R234, [R1+0x3e8] ;  /* 0x0003e80001ea7983 */ /* 0x000ea80000300800 */
[----:B------:R-:W2:Y:S04]  /*3e050*/  LDL.LU R235, [R1+0x3ec] ;  /* 0x0003ec0001eb7983 */ /* 0x000ea80000300800 */
[----:B------:R-:W-:Y:S01]  /*3e060*/  LDS.128 R212, [R22] ;  /* 0x0000000016d47984 */ /* 0x000fe20000000c00 */
[----:B------:R-:W-:Y:S06]  /*3e070*/  BAR.SYNC.DEFER_BLOCKING 0x0 ;  /* 0x0000000000007b1d */ /* 0x000fec0000010000 */
[----:B------:R-:W-:Y:S02]  /*3e080*/  STSM.16.M88.4 [R0], R236 ;  /* 0x000000ec00007844 */ /* 0x000fe40000000200 */
[----:B------:R-:W-:Y:S06]  /*3e090*/  BAR.SYNC.DEFER_BLOCKING 0x0 ;  /* 0x0000000000007b1d */ /* 0x000fec0000010000 */
[----:B------:R-:W-:Y:S02]  /*3e0a0*/  LDS.128 R216, [R22] ;  /* 0x0000000016d87984 */ /* 0x000fe40000000c00 */
        /* <DEDUP_REMOVED lines=9> */
[----:B----4-:R-:W-:Y:S02]  /*3e140*/  STSM.16.M88.4 [R0], R224 ;  /* 0x000000e000007844 */ /* 0x010fe40000000200 */
[----:B------:R-:W-:Y:S06]  /*3e150*/  BAR.SYNC.DEFER_BLOCKING 0x0 ;  /* 0x0000000000007b1d */ /* 0x000fec0000010000 */
[----:B------:R-:W-:Y:S02]  /*3e160*/  LDS.128 R224, [R22] ;  /* 0x0000000016e07984 */ /* 0x000fe40000000c00 */
[----:B------:R-:W-:Y:S06]  /*3e170*/  BAR.SYNC.DEFER_BLOCKING 0x0 ;  /* 0x0000000000007b1d */ /* 0x000fec0000010000 */
[----:B---3--:R-:W-:Y:S02]  /*3e180*/  STSM.16.M88.4 [R0], R228 ;  /* 0x000000e400007844 */ /* 0x008fe40000000200 */
[----:B------:R-:W-:Y:S06]  /*3e190*/  BAR.SYNC.DEFER_BLOCKING 0x0 ;  /* 0x0000000000007b1d */ /* 0x000fec0000010000 */
[----:B------:R-:W-:Y:S02]  /*3e1a0*/  LDS.128 R228, [R22] ;  /* 0x0000000016e47984 */ /* 0x000fe40000000c00 */
[----:B------:R-:W-:Y:S06]  /*3e1b0*/  BAR.SYNC.DEFER_BLOCKING 0x0 ;  /* 0x0000000000007b1d */ /* 0x000fec0000010000 */
[----:B--2---:R-:W-:Y:S02]  /*3e1c0*/  STSM.16.M88.4 [R0], R232 ;  /* 0x000000e800007844 */ /* 0x004fe40000000200 */
[----:B------:R-:W-:Y:S06]  /*3e1d0*/  BAR.SYNC.DEFER_BLOCKING 0x0 ;  /* 0x0000000000007b1d */ /* 0x000fec0000010000 */
[----:B------:R-:W0:Y:S02]  /*3e1e0*/  LDS.128 R232, [R22] ;  /* 0x0000000016e87984 */ /* 0x000e240000000c00 */
[----:B------:R-:W-:Y:S06]  /*3e1f0*/  BAR.SYNC.DEFER_BLOCKING 0x0 ;  /* 0x0000000000007b1d */ /* 0x000fec0000010000 */
[----:B------:R1:W-:Y:S02]  /*3e200*/  STSM.16.M88.4 [R0], R248 ;  /* 0x000000f800007844 */ /* 0x0003e40000000200 */
[----:B------:R-:W-:Y:S06]  /*3e210*/  BAR.SYNC.DEFER_BLOCKING 0x0 ;  /* 0x0000000000007b1d */ /* 0x000fec0000010000 */
[----:B0-----:R-:W-:Y:S04]  /*3e220*/  STL [R1+0x18bc], R234 ;  /* 0x0018bcea01007387 */ /* 0x001fe80000100800 */
[----:B------:R-:W-:Y:S04]  /*3e230*/  STL [R1+0x18b4], R235 ;  /* 0x0018b4eb01007387 */ /* 0x000fe80000100800 */
[----:B-1----:R-:W2:Y:S04]  /*3e240*/  LDL.LU R249, [R1+0x20] ;  /* 0x0000200001f97983 */ /* 0x002ea80000300800 */
[----:B------:R-:W0:Y:S01]  /*3e250*/  LDS.128 R236, [R22] ;  /* 0x0000000016ec7984 */ /* 0x000e220000000c00 */
[----:B------:R-:W-:Y:S06]  /*3e260*/  BAR.SYNC.DEFER_BLOCKING 0x0 ;  /* 0x0000000000007b1d */ /* 0x000fec0000010000 */
[----:B------:R-:W-:Y:S02]  /*3e270*/  STSM.16.M88.4 [R0], R240 ;  /* 0x000000f000007844 */ /* 0x000fe40000000200 */
[----:B------:R-:W-:Y:S06]  /*3e280*/  BAR.SYNC.DEFER_BLOCKING 0x0 ;  /* 0x0000000000007b1d */ /* 0x000fec0000010000 */
[----:B0-----:R-:W-:Y:S04]  /*3e290*/  STL [R1+0x18b8], R238 ;  /* 0x0018b8ee01007387 */ /* 0x001fe80000100800 */
[----:B------:R-:W-:Y:S04]  /*3e2a0*/  STL [R1+0x18b0], R239 ;  /* 0x0018b0ef01007387 */ /* 0x000fe80000100800 */
[----:B------:R-:W0:Y:S01]  /*3e2b0*/  LDS.128 R240, [R22] ;  /* 0x0000000016f07984 */ /* 0x000e220000000c00 */
[----:B------:R-:W-:-:S02]  /*3e2c0*/  IMAD.MOV.U32 R103, RZ, RZ, R21 ;  /* 0x000000ffff677224 */ /* 0x000fc400078e0015 */
[----:B------:R-:W-:Y:S01]  /*3e2d0*/  IMAD.MOV.U32 R235, RZ, RZ, R159 ;  /* 0x000000ffffeb7224 */ /* 0x000fe200078e009f */
[----:B------:R-:W-:Y:S06]  /*3e2e0*/  BAR.SYNC.DEFER_BLOCKING 0x0 ;  /* 0x0000000000007b1d */ /* 0x000fec0000010000 */
[----:B0-----:R-:W-:Y:S04]  /*3e2f0*/  STL [R1+0x18ac], R240 ;  /* 0x0018acf001007387 */ /* 0x001fe80000100800 */
[----:B------:R-:W-:Y:S04]  /*3e300*/  STL [R1+0x18a8], R241 ;  /* 0x0018a8f101007387 */ /* 0x000fe80000100800 */
[----:B------:R-:W-:Y:S04]  /*3e310*/  STL [R1+0x18a4], R242 ;  /* 0x0018a4f201007387 */ /* 0x000fe80000100800 */
[----:B------:R-:W-:Y:S04]  /*3e320*/  STL [R1+0x18a0], R243 ;  /* 0x0018a0f301007387 */ /* 0x000fe80000100800 */
[----:B------:R-:W3:Y:S04]  /*3e330*/  LDL.LU R248, [R1+0x10] ;  /* 0x0000100001f87983 */ /* 0x000ee80000300800 */
[----:B------:R-:W4:Y:S01]  /*3e340*/  LDL.LU R251, [R1+0x24] ;  /* 0x0000240001fb7983 */ /* 0x000f220000300800 */
[----:B------:R-:W-:-:S02]  /*3e350*/  IMAD.MOV.U32 R21, RZ, RZ, R158 ;  /* 0x000000ffff157224 */ /* 0x000fc400078e009e */
[----:B------:R-:W0:Y:S01]  /*3e360*/  LDC.64 R158, c[0x0][0x228] ;  /* 0x00008a00ff9e7b82 */ /* 0x000e220000000a00 */
[----:B------:R1:W-:Y:S01]  /*3e370*/  STSM.16.M88.4 [R0], R244 ;  /* 0x000000f400007844 */ /* 0x0003e20000000200 */
[----:B------:R-:W-:-:S06]  /*3e380*/  IMAD.MOV.U32 R102, RZ, RZ, R20 ;  /* 0x000000ffff667224 */ /* 0x000fcc00078e0014 */
[----:B------:R-:W-:Y:S01]  /*3e390*/  BAR.SYNC.DEFER_BLOCKING 0x0 ;  /* 0x0000000000007b1d */ /* 0x000fe20000010000 */
[----:B0-----:R-:W-:Y:S02]  /*3e3a0*/  IMAD.MOV.U32 R20, RZ, RZ, R159 ;  /* 0x000000ffff147224 */ /* 0x001fe400078e009f */
[----:B-1----:R-:W-:-:S05]  /*3e3b0*/  IMAD.MOV.U32 R246, RZ, RZ, R158 ;  /* 0x000000fffff67224 */ /* 0x002fca00078e009e */
[----:B------:R-:W0:Y:S01]  /*3e3c0*/  LDC.64 R158, c[0x0][0x220] ;  /* 0x00008800ff9e7b82 */ /* 0x000e220000000a00 */
[----:B-----5:R-:W-:Y:S02]  /*3e3d0*/  IADD3 R0, R3, 0xff, RZ ;  /* 0x000000ff03007810 */ /* 0x020fe40007ffe0ff */
[C---:B------:R-:W-:Y:S02]  /*3e3e0*/  ISETP.GE.AND P1, PT, R23.reuse, R21, PT ;  /* 0x000000151700720c */ /* 0x040fe40003f26270 */
[----:B------:R-:W-:Y:S01]  /*3e3f0*/  ISETP.GE.AND P0, PT, R0, R103, PT ;  /* 0x000000670000720c */ /* 0x000fe20003f06270 */
[----:B------:R-:W-:Y:S01]  /*3e400*/  IMAD R0, R23, R2, RZ ;  /* 0x0000000217007224 */ /* 0x000fe200078e02ff */
[----:B------:R-:W-:-:S03]  /*3e410*/  ISETP.LT.AND P1, PT, R3, R20, !P1 ;  /* 0x000000140300720c */ /* 0x000fc60004f21270 */
[----:B------:R-:W-:Y:S01]  /*3e420*/  IMAD R2, R2, 0x80, R0 ;  /* 0x0000008002027824 */ /* 0x000fe200078e0200 */
[----:B0-----:R-:W-:-:S04]  /*3e430*/  LEA R20, P2, R0, R158, 0x1 ;  /* 0x0000009e00147211 */ /* 0x001fc800078408ff */
[----:B------:R-:W-:Y:S01]  /*3e440*/  LEA.HI.X.SX32 R21, R0, R159, 0x1, P2 ;  /* 0x0000009f00157211 */ /* 0x000fe200010f0eff */
[----:B------:R-:W-:Y:S01]  /*3e450*/  IMAD R0, R3, R157, RZ ;  /* 0x0000009d03007224 */ /* 0x000fe200078e02ff */
[----:B------:R-:W-:-:S03]  /*3e460*/  LEA R158, P2, R2, R158, 0x1 ;  /* 0x0000009e029e7211 */ /* 0x000fc600078408ff */
[----:B------:R-:W-:Y:S01]  /*3e470*/  IMAD.WIDE R238, R0, 0x2, R20 ;  /* 0x0000000200ee7825 */ /* 0x000fe200078e0214 */
[----:B------:R-:W-:-:S04]  /*3e480*/  LEA.HI.X.SX32 R159, R2, R159, 0x1, P2 ;  /* 0x0000009f029f7211 */ /* 0x000fc800010f0eff */
[----:B--2---:R0:W-:Y:S01]  /*3e490*/  @P1 STG.E.U16 desc[UR60][R238.64], R249 ;  /* 0x000000f9ee001986 */ /* 0x0041e2000c10153c */
[----:B------:R-:W-:-:S03]  /*3e4a0*/  PRMT R2, R249, 0x7632, R2 ;  /* 0x00007632f9027816 */ /* 0x000fc60000000002 */
[----:B0-----:R-:W2:Y:S01]  /*3e4b0*/  LDL.LU R249, [R1+0x14] ;  /* 0x0000140001f97983 */ /* 0x001ea20000300800 */
[----:B------:R-:W0:Y:S01]  /*3e4c0*/  LDC.64 R238, c[0x0][0x228] ;  /* 0x00008a00ffee7b82 */ /* 0x000e220000000a00 */
[----:B------:R-:W-:Y:S01]  /*3e4d0*/  ISETP.GE.AND P1, PT, R3, R235, PT ;  /* 0x000000eb0300720c */ /* 0x000fe20003f26270 */
[----:B0-----:R-:W-:-:S05]  /*3e4e0*/  IMAD.MOV.U32 R103, RZ, RZ, R238 ;  /* 0x000000ffff677224 */ /* 0x001fca00078e00ee */
[----:B------:R-:W-:Y:S01]  /*3e4f0*/  ISETP.LT.AND P1, PT, R156, R103, !P1 ;  /* 0x000000679c00720c */ /* 0x000fe20004f21270 */
[----:B------:R-:W-:Y:S02]  /*3e500*/  IMAD.MOV.U32 R234, RZ, RZ, R239 ;  /* 0x000000ffffea7224 */ /* 0x000fe400078e00ef */
[----:B------:R-:W-:-:S10]  /*3e510*/  IMAD.WIDE R238, R0, 0x2, R158 ;  /* 0x0000000200ee7825 */ /* 0x000fd400078e029e */
[----:B------:R0:W-:Y:S02]  /*3e520*/  @P1 STG.E.U16 desc[UR60][R238.64], R2 ;  /* 0x00000002ee001986 */ /* 0x0001e4000c10153c */
[----:B0-----:R-:W0:Y:S01]  /*3e530*/  LDC.64 R238, c[0x0][0x228] ;  /* 0x00008a00ffee7b82 */ /* 0x001e220000000a00 */
[----:B------:R-:W-:-:S05]  /*3e540*/  VIADD R2, R3, 0x1 ;  /* 0x0000000103027836 */ /* 0x000fca0000000000 */
[----:B------:R-:W-:Y:S02]  /*3e550*/  ISETP.GE.AND P1, PT, R2, R252, PT ;  /* 0x000000fc0200720c */ /* 0x000fe40003f26270 */
[----:B------:R-:W1:Y:S01]  /*3e560*/  LDC R2, c[0x0][0x228] ;  /* 0x00008a00ff027b82 */ /* 0x000e620000000800 */
[----:B------:R-:W-:Y:S02]  /*3e570*/  IMAD.IADD R0, R0, 0x1, R157 ;  /* 0x0000000100007824 */ /* 0x000fe400078e029d */
[----:B0-----:R-:W-:-:S05]  /*3e580*/  IMAD.MOV.U32 R103, RZ, RZ, R238 ;  /* 0x000000ffff677224 */ /* 0x001fca00078e00ee */
[----:B------:R-:W0:Y:S01]  /*3e590*/  LDC R252, c[0x0][0x22c] ;  /* 0x00008b00fffc7b82 */ /* 0x000e220000000800 */
[C---:B------:R-:W-:Y:S01]  /*3e5a0*/  ISETP.LT.AND P2, PT, R23.reuse, R103, !P1 ;  /* 0x000000671700720c */ /* 0x040fe20004f41270 */
[----:B------:R-:W-:Y:S01]  /*3e5b0*/  IMAD.WIDE R240, R0, 0x2, R20 ;  /* 0x0000000200f07825 */ /* 0x000fe200078e0214 */
[----:B-1----:R-:W-:-:S05]  /*3e5c0*/  ISETP.LT.AND P4, PT, R23, R2, !P0 ;  /* 0x000000021700720c */ /* 0x002fca0004781270 */
[----:B------:R-:W1:Y:S06]  /*3e5d0*/  LDC R2, c[0x0][0x228] ;  /* 0x00008a00ff027b82 */ /* 0x000e6c0000000800 */
[----:B---3--:R3:W-:Y:S02]  /*3e5e0*/  @P2 STG.E.U16 desc[UR60][R240.64], R248 ;  /* 0x000000f8f0002986 */ /* 0x0087e4000c10153c */
[----:B---3--:R-:W3:Y:S01]  /*3e5f0*/  LDC.64 R240, c[0x0][0x228] ;  /* 0x00008a00fff07b82 */ /* 0x008ee20000000a00 */
[----:B-1----:R-:W-:Y:S02]  /*3e600*/  ISETP.LT.AND P0, PT, R156, R2, !P0 ;  /* 0x000000029c00720c */ /* 0x002fe40004701270 */
[----:B------:R-:W-:-:S02]  /*3e610*/  PRMT R2, R248, 0x7632, R2 ;  /* 0x00007632f8027816 */ /* 0x000fc40000000002 */
[----:B------:R-:W2:Y:S01]  /*3e620*/  LDL.LU R248, [R1+0x28] ;  /* 0x0000280001f87983 */ /* 0x000ea20000300800 */
[----:B---3--:R-:W-:-:S05]  /*3e630*/  IMAD.MOV.U32 R103, RZ, RZ, R240 ;  /* 0x000000ffff677224 */ /* 0x008fca00078e00f0 */
[----:B------:R-:W-:Y:S01]  /*3e640*/  ISETP.LT.AND P1, PT, R156, R103, !P1 ;  /* 0x000000679c00720c */ /* 0x000fe20004f21270 */
[----:B------:R-:W-:Y:S02]  /*3e650*/  IMAD.MOV.U32 R235, RZ, RZ, R241 ;  /* 0x000000ffffeb7224 */ /* 0x000fe400078e00f1 */
[----:B------:R-:W-:-:S10]  /*3e660*/  IMAD.WIDE R240, R0, 0x2, R158 ;  /* 0x0000000200f07825 */ /* 0x000fd400078e029e */
[----:B------:R1:W-:Y:S02]  /*3e670*/  @P1 STG.E.U16 desc[UR60][R240.64], R2 ;  /* 0x00000002f0001986 */ /* 0x0003e4000c10153c */
[----:B-1----:R-:W1:Y:S01]  /*3e680*/  LDC.64 R240, c[0x0][0x228] ;  /* 0x00008a00fff07b82 */ /* 0x002e620000000a00 */
[----:B------:R-:W-:-:S05]  /*3e690*/  VIADD R2, R3, 0x2 ;  /* 0x0000000203027836 */ /* 0x000fca0000000000 */
[----:B0-----:R-:W-:Y:S01]  /*3e6a0*/  ISETP.GE.AND P1, PT, R2, R252, PT ;  /* 0x000000fc0200720c */ /* 0x001fe20003f26270 */
[----:B------:R-:W-:Y:S02]  /*3e6b0*/  IMAD.IADD R0, R0, 0x1, R157 ;  /* 0x0000000100007824 */ /* 0x000fe400078e029d */
[----:B------:R-:W-:Y:S02]  /*3e6c0*/  IMAD.MOV.U32 R238, RZ, RZ, R239 ;  /* 0x000000ffffee7224 */ /* 0x000fe400078e00ef */
[----:B-1----:R-:W-:Y:S01]  /*3e6d0*/  IMAD.MOV.U32 R103, RZ, RZ, R240 ;  /* 0x000000ffff677224 */ /* 0x002fe200078e00f0 */
[----:B----4-:R-:W-:Y:S01]  /*3e6e0*/  PRMT R2, R251, 0x7632, R2 ;  /* 0x00007632fb027816 */ /* 0x010fe20000000002 */
[----:B------:R-:W0:Y:S03]  /*3e6f0*/  LDC R252, c[0x0][0x22c] ;  /* 0x00008b00fffc7b82 */ /* 0x000e260000000800 */
[----:B------:R-:W-:Y:S01]  /*3e700*/  ISETP.LT.AND P2, PT, R23, R103, !P1 ;  /* 0x000000671700720c */ /* 0x000fe20004f41270 */
[----:B------:R-:W-:-:S02]  /*3e710*/  IMAD.MOV.U32 R239, RZ, RZ, R241 ;  /* 0x000000ffffef7224 */ /* 0x000fc400078e00f1 */
[----:B------:R-:W-:-:S10]  /*3e720*/  IMAD.WIDE R240, R0, 0x2, R20 ;  /* 0x0000000200f07825 */ /* 0x000fd400078e0214 */
[----:B------:R1:W-:Y:S02]  /*3e730*/  @P2 STG.E.U16 desc[UR60][R240.64], R251 ;  /* 0x000000fbf0002986 */ /* 0x0003e4000c10153c */
[----:B-1----:R-:W1:Y:S01]  /*3e740*/  LDC.64 R240, c[0x0][0x228] ;  /* 0x00008a00fff07b82 */ /* 0x002e620000000a00 */
[----:B------:R-:W-:-:S04]  /*3e750*/  IMAD.WIDE R242, R0, 0x2, R158 ;  /* 0x0000000200f27825 */ /* 0x000fc800078e029e */
[----:B-1----:R-:W-:-:S05]  /*3e760*/  IMAD.MOV.U32 R103, RZ, RZ, R240 ;  /* 0x000000ffff677224 */ /* 0x002fca00078e00f0 */
[----:B------:R-:W-:-:S13]  /*3e770*/  ISETP.LT.AND P1, PT, R156, R103, !P1 ;  /* 0x000000679c00720c */ /* 0x000fda0004f21270 */
[----:B------:R1:W-:Y:S02]  /*3e780*/  @P1 STG.E.U16 desc[UR60][R242.64], R2 ;  /* 0x00000002f2001986 */ /* 0x0003e4000c10153c */
[----:B-1----:R-:W1:Y:S01]  /*3e790*/  LDC.64 R242, c[0x0][0x228] ;  /* 0x00008a00fff27b82 */ /* 0x002e620000000a00 */
[----:B------:R-:W-:-:S05]  /*3e7a0*/  VIADD R2, R3, 0x3 ;  /* 0x0000000303027836 */ /* 0x000fca0000000000 */
[----:B0-----:R-:W-:Y:S01]  /*3e7b0*/  ISETP.GE.AND P1, PT, R2, R252, PT ;  /* 0x000000fc0200720c */ /* 0x001fe20003f26270 */
[----:B------:R-:W-:Y:S01]  /*3e7c0*/  IMAD.IADD R0, R0, 0x1, R157 ;  /* 0x0000000100007824 */ /* 0x000fe200078e029d */
[----:B------:R-:W0:Y:S01]  /*3e7d0*/  LDC R252, c[0x0][0x22c] ;  /* 0x00008b00fffc7b82 */ /* 0x000e220000000800 */
[----:B-1----:R-:W-:-:S05]  /*3e7e0*/  IMAD.MOV.U32 R103, RZ, RZ, R242 ;  /* 0x000000ffff677224 */ /* 0x002fca00078e00f2 */
[----:B------:R-:W-:Y:S01]  /*3e7f0*/  ISETP.LT.AND P2, PT, R23, R103, !P1 ;  /* 0x000000671700720c */ /* 0x000fe20004f41270 */
[----:B------:R1:W-:Y:S01]  /*3e800*/  STL [R1+0x44], R243 ;  /* 0x000044f301007387 */ /* 0x0003e20000100800 */
[----:B--2---:R-:W-:Y:S01]  /*3e810*/  PRMT R2, R249, 0x7632, R2 ;  /* 0x00007632f9027816 */ /* 0x004fe20000000002 */
[----:B-1----:R-:W-:-:S10]  /*3e820*/  IMAD.WIDE R242, R0, 0x2, R20 ;  /* 0x0000000200f27825 */ /* 0x002fd400078e0214 */
[----:B------:R1:W-:Y:S04]  /*3e830*/  @P2 STG.E.U16 desc[UR60][R242.64], R249 ;  /* 0x000000f9f2002986 */ /* 0x0003e8000c10153c */
[----:B-1----:R-:W2:Y:S01]  /*3e840*/  LDL.LU R249, [R1+0x18] ;  /* 0x0000180001f97983 */ /* 0x002ea20000300800 */
[----:B------:R-:W1:Y:S01]  /*3e850*/  LDC.64 R242, c[0x0][0x228] ;  /* 0x00008a00fff27b82 */ /* 0x000e620000000a00 */
[----:B------:R-:W-:Y:S02]  /*3e860*/  IMAD.MOV.U32 R240, RZ, RZ, R241 ;  /* 0x000000fffff07224 */ /* 0x000fe400078e00f1 */
[----:B-1----:R-:W-:-:S05]  /*3e870*/  IMAD.MOV.U32 R103, RZ, RZ, R242 ;  /* 0x000000ffff677224 */ /* 0x002fca00078e00f2 */
[----:B------:R-:W-:Y:S01]  /*3e880*/  ISETP.LT.AND P1, PT, R156, R103, !P1 ;  /* 0x000000679c00720c */ /* 0x000fe20004f21270 */
[----:B------:R-:W-:Y:S02]  /*3e890*/  IMAD.MOV.U32 R241, RZ, RZ, R243 ;  /* 0x000000fffff17224 */ /* 0x000fe400078e00f3 */
[----:B------:R-:W-:-:S10]  /*3e8a0*/  IMAD.WIDE R242, R0, 0x2, R158 ;  /* 0x0000000200f27825 */ /* 0x000fd400078e029e */
        /* <DEDUP_REMOVED lines=8> */
[----:B------:R1:W-:Y:S04]  /*3e930*/  STL [R1+0x34], R243 ;  /* 0x000034f301007387 */ /* 0x0003e80000100800 */
[----:B------:R-:W3:Y:S01]  /*3e940*/  LDL.LU R251, [R1+0x2c] ;  /* 0x00002c0001fb7983 */ /* 0x000ee20000300800 */
[----:B-1----:R-:W-:-:S07]  /*3e950*/  IMAD.WIDE R242, R0, 0x2, R20 ;  /* 0x0000000200f27825 */ /* 0x002fce00078e0214 */
[----:B------:R1:W-:Y:S02]  /*3e960*/  @P2 STG.E.U16 desc[UR60][R242.64], R248 ;  /* 0x000000f8f2002986 */ /* 0x0003e4000c10153c */
[----:B-1----:R-:W1:Y:S01]  /*3e970*/  LDC.64 R242, c[0x0][0x228] ;  /* 0x00008a00fff27b82 */ /* 0x002e620000000a00 */
[----:B------:R-:W-:Y:S01]  /*3e980*/  PRMT R2, R248, 0x7632, R2 ;  /* 0x00007632f8027816 */ /* 0x000fe20000000002 */
[----:B------:R-:W-:Y:S01]  /*3e990*/  IMAD.WIDE R244, R0, 0x2, R158 ;  /* 0x0000000200f47825 */ /* 0x000fe200078e029e */
[----:B------:R-:W4:Y:S03]  /*3e9a0*/  LDL.LU R248, [R1+0x1c] ;  /* 0x00001c0001f87983 */ /* 0x000f260000300800 */
[----:B-1----:R-:W-:-:S05]  /*3e9b0*/  IMAD.MOV.U32 R103, RZ, RZ, R242 ;  /* 0x000000ffff677224 */ /* 0x002fca00078e00f2 */
[----:B------:R-:W-:-:S13]  /*3e9c0*/  ISETP.LT.AND P1, PT, R156, R103, !P1 ;  /* 0x000000679c00720c */ /* 0x000fda0004f21270 */
[----:B------:R1:W-:Y:S02]  /*3e9d0*/  @P1 STG.E.U16 desc[UR60][R244.64], R2 ;  /* 0x00000002f4001986 */ /* 0x0003e4000c10153c */
[----:B-1----:R-:W-:-:S05]  /*3e9e0*/  VIADD R2, R3, 0x5 ;  /* 0x0000000503027836 */ /* 0x002fca0000000000 */
[----:B0-----:R-:W-:Y:S01]  /*3e9f0*/  ISETP.GE.AND P1, PT, R2, R252, PT ;  /* 0x000000fc0200720c */ /* 0x001fe20003f26270 */
[----:B------:R-:W-:Y:S01]  /*3ea00*/  IMAD.IADD R0, R0, 0x1, R157 ;  /* 0x0000000100007824 */ /* 0x000fe200078e029d */
[----:B------:R-:W0:Y:S02]  /*3ea10*/  LDC R252, c[0x0][0x22c] ;  /* 0x00008b00fffc7b82 */ /* 0x000e240000000800 */
[----:B------:R-:W-:-:S06]  /*3ea20*/  ISETP.LT.AND P2, PT, R156, R102, !P1 ;  /* 0x000000669c00720c */ /* 0x000fcc0004f41270 */
[----:B------:R-:W1:Y:S01]  /*3ea30*/  LDC.64 R102, c[0x0][0x228] ;  /* 0x00008a00ff667b82 */ /* 0x000e620000000a00 */
[----:B------:R-:W-:Y:S02]  /*3ea40*/  IMAD.MOV.U32 R242, RZ, RZ, R243 ;  /* 0x000000fffff27224 */ /* 0x000fe400078e00f3 */
[----:B-1----:R-:W-:-:S05]  /*3ea50*/  IMAD.MOV.U32 R244, RZ, RZ, R102 ;  /* 0x000000fffff47224 */ /* 0x002fca00078e0066 */
[----:B------:R-:W-:Y:S01]  /*3ea60*/  ISETP.LT.AND P1, PT, R23, R244, !P1 ;  /* 0x000000f41700720c */ /* 0x000fe20004f21270 */
[----:B------:R-:W-:-:S04]  /*3ea70*/  IMAD.WIDE R244, R0, 0x2, R20 ;  /* 0x0000000200f47825 */ /* 0x000fc800078e0214 */
[----:B------:R-:W-:Y:S02]  /*3ea80*/  IMAD.MOV.U32 R243, RZ, RZ, R103 ;  /* 0x000000fffff37224 */ /* 0x000fe400078e0067 */
[----:B------:R-:W4:Y:S06]  /*3ea90*/  LDL.LU.64 R102, [R1+0x18e0] ;  /* 0x0018e00001667983 */ /* 0x000f2c0000300a00 */
[----:B--2---:R1:W-:Y:S01]  /*3eaa0*/  @P1 STG.E.U16 desc[UR60][R244.64], R249 ;  /* 0x000000f9f4001986 */ /* 0x0043e2000c10153c */
[----:B------:R-:W-:Y:S01]  /*3eab0*/  PRMT R2, R249, 0x7632, R2 ;  /* 0x00007632f9027816 */ /* 0x000fe20000000002 */
[----:B-1----:R-:W-:-:S05]  /*3eac0*/  IMAD.WIDE R244, R0, 0x2, R158 ;  /* 0x0000000200f47825 */ /* 0x002fca00078e029e */
[----:B------:R1:W-:Y:S04]  /*3ead0*/  @P2 STG.E.U16 desc[UR60][R244.64], R2 ;  /* 0x00000002f4002986 */ /* 0x0003e8000c10153c */
[----:B-1----:R-:W2:Y:S04]  /*3eae0*/  LDL.LU.64 R244, [R1+0x18d8] ;  /* 0x0018d80001f47983 */ /* 0x002ea80000300a00 */
[----:B------:R-:W2:Y:S01]  /*3eaf0*/  LDL.LU R249, [R1] ;  /* 0x0000000001f97983 */ /* 0x000ea20000300800 */
[----:B------:R-:W-:-:S05]  /*3eb00*/  VIADD R2, R3, 0x6 ;  /* 0x0000000603027836 */ /* 0x000fca0000000000 */
[----:B0-----:R-:W-:Y:S02]  /*3eb10*/  ISETP.GE.AND P1, PT, R2, R252, PT ;  /* 0x000000fc0200720c */ /* 0x001fe40003f26270 */
[----:B------:R-:W0:Y:S02]  /*3eb20*/  LDC R2, c[0x0][0x228] ;  /* 0x00008a00ff027b82 */ /* 0x000e240000000800 */
[----:B------:R-:W-:Y:S01]  /*3eb30*/  ISETP.LT.AND P2, PT, R23, R246, !P1 ;  /* 0x000000f61700720c */ /* 0x000fe20004f41270 */
[----:B------:R-:W-:-:S05]  /*3eb40*/  IMAD.IADD R0, R0, 0x1, R157 ;  /* 0x0000000100007824 */ /* 0x000fca00078e029d */
[----:B------:R-:W1:Y:S01]  /*3eb50*/  LDC R252, c[0x0][0x22c] ;  /* 0x00008b00fffc7b82 */ /* 0x000e620000000800 */
[----:B------:R-:W-:Y:S01]  /*3eb60*/  IMAD.WIDE R246, R0, 0x2, R20 ;  /* 0x0000000200f67825 */ /* 0x000fe200078e0214 */
[----:B0-----:R-:W-:-:S05]  /*3eb70*/  ISETP.LT.AND P1, PT, R156, R2, !P1 ;  /* 0x000000029c00720c */ /* 0x001fca0004f21270 */
[----:B---3--:R0:W-:Y:S01]  /*3eb80*/  @P2 STG.E.U16 desc[UR60][R246.64], R251 ;  /* 0x000000fbf6002986 */ /* 0x0081e2000c10153c */
[----:B------:R-:W-:Y:S01]  /*3eb90*/  PRMT R2, R251, 0x7632, R2 ;  /* 0x00007632fb027816 */ /* 0x000fe20000000002 */
[----:B0-----:R-:W-:-:S06]  /*3eba0*/  IMAD.WIDE R246, R0, 0x2, R158 ;  /* 0x0000000200f67825 */ /* 0x001fcc00078e029e */
[----:B------:R0:W-:Y:S02]  /*3ebb0*/  @P1 STG.E.U16 desc[UR60][R246.64], R2 ;  /* 0x00000002f6001986 */ /* 0x0001e4000c10153c */
[----:B0-----:R-:W0:Y:S01]  /*3ebc0*/  LDC R246, c[0x0][0x228] ;  /* 0x00008a00fff67b82 */ /* 0x001e220000000800 */
[----:B------:R-:W-:-:S05]  /*3ebd0*/  VIADD R2, R3, 0x7 ;  /* 0x0000000703027836 */ /* 0x000fca0000000000 */
[----:B-1----:R-:W-:Y:S02]  /*3ebe0*/  ISETP.GE.AND P1, PT, R2, R252, PT ;  /* 0x000000fc0200720c */ /* 0x002fe40003f26270 */
[----:B------:R-:W1:Y:S01]  /*3ebf0*/  LDC R2, c[0x0][0x228] ;  /* 0x00008a00ff027b82 */ /* 0x000e620000000800 */
[----:B------:R-:W-:-:S07]  /*3ec00*/  IMAD.IADD R0, R0, 0x1, R157 ;  /* 0x0000000100007824 */ /* 0x000fce00078e029d */
[----:B------:R-:W3:Y:S01]  /*3ec10*/  LDC R252, c[0x0][0x228] ;  /* 0x00008a00fffc7b82 */ /* 0x000ee20000000800 */
[----:B0-----:R-:W-:Y:S01]  /*3ec20*/  ISETP.LT.AND P2, PT, R23, R246, !P1 ;  /* 0x000000f61700720c */ /* 0x001fe20004f41270 */
[----:B------:R-:W-:Y:S01]  /*3ec30*/  IMAD.WIDE R246, R0, 0x2, R20 ;  /* 0x0000000200f67825 */ /* 0x000fe200078e0214 */
[----:B-1----:R-:W-:Y:S02]  /*3ec40*/  ISETP.LT.AND P1, PT, R156, R2, !P1 ;  /* 0x000000029c00720c */ /* 0x002fe40004f21270 */
[----:B----4-:R-:W-:-:S09]  /*3ec50*/  PRMT R2, R248, 0x7632, R2 ;  /* 0x00007632f8027816 */ /* 0x010fd20000000002 */
[----:B------:R0:W-:Y:S02]  /*3ec60*/  @P2 STG.E.U16 desc[UR60][R246.64], R248 ;  /* 0x000000f8f6002986 */ /* 0x0001e4000c10153c */
[----:B0-----:R-:W-:-:S05]  /*3ec70*/  IMAD.WIDE R246, R0, 0x2, R158 ;  /* 0x0000000200f67825 */ /* 0x001fca00078e029e */
[----:B------:R0:W-:Y:S02]  /*3ec80*/  @P1 STG.E.U16 desc[UR60][R246.64], R2 ;  /* 0x00000002f6001986 */ /* 0x0001e4000c10153c */
[----:B0-----:R-:W0:Y:S01]  /*3ec90*/  LDC R246, c[0x0][0x22c] ;  /* 0x00008b00fff67b82 */ /* 0x001e220000000800 */
[----:B------:R-:W-:Y:S01]  /*3eca0*/  VIADD R2, R3, 0x8 ;  /* 0x0000000803027836 */ /* 0x000fe20000000000 */
[----:B------:R-:W4:Y:S01]  /*3ecb0*/  LDL.LU R247, [R1+0x4] ;  /* 0x0000040001f77983 */ /* 0x000f220000300800 */
[----:B------:R-:W-:-:S03]  /*3ecc0*/  IMAD.IADD R0, R0, 0x1, R157 ;  /* 0x0000000100007824 */ /* 0x000fc600078e029d */
[----:B0-----:R-:W-:Y:S02]  /*3ecd0*/  ISETP.GE.AND P1, PT, R2, R246, PT ;  /* 0x000000f60200720c */ /* 0x001fe40003f26270 */
[----:B------:R-:W0:Y:S02]  /*3ece0*/  LDC R2, c[0x0][0x228] ;  /* 0x00008a00ff027b82 */ /* 0x000e240000000800 */
[----:B---3--:R-:W-:-:S06]  /*3ecf0*/  ISETP.LT.AND P2, PT, R23, R252, !P1 ;  /* 0x000000fc1700720c */ /* 0x008fcc0004f41270 */
[----:B------:R-:W1:Y:S01]  /*3ed00*/  LDC R252, c[0x0][0x22c] ;  /* 0x00008b00fffc7b82 */ /* 0x000e620000000800 */
[----:B------:R-:W-:-:S07]  /*3ed10*/  IMAD.WIDE R250, R0, 0x2, R20 ;  /* 0x0000000200fa7825 */ /* 0x000fce00078e0214 */
[----:B------:R-:W3:Y:S01]  /*3ed20*/  LDC R246, c[0x0][0x228] ;  /* 0x00008a00fff67b82 */ /* 0x000ee20000000800 */
[----:B--2---:R2:W-:Y:S01]  /*3ed30*/  @P2 STG.E.U16 desc[UR60][R250.64], R249 ;  /* 0x000000f9fa002986 */ /* 0x0045e2000c10153c */
[----:B0-----:R-:W-:Y:S01]  /*3ed40*/  ISETP.LT.AND P2, PT, R156, R2, !P1 ;  /* 0x000000029c00720c */ /* 0x001fe20004f41270 */
[----:B------:R-:W-:-:S05]  /*3ed50*/  VIADD R2, R3, 0x9 ;  /* 0x0000000903027836 */ /* 0x000fca0000000000 */
[----:B-1----:R-:W-:Y:S02]  /*3ed60*/  ISETP.GE.AND P1, PT, R2, R252, PT ;  /* 0x000000fc0200720c */ /* 0x002fe40003f26270 */
[----:B------:R-:W-:Y:S01]  /*3ed70*/  PRMT R2, R249, 0x7632, R2 ;  /* 0x00007632f9027816 */ /* 0x000fe20000000002 */
[----:B------:R-:W0:Y:S01]  /*3ed80*/  LDC R252, c[0x0][0x22c] ;  /* 0x00008b00fffc7b82 */ /* 0x000e220000000800 */
[----:B--2---:R-:W-:-:S05]  /*3ed90*/  IMAD.WIDE R248, R0, 0x2, R158 ;  /* 0x0000000200f87825 */ /* 0x004fca00078e029e */
[----:B------:R1:W-:Y:S02]  /*3eda0*/  @P2 STG.E.U16 desc[UR60][R248.64], R2 ;  /* 0x00000002f8002986 */ /* 0x0003e4000c10153c */
[----:B------:R-:W2:Y:S02]  /*3edb0*/  LDC R250, c[0x0][0x228] ;  /* 0x00008a00fffa7b82 */ /* 0x000ea40000000800 */
[----:B-1----:R-:W4:Y:S01]  /*3edc0*/  LDL.LU.64 R248, [R1+0x18d0] ;  /* 0x0018d00001f87983 */ /* 0x002f220000300a00 */
[----:B------:R-:W-:Y:S01]  /*3edd0*/  IMAD.IADD R0, R0, 0x1, R157 ;  /* 0x0000000100007824 */ /* 0x000fe200078e029d */
[----:B--2---:R-:W-:Y:S02]  /*3ede0*/  ISETP.LT.AND P2, PT, R23, R250, !P1 ;  /* 0x000000fa1700720c */ /* 0x004fe40004f41270 */
[----:B---3--:R-:W-:Y:S01]  /*3edf0*/  ISETP.LT.AND P1, PT, R156, R246, !P1 ;  /* 0x000000f69c00720c */ /* 0x008fe20004f21270 */
[----:B------:R-:W-:-:S04]  /*3ee00*/  IMAD.WIDE R250, R0, 0x2, R20 ;  /* 0x0000000200fa7825 */ /* 0x000fc800078e0214 */
[----:B------:R-:W-:-:S06]  /*3ee10*/  VIADD R2, R3, 0xa ;  /* 0x0000000a03027836 */ /* 0x000fcc0000000000 */
[----:B----4-:R1:W-:Y:S02]  /*3ee20*/  @P2 STG.E.U16 desc[UR60][R250.64], R248 ;  /* 0x000000f8fa002986 */ /* 0x0103e4000c10153c */
[----:B-1----:R-:W-:Y:S01]  /*3ee30*/  PRMT R248, R248, 0x7632, R248 ;  /* 0x00007632f8f87816 */ /* 0x002fe200000000f8 */
[----:B------:R-:W-:-:S05]  /*3ee40*/  IMAD.WIDE R250, R0, 0x2, R158 ;  /* 0x0000000200fa7825 */ /* 0x000fca00078e029e */
[----:B------:R1:W-:Y:S02]  /*3ee50*/  @P1 STG.E.U16 desc[UR60][R250.64], R248 ;  /* 0x000000f8fa001986 */ /* 0x0003e4000c10153c */
[----:B-1----:R-:W1:Y:S01]  /*3ee60*/  LDC R248, c[0x0][0x228] ;  /* 0x00008a00fff87b82 */ /* 0x002e620000000800 */
[----:B0-----:R-:W-:-:S07]  /*3ee70*/  ISETP.GE.AND P1, PT, R2, R252, PT ;  /* 0x000000fc0200720c */ /* 0x001fce0003f26270 */
[----:B------:R-:W0:Y:S08]  /*3ee80*/  LDC R2, c[0x0][0x228] ;  /* 0x00008a00ff027b82 */ /* 0x000e300000000800 */
[----:B------:R-:W2:Y:S01]  /*3ee90*/  LDC R252, c[0x0][0x22c] ;  /* 0x00008b00fffc7b82 */ /* 0x000ea20000000800 */
[----:B------:R-:W-:Y:S01]  /*3eea0*/  IMAD.IADD R0, R0, 0x1, R157 ;  /* 0x0000000100007824 */ /* 0x000fe200078e029d */
[----:B-1----:R-:W-:-:S03]  /*3eeb0*/  ISETP.LT.AND P2, PT, R23, R248, !P1 ;  /* 0x000000f81700720c */ /* 0x002fc60004f41270 */
[----:B------:R-:W-:-:S03]  /*3eec0*/  IMAD.WIDE R250, R0, 0x2, R20 ;  /* 0x0000000200fa7825 */ /* 0x000fc600078e0214 */
[----:B------:R-:W1:Y:S07]  /*3eed0*/  LDC R248, c[0x0][0x228] ;  /* 0x00008a00fff87b82 */ /* 0x000e6e0000000800 */
[----:B------:R3:W-:Y:S01]  /*3eee0*/  @P2 STG.E.U16 desc[UR60][R250.64], R247 ;  /* 0x000000f7fa002986 */ /* 0x0007e2000c10153c */
[----:B0-----:R-:W-:Y:S01]  /*3eef0*/  ISETP.LT.AND P2, PT, R156, R2, !P1 ;  /* 0x000000029c00720c */ /* 0x001fe20004f41270 */
[----:B------:R-:W-:-:S05]  /*3ef00*/  VIADD R2, R3, 0xb ;  /* 0x0000000b03027836 */ /* 0x000fca0000000000 */
[----:B--2---:R-:W-:Y:S02]  /*3ef10*/  ISETP.GE.AND P1, PT, R2, R252, PT ;  /* 0x000000fc0200720c */ /* 0x004fe40003f26270 */
[----:B------:R-:W-:Y:S01]  /*3ef20*/  PRMT R2, R247, 0x7632, R2 ;  /* 0x00007632f7027816 */ /* 0x000fe20000000002 */
[----:B------:R-:W0:Y:S01]  /*3ef30*/  LDC R252, c[0x0][0x228] ;  /* 0x00008a00fffc7b82 */ /* 0x000e220000000800 */
[----:B---3--:R-:W-:Y:S01]  /*3ef40*/  IMAD.WIDE R246, R0, 0x2, R158 ;  /* 0x0000000200f67825 */ /* 0x008fe200078e029e */
[----:B------:R-:W2:Y:S04]  /*3ef50*/  LDL.LU.64 R250, [R1+0x18c8] ;  /* 0x0018c80001fa7983 */ /* 0x000ea80000300a00 */
[----:B------:R3:W-:Y:S01]  /*3ef60*/  @P2 STG.E.U16 desc[UR60][R246.64], R2 ;  /* 0x00000002f6002986 */ /* 0x0007e2000c10153c */
[----:B-1----:R-:W-:-:S02]  /*3ef70*/  ISETP.LT.AND P2, PT, R23, R248, !P1 ;  /* 0x000000f81700720c */ /* 0x002fc40004f41270 */
[----:B------:R-:W1:Y:S08]  /*3ef80*/  LDC R248, c[0x0][0x22c] ;  /* 0x00008b00fff87b82 */ /* 0x000e700000000800 */
[----:B---3--:R-:W3:Y:S01]  /*3ef90*/  LDC R2, c[0x0][0x228] ;  /* 0x00008a00ff027b82 */ /* 0x008ee20000000800 */
[----:B------:R-:W-:-:S04]  /*3efa0*/  IMAD.IADD R0, R0, 0x1, R157 ;  /* 0x0000000100007824 */ /* 0x000fc800078e029d */
[----:B------:R-:W-:-:S05]  /*3efb0*/  IMAD.WIDE R246, R0, 0x2, R20 ;  /* 0x0000000200f67825 */ /* 0x000fca00078e0214 */
[----:B------:R4:W-:Y:S04]  /*3efc0*/  @P2 STG.E.U16 desc[UR60][R246.64], R249 ;  /* 0x000000f9f6002986 */ /* 0x0009e8000c10153c */
[----:B----4-:R-:W4:Y:S01]  /*3efd0*/  LDL.LU R247, [R1+0xc] ;  /* 0x00000c0001f77983 */ /* 0x010f220000300800 */
[----:B------:R-:W2:Y:S01]  /*3efe0*/  LDC R246, c[0x0][0x22c] ;  /* 0x00008b00fff67b82 */ /* 0x000ea20000000800 */
[----:B---3--:R-:W-:Y:S01]  /*3eff0*/  ISETP.LT.AND P2, PT, R156, R2, !P1 ;  /* 0x000000029c00720c */ /* 0x008fe20004f41270 */
[----:B------:R-:W-:-:S05]  /*3f000*/  VIADD R2, R3, 0xc ;  /* 0x0000000c03027836 */ /* 0x000fca0000000000 */
[----:B-1----:R-:W-:Y:S02]  /*3f010*/  ISETP.GE.AND P1, PT, R2, R248, PT ;  /* 0x000000f80200720c */ /* 0x002fe40003f26270 */
[----:B------:R-:W-:Y:S01]  /*3f020*/  PRMT R2, R249, 0x7632, R2 ;  /* 0x00007632f9027816 */ /* 0x000fe20000000002 */
[----:B------:R-:W-:-:S04]  /*3f030*/  IMAD.WIDE R248, R0, 0x2, R158 ;  /* 0x0000000200f87825 */ /* 0x000fc800078e029e */
[----:B------:R-:W-:Y:S02]  /*3f040*/  IMAD.IADD R0, R0, 0x1, R157 ;  /* 0x0000000100007824 */ /* 0x000fe400078e029d */
[----:B------:R-:W3:Y:S04]  /*3f050*/  LDL.LU R157, [R1+0x8] ;  /* 0x00000800019d7983 */ /* 0x000ee80000300800 */
[----:B------:R1:W-:Y:S02]  /*3f060*/  @P2 STG.E.U16 desc[UR60][R248.64], R2 ;  /* 0x00000002f8002986 */ /* 0x0003e4000c10153c */
[----:B-1----:R-:W1:Y:S01]  /*3f070*/  LDC R249, c[0x0][0x228] ;  /* 0x00008a00fff97b82 */ /* 0x002e620000000800 */
[----:B0-----:R-:W-:-:S07]  /*3f080*/  ISETP.LT.AND P2, PT, R23, R252, !P1 ;  /* 0x000000fc1700720c */ /* 0x001fce0004f41270 */
[----:B------:R-:W0:Y:S01]  /*3f090*/  LDC R252, c[0x0][0x228] ;  /* 0x00008a00fffc7b82 */ /* 0x000e220000000800 */
[----:B-1----:R-:W-:Y:S01]  /*3f0a0*/  ISETP.LT.AND P1, PT, R156, R249, !P1 ;  /* 0x000000f99c00720c */ /* 0x002fe20004f21270 */
[----:B------:R-:W-:-:S05]  /*3f0b0*/  IMAD.WIDE R248, R0, 0x2, R20 ;  /* 0x0000000200f87825 */ /* 0x000fca00078e0214 */
[----:B---3--:R1:W-:Y:S01]  /*3f0c0*/  @P2 STG.E.U16 desc[UR60][R248.64], R157 ;  /* 0x0000009df8002986 */ /* 0x0083e2000c10153c */
[----:B------:R-:W-:Y:S01]  /*3f0d0*/  PRMT R2, R157, 0x7632, R2 ;  /* 0x000076329d027816 */ /* 0x000fe20000000002 */
[----:B-1----:R-:W-:Y:S01]  /*3f0e0*/  IMAD.WIDE R248, R0, 0x2, R158 ;  /* 0x0000000200f87825 */ /* 0x002fe200078e029e */
[----:B------:R-:W1:Y:S04]  /*3f0f0*/  LDC R157, c[0x0][0x248] ;  /* 0x00009200ff9d7b82 */ /* 0x000e680000000800 */
[----:B------:R3:W-:Y:S02]  /*3f100*/  @P1 STG.E.U16 desc[UR60][R248.64], R2 ;  /* 0x00000002f8001986 */ /* 0x0007e4000c10153c */
[----:B---3--:R-:W-:-:S05]  /*3f110*/  VIADD R2, R3, 0xd ;  /* 0x0000000d03027836 */ /* 0x008fca0000000000 */
[----:B--2---:R-:W-:Y:S02]  /*3f120*/  ISETP.GE.AND P1, PT, R2, R246, PT ;  /* 0x000000f60200720c */ /* 0x004fe40003f26270 */
[----:B------:R-:W2:Y:S02]  /*3f130*/  LDC R2, c[0x0][0x228] ;  /* 0x00008a00ff027b82 */ /* 0x000ea40000000800 */
[----:B0-----:R-:W-:-:S06]  /*3f140*/  ISETP.LT.AND P2, PT, R23, R252, !P1 ;  /* 0x000000fc1700720c */ /* 0x001fcc0004f41270 */
[----:B------:R-:W0:Y:S01]  /*3f150*/  LDC R252, c[0x0][0x22c] ;  /* 0x00008b00fffc7b82 */ /* 0x000e220000000800 */
[----:B-1----:R-:W-:-:S04]  /*3f160*/  IMAD.IADD R0, R0, 0x1, R157 ;  /* 0x0000000100007824 */ /* 0x002fc800078e029d */
[----:B------:R-:W-:-:S03]  /*3f170*/  IMAD.WIDE R248, R0, 0x2, R20 ;  /* 0x0000000200f87825 */ /* 0x000fc600078e0214 */
[----:B------:R-:W1:Y:S02]  /*3f180*/  LDC R246, c[0x0][0x228] ;  /* 0x00008a00fff67b82 */ /* 0x000e640000000800 */
[----:B------:R3:W-:Y:S01]  /*3f190*/  @P2 STG.E.U16 desc[UR60][R248.64], R250 ;  /* 0x000000faf8002986 */ /* 0x0007e2000c10153c */
[----:B--2---:R-:W-:Y:S01]  /*3f1a0*/  ISETP.LT.AND P2, PT, R156, R2, !P1 ;  /* 0x000000029c00720c */ /* 0x004fe20004f41270 */
[----:B------:R-:W-:-:S05]  /*3f1b0*/  VIADD R2, R3, 0xe ;  /* 0x0000000e03027836 */ /* 0x000fca0000000000 */
[----:B0-----:R-:W-:Y:S02]  /*3f1c0*/  ISETP.GE.AND P1, PT, R2, R252, PT ;  /* 0x000000fc0200720c */ /* 0x001fe40003f26270 */
[----:B------:R-:W0:Y:S01]  /*3f1d0*/  LDC R252, c[0x0][0x228] ;  /* 0x00008a00fffc7b82 */ /* 0x000e220000000800 */
[----:B---3--:R-:W-:Y:S01]  /*3f1e0*/  PRMT R250, R250, 0x7632, R250 ;  /* 0x00007632fafa7816 */ /* 0x008fe200000000fa */
[----:B------:R-:W-:-:S05]  /*3f1f0*/  IMAD.WIDE R248, R0, 0x2, R158 ;  /* 0x0000000200f87825 */ /* 0x000fca00078e029e */
[----:B------:R2:W-:Y:S01]  /*3f200*/  @P2 STG.E.U16 desc[UR60][R248.64], R250 ;  /* 0x000000faf8002986 */ /* 0x0005e2000c10153c */
[----:B------:R-:W-:Y:S01]  /*3f210*/  IMAD.IADD R0, R0, 0x1, R157 ;  /* 0x0000000100007824 */ /* 0x000fe200078e029d */
[----:B----4-:R-:W-:Y:S01]  /*3f220*/  PRMT R2, R247, 0x7632, R2 ;  /* 0x00007632f7027816 */ /* 0x010fe20000000002 */
[----:B--2---:R-:W2:Y:S01]  /*3f230*/  LDC R250, c[0x0][0x22c] ;  /* 0x00008b00fffa7b82 */ /* 0x004ea20000000800 */
[----:B0-----:R-:W-:Y:S02]  /*3f240*/  ISETP.LT.AND P2, PT, R23, R252, !P1 ;  /* 0x000000fc1700720c */ /* 0x001fe40004f41270 */
[----:B-1----:R-:W-:Y:S01]  /*3f250*/  ISETP.LT.AND P1, PT, R156, R246, !P1 ;  /* 0x000000f69c00720c */ /* 0x002fe20004f21270 */
[----:B------:R-:W-:-:S10]  /*3f260*/  IMAD.WIDE R248, R0, 0x2, R20 ;  /* 0x0000000200f87825 */ /* 0x000fd400078e0214 */
[----:B------:R0:W-:Y:S02]  /*3f270*/  @P2 STG.E.U16 desc[UR60][R248.64], R247 ;  /* 0x000000f7f8002986 */ /* 0x0001e4000c10153c */
[----:B0-----:R-:W-:-:S05]  /*3f280*/  IMAD.WIDE R248, R0, 0x2, R158 ;  /* 0x0000000200f87825 */ /* 0x001fca00078e029e */
[----:B------:R0:W-:Y:S02]  /*3f290*/  @P1 STG.E.U16 desc[UR60][R248.64], R2 ;  /* 0x00000002f8001986 */ /* 0x0001e4000c10153c */
[----:B0-----:R-:W0:Y:S01]  /*3f2a0*/  LDC R248, c[0x0][0x228] ;  /* 0x00008a00fff87b82 */ /* 0x001e220000000800 */
[----:B------:R-:W-:-:S05]  /*3f2b0*/  VIADD R2, R3, 0xf ;  /* 0x0000000f03027836 */ /* 0x000fca0000000000 */
[----:B--2---:R-:W-:Y:S02]  /*3f2c0*/  ISETP.GE.AND P1, PT, R2, R250, PT ;  /* 0x000000fa0200720c */ /* 0x004fe40003f26270 */
[----:B------:R-:W1:Y:S08]  /*3f2d0*/  LDC R249, c[0x0][0x22c] ;  /* 0x00008b00fff97b82 */ /* 0x000e700000000800 */
[----:B------:R-:W2:Y:S01]  /*3f2e0*/  LDC R2, c[0x0][0x228] ;  /* 0x00008a00ff027b82 */ /* 0x000ea20000000800 */
[----:B0-----:R-:W-:Y:S01]  /*3f2f0*/  ISETP.LT.AND P3, PT, R23, R248, !P1 ;  /* 0x000000f81700720c */ /* 0x001fe20004f61270 */
[----:B------:R-:W-:-:S06]  /*3f300*/  IMAD.IADD R248, R0, 0x1, R157 ;  /* 0x0000000100f87824 */ /* 0x000fcc00078e029d */
[----:B------:R-:W0:Y:S01]  /*3f310*/  LDC R250, c[0x0][0x228] ;  /* 0x00008a00fffa7b82 */ /* 0x000e220000000800 */
[----:B------:R-:W-:-:S05]  /*3f320*/  IMAD.WIDE R246, R248, 0x2, R20 ;  /* 0x00000002f8f67825 */ /* 0x000fca00078e0214 */
[----:B------:R3:W-:Y:S04]  /*3f330*/  @P3 STG.E.U16 desc[UR60][R246.64], R251 ;  /* 0x000000fbf6003986 */ /* 0x0007e8000c10153c */
[----:B---3--:R-:W3:Y:S01]  /*3f340*/  LDL.LU.64 R246, [R1+0x18c0] ;  /* 0x0018c00001f67983 */ /* 0x008ee20000300a00 */
[----:B------:R-:W-:-:S05]  /*3f350*/  VIADD R0, R3, 0x10 ;  /* 0x0000001003007836 */ /* 0x000fca0000000000 */
[----:B-1----:R-:W-:-:S04]  /*3f360*/  ISETP.GE.AND P2, PT, R0, R249, PT ;  /* 0x000000f90000720c */ /* 0x002fc80003f46270 */
[----:B--2---:R-:W-:Y:S02]  /*3f370*/  ISETP.LT.AND P3, PT, R23, R2, !P2 ;  /* 0x000000021700720c */ /* 0x004fe40005761270 */
[----:B------:R-:W1:Y:S01]  /*3f380*/  LDC R2, c[0x0][0x228] ;  /* 0x00008a00ff027b82 */ /* 0x000e620000000800 */
[----:B------:R-:W-:-:S07]  /*3f390*/  IMAD.IADD R0, R248, 0x1, R157 ;  /* 0x00000001f8007824 */ /* 0x000fce00078e029d */
[----:B------:R-:W2:Y:S01]  /*3f3a0*/  LDC R157, c[0x0][0x22c] ;  /* 0x00008b00ff9d7b82 */ /* 0x000ea20000000800 */
[----:B0-----:R-:W-:Y:S01]  /*3f3b0*/  ISETP.LT.AND P1, PT, R156, R250, !P1 ;  /* 0x000000fa9c00720c */ /* 0x001fe20004f21270 */
[----:B------:R-:W-:Y:S01]  /*3f3c0*/  IMAD.WIDE R248, R248, 0x2, R158 ;  /* 0x00000002f8f87825 */ /* 0x000fe200078e029e */
[----:B------:R-:W-:-:S05]  /*3f3d0*/  PRMT R251, R251, 0x7632, R251 ;  /* 0x00007632fbfb7816 */ /* 0x000fca00000000fb */
[----:B------:R-:W0:Y:S01]  /*3f3e0*/  LDC R250, c[0x0][0x228] ;  /* 0x00008a00fffa7b82 */ /* 0x000e220000000800 */
[----:B-1----:R-:W-:Y:S01]  /*3f3f0*/  ISETP.LT.AND P2, PT, R156, R2, !P2 ;  /* 0x000000029c00720c */ /* 0x002fe20005741270 */
[----:B------:R-:W-:-:S04]  /*3f400*/  VIADD R2, R3, 0x11 ;  /* 0x0000001103027836 */ /* 0x000fc80000000000 */
[----:B------:R1:W-:Y:S01]  /*3f410*/  @P1 STG.E.U16 desc[UR60][R248.64], R251 ;  /* 0x000000fbf8001986 */ /* 0x0003e2000c10153c */
[----:B--2---:R-:W-:Y:S02]  /*3f420*/  ISETP.GE.AND P1, PT, R2, R157, PT ;  /* 0x0000009d0200720c */ /* 0x004fe40003f26270 */
[----:B------:R-:W2:Y:S08]  /*3f430*/  LDC R2, c[0x0][0x228] ;  /* 0x00008a00ff027b82 */ /* 0x000eb00000000800 */
[----:B-1----:R-:W1:Y:S01]  /*3f440*/  LDC R251, c[0x0][0x248] ;  /* 0x00009200fffb7b82 */ /* 0x002e620000000800 */
[----:B------:R-:W-:-:S05]  /*3f450*/  IMAD.WIDE R248, R0, 0x2, R20 ;  /* 0x0000000200f87825 */ /* 0x000fca00078e0214 */
[----:B------:R4:W-:Y:S02]  /*3f460*/  @P3 STG.E.U16 desc[UR60][R248.64], R244 ;  /* 0x000000f4f8003986 */ /* 0x0009e4000c10153c */
[----:B------:R-:W2:Y:S01]  /*3f470*/  LDC R157, c[0x0][0x228] ;  /* 0x00008a00ff9d7b82 */ /* 0x000ea20000000800 */
[----:B----4-:R-:W-:Y:S01]  /*3f480*/  PRMT R244, R244, 0x7632, R244 ;  /* 0x00007632f4f47816 */ /* 0x010fe200000000f4 */
[----:B------:R-:W-:-:S05]  /*3f490*/  IMAD.WIDE R248, R0, 0x2, R158 ;  /* 0x0000000200f87825 */ /* 0x000fca00078e029e */
[----:B------:R4:W-:Y:S01]  /*3f4a0*/  @P2 STG.E.U16 desc[UR60][R248.64], R244 ;  /* 0x000000f4f8002986 */ /* 0x0009e2000c10153c */
[----:B0-----:R-:W-:Y:S02]  /*3f4b0*/  ISETP.LT.AND P2, PT, R23, R250, !P1 ;  /* 0x000000fa1700720c */ /* 0x001fe40004f41270 */
[----:B-1----:R-:W-:Y:S01]  /*3f4c0*/  IADD3 R0, R0, R251, RZ ;  /* 0x000000fb00007210 */ /* 0x002fe20007ffe0ff */
[----:B------:R-:W0:Y:S08]  /*3f4d0*/  LDC R250, c[0x0][0x248] ;  /* 0x00009200fffa7b82 */ /* 0x000e300000000800 */
[----:B----4-:R-:W1:Y:S01]  /*3f4e0*/  LDC R244, c[0x0][0x22c] ;  /* 0x00008b00fff47b82 */ /* 0x010e620000000800 */
[----:B--2---:R-:W-:Y:S01]  /*3f4f0*/  ISETP.LT.AND P1, PT, R156, R2, !P1 ;  /* 0x000000029c00720c */ /* 0x004fe20004f21270 */
[----:B------:R-:W-:-:S05]  /*3f500*/  IMAD.WIDE R248, R0, 0x2, R20 ;  /* 0x0000000200f87825 */ /* 0x000fca00078e0214 */
[----:B------:R2:W-:Y:S01]  /*3f510*/  @P2 STG.E.U16 desc[UR60][R248.64], R100 ;  /* 0x00000064f8002986 */ /* 0x0005e2000c10153c */
[----:B------:R-:W-:Y:S01]  /*3f520*/  VIADD R2, R3, 0x12 ;  /* 0x0000001203027836 */ /* 0x000fe20000000000 */
[----:B--2---:R-:W-:Y:S01]  /*3f530*/  PRMT R100, R100, 0x7632, R100 ;  /* 0x0000763264647816 */ /* 0x004fe20000000064 */
[----:B------:R-:W-:-:S05]  /*3f540*/  IMAD.WIDE R248, R0, 0x2, R158 ;  /* 0x0000000200f87825 */ /* 0x000fca00078e029e */
[----:B------:R2:W-:Y:S01]  /*3f550*/  @P1 STG.E.U16 desc[UR60][R248.64], R100 ;  /* 0x00000064f8001986 */ /* 0x0005e2000c10153c */
[----:B-1----:R-:W-:Y:S02]  /*3f560*/  ISETP.GE.AND P1, PT, R2, R244, PT ;  /* 0x000000f40200720c */ /* 0x002fe40003f26270 */
[----:B------:R-:W1:Y:S02]  /*3f570*/  LDC R2, c[0x0][0x228] ;  /* 0x00008a00ff027b82 */ /* 0x000e640000000800 */
[----:B------:R-:W-:Y:S01]  /*3f580*/  ISETP.LT.AND P2, PT, R23, R157, !P1 ;  /* 0x0000009d1700720c */ /* 0x000fe20004f41270 */
[----:B0-----:R-:W-:-:S05]  /*3f590*/  IMAD.IADD R0, R0, 0x1, R250 ;  /* 0x0000000100007824 */ /* 0x001fca00078e02fa */
[----:B------:R-:W0:Y:S01]  /*3f5a0*/  LDC R157, c[0x0][0x22c] ;  /* 0x00008b00ff9d7b82 */ /* 0x000e220000000800 */
[----:B--2---:R-:W-:-:S07]  /*3f5b0*/  IMAD.WIDE R248, R0, 0x2, R20 ;  /* 0x0000000200f87825 */ /* 0x004fce00078e0214 */
[----:B------:R-:W2:Y:S01]  /*3f5c0*/  LDC R100, c[0x0][0x228] ;  /* 0x00008a00ff647b82 */ /* 0x000ea20000000800 */
[----:B------:R4:W-:Y:S01]  /*3f5d0*/  @P2 STG.E.U16 desc[UR60][R248.64], R245 ;  /* 0x000000f5f8002986 */ /* 0x0009e2000c10153c */
[----:B-1----:R-:W-:Y:S02]  /*3f5e0*/  ISETP.LT.AND P1, PT, R156, R2, !P1 ;  /* 0x000000029c00720c */ /* 0x002fe40004f21270 */
[----:B------:R-:W-:-:S04]  /*3f5f0*/  PRMT R2, R245, 0x7632, R2 ;  /* 0x00007632f5027816 */ /* 0x000fc80000000002 */
[----:B----4-:R-:W1:Y:S01]  /*3f600*/  LDC R248, c[0x0][0x248] ;  /* 0x00009200fff87b82 */ /* 0x010e620000000800 */
[----:B------:R-:W-:-:S06]  /*3f610*/  IMAD.WIDE R244, R0, 0x2, R158 ;  /* 0x0000000200f47825 */ /* 0x000fcc00078e029e */
[----:B------:R4:W-:Y:S02]  /*3f620*/  @P1 STG.E.U16 desc[UR60][R244.64], R2 ;  /* 0x00000002f4001986 */ /* 0x0009e4000c10153c */
[----:B----4-:R-:W-:-:S05]  /*3f630*/  VIADD R2, R3, 0x13 ;  /* 0x0000001303027836 */ /* 0x010fca0000000000 */
[----:B0-----:R-:W-:Y:S02]  /*3f640*/  ISETP.GE.AND P1, PT, R2, R157, PT ;  /* 0x0000009d0200720c */ /* 0x001fe40003f26270 */
[----:B------:R-:W0:Y:S02]  /*3f650*/  LDC R2, c[0x0][0x228] ;  /* 0x00008a00ff027b82 */ /* 0x000e240000000800 */
[----:B--2---:R-:W-:Y:S01]  /*3f660*/  ISETP.LT.AND P2, PT, R23, R100, !P1 ;  /* 0x000000641700720c */ /* 0x004fe20004f41270 */
[----:B-1----:R-:W-:-:S04]  /*3f670*/  IMAD.IADD R0, R0, 0x1, R248 ;  /* 0x0000000100007824 */ /* 0x002fc800078e02f8 */
[----:B------:R-:W-:Y:S01]  /*3f680*/  IMAD.WIDE R244, R0, 0x2, R20 ;  /* 0x0000000200f47825 */ /* 0x000fe200078e0214 */
[----:B------:R-:W1:Y:S07]  /*3f690*/  LDC R157, c[0x0][0x228] ;  /* 0x00008a00ff9d7b82 */ /* 0x000e6e0000000800 */
[----:B------:R2:W-:Y:S02]  /*3f6a0*/  @P2 STG.E.U16 desc[UR60][R244.64], R101 ;  /* 0x00000065f4002986 */ /* 0x0005e4000c10153c */
[----:B--2---:R-:W2:Y:S01]  /*3f6b0*/  LDC R244, c[0x0][0x22c] ;  /* 0x00008b00fff47b82 */ /* 0x004ea20000000800 */
[----:B0-----:R-:W-:-:S02]  /*3f6c0*/  ISETP.LT.AND P1, PT, R156, R2, !P1 ;  /* 0x000000029c00720c */ /* 0x001fc40004f21270 */
[----:B------:R-:W-:Y:S01]  /*3f6d0*/  PRMT R2, R101, 0x7632, R2 ;  /* 0x0000763265027816 */ /* 0x000fe20000000002 */
[----:B------:R-:W-:-:S04]  /*3f6e0*/  IMAD.WIDE R100, R0, 0x2, R158 ;  /* 0x0000000200647825 */ /* 0x000fc800078e029e */
[----:B------:R-:W0:Y:S06]  /*3f6f0*/  LDC R245, c[0x0][0x248] ;  /* 0x00009200fff57b82 */ /* 0x000e2c0000000800 */
[----:B------:R4:W-:Y:S02]  /*3f700*/  @P1 STG.E.U16 desc[UR60][R100.64], R2 ;  /* 0x0000000264001986 */ /* 0x0009e4000c10153c */
[----:B----4-:R-:W-:-:S05]  /*3f710*/  VIADD R2, R3, 0x14 ;  /* 0x0000001403027836 */ /* 0x010fca0000000000 */
[----:B--2---:R-:W-:Y:S02]  /*3f720*/  ISETP.GE.AND P1, PT, R2, R244, PT ;  /* 0x000000f40200720c */ /* 0x004fe40003f26270 */
[----:B------:R-:W2:Y:S02]  /*3f730*/  LDC R2, c[0x0][0x228] ;  /* 0x00008a00ff027b82 */ /* 0x000ea40000000800 */
[----:B-1----:R-:W-:-:S06]  /*3f740*/  ISETP.LT.AND P2, PT, R23, R157, !P1 ;  /* 0x0000009d1700720c */ /* 0x002fcc0004f41270 */
[----:B------:R-:W1:Y:S01]  /*3f750*/  LDC R244, c[0x0][0x22c] ;  /* 0x00008b00fff47b82 */ /* 0x000e620000000800 */
[----:B0-----:R-:W-:-:S04]  /*3f760*/  IMAD.IADD R0, R0, 0x1, R245 ;  /* 0x0000000100007824 */ /* 0x001fc800078e02f5 */
[----:B------:R-:W-:-:S03]  /*3f770*/  IMAD.WIDE R100, R0, 0x2, R20 ;  /* 0x0000000200647825 */ /* 0x000fc600078e0214 */
[----:B------:R-:W0:Y:S01]  /*3f780*/  LDC R157, c[0x0][0x228] ;  /* 0x00008a00ff9d7b82 */ /* 0x000e220000000800 */
[----:B--2---:R-:W-:Y:S01]  /*3f790*/  ISETP.LT.AND P1, PT, R156, R2, !P1 ;  /* 0x000000029c00720c */ /* 0x004fe20004f21270 */
[----:B------:R-:W-:-:S06]  /*3f7a0*/  VIADD R2, R3, 0x15 ;  /* 0x0000001503027836 */ /* 0x000fcc0000000000 */
[----:B------:R-:W2:Y:S01]  /*3f7b0*/  LDC R245, c[0x0][0x248] ;  /* 0x00009200fff57b82 */ /* 0x000ea20000000800 */
[----:B---3--:R3:W-:Y:S02]  /*3f7c0*/  @P2 STG.E.U16 desc[UR60][R100.64], R246 ;  /* 0x000000f664002986 */ /* 0x0087e4000c10153c */
[----:B---3--:R-:W-:Y:S01]  /*3f7d0*/  PRMT R246, R246, 0x7632, R246 ;  /* 0x00007632f6f67816 */ /* 0x008fe200000000f6 */
[----:B------:R-:W-:-:S05]  /*3f7e0*/  IMAD.WIDE R100, R0, 0x2, R158 ;  /* 0x0000000200647825 */ /* 0x000fca00078e029e */
[----:B------:R3:W-:Y:S01]  /*3f7f0*/  @P1 STG.E.U16 desc[UR60][R100.64], R246 ;  /* 0x000000f664001986 */ /* 0x0007e2000c10153c */
[----:B-1----:R-:W-:Y:S02]  /*3f800*/  ISETP.GE.AND P1, PT, R2, R244, PT ;  /* 0x000000f40200720c */ /* 0x002fe40003f26270 */
[----:B------:R-:W1:Y:S02]  /*3f810*/  LDC R2, c[0x0][0x228] ;  /* 0x00008a00ff027b82 */ /* 0x000e640000000800 */
[----:B0-----:R-:W-:Y:S01]  /*3f820*/  ISETP.LT.AND P2, PT, R23, R157, !P1 ;  /* 0x0000009d1700720c */ /* 0x001fe20004f41270 */
[----:B--2---:R-:W-:-:S05]  /*3f830*/  IMAD.IADD R0, R0, 0x1, R245 ;  /* 0x0000000100007824 */ /* 0x004fca00078e02f5 */
[----:B------:R-:W0:Y:S01]  /*3f840*/  LDC R157, c[0x0][0x22c] ;  /* 0x00008b00ff9d7b82 */ /* 0x000e220000000800 */
[----:B---3--:R-:W-:-:S06]  /*3f850*/  IMAD.WIDE R100, R0, 0x2, R20 ;  /* 0x0000000200647825 */ /* 0x008fcc00078e0214 */
[----:B------:R2:W-:Y:S01]  /*3f860*/  @P2 STG.E.U16 desc[UR60][R100.64], R102 ;  /* 0x0000006664002986 */ /* 0x0005e2000c10153c */
[----:B------:R-:W3:Y:S01]  /*3f870*/  LDC R244, c[0x0][0x248] ;  /* 0x00009200fff47b82 */ /* 0x000ee20000000800 */
[----:B-1----:R-:W-:-:S07]  /*3f880*/  ISETP.LT.AND P1, PT, R156, R2, !P1 ;  /* 0x000000029c00720c */ /* 0x002fce0004f21270 */
[----:B------:R-:W1:Y:S01]  /*3f890*/  LDC R245, c[0x0][0x22c] ;  /* 0x00008b00fff57b82 */ /* 0x000e620000000800 */
[----:B--2---:R-:W-:Y:S01]  /*3f8a0*/  PRMT R102, R102, 0x7632, R102 ;  /* 0x0000763266667816 */ /* 0x004fe20000000066 */
[----:B------:R-:W-:-:S06]  /*3f8b0*/  IMAD.WIDE R100, R0, 0x2, R158 ;  /* 0x0000000200647825 */ /* 0x000fcc00078e029e */
[----:B------:R-:W2:Y:S01]  /*3f8c0*/  LDC R2, c[0x0][0x228] ;  /* 0x00008a00ff027b82 */ /* 0x000ea20000000800 */
[----:B------:R4:W-:Y:S07]  /*3f8d0*/  @P1 STG.E.U16 desc[UR60][R100.64], R102 ;  /* 0x0000006664001986 */ /* 0x0009ee000c10153c */
[----:B------:R-:W1:Y:S01]  /*3f8e0*/  LDC R246, c[0x0][0x22c] ;  /* 0x00008b00fff67b82 */ /* 0x000e620000000800 */
[----:B----4-:R-:W-:-:S07]  /*3f8f0*/  VIADD R100, R3, 0x16 ;  /* 0x0000001603647836 */ /* 0x010fce0000000000 */
[----:B------:R-:W4:Y:S01]  /*3f900*/  LDC R102, c[0x0][0x228] ;  /* 0x00008a00ff667b82 */ /* 0x000f220000000800 */
[----:B0-----:R-:W-:-:S07]  /*3f910*/  ISETP.GE.AND P1, PT, R100, R157, PT ;  /* 0x0000009d6400720c */ /* 0x001fce0003f26270 */
[----:B------:R-:W0:Y:S01]  /*3f920*/  LDC R157, c[0x0][0x228] ;  /* 0x00008a00ff9d7b82 */ /* 0x000e220000000800 */
[----:B--2---:R-:W-:Y:S01]  /*3f930*/  ISETP.LT.AND P2, PT, R23, R2, !P1 ;  /* 0x000000021700720c */ /* 0x004fe20004f41270 */
[----:B---3--:R-:W-:-:S06]  /*3f940*/  IMAD.IADD R0, R0, 0x1, R244 ;  /* 0x0000000100007824 */ /* 0x008fcc00078e02f4 */
[----:B------:R-:W2:Y:S01]  /*3f950*/  LDC R2, c[0x0][0x22c] ;  /* 0x00008b00ff027b82 */ /* 0x000ea20000000800 */
[----:B------:R-:W-:-:S05]  /*3f960*/  IMAD.WIDE R100, R0, 0x2, R20 ;  /* 0x0000000200647825 */ /* 0x000fca00078e0214 */
[----:B------:R3:W-:Y:S02]  /*3f970*/  @P2 STG.E.U16 desc[UR60][R100.64], R247 ;  /* 0x000000f764002986 */ /* 0x0007e4000c10153c */
[----:B------:R-:W1:Y:S01]  /*3f980*/  LDC R244, c[0x0][0x248] ;  /* 0x00009200fff47b82 */ /* 0x000e620000000800 */
[----:B0-----:R-:W-:-:S07]  /*3f990*/  ISETP.LT.AND P2, PT, R156, R157, !P1 ;  /* 0x0000009d9c00720c */ /* 0x001fce0004f41270 */
[----:B------:R-:W0:Y:S01]  /*3f9a0*/  LDC R157, c[0x0][0x228] ;  /* 0x00008a00ff9d7b82 */ /* 0x000e220000000800 */
[----:B---3--:R-:W-:Y:S01]  /*3f9b0*/  VIADD R100, R3, 0x17 ;  /* 0x0000001703647836 */ /* 0x008fe20000000000 */
[----:B------:R-:W-:-:S04]  /*3f9c0*/  PRMT R247, R247, 0x7632, R247 ;  /* 0x00007632f7f77816 */ /* 0x000fc800000000f7 */
[----:B--2---:R-:W-:Y:S01]  /*3f9d0*/  ISETP.GE.AND P1, PT, R100, R2, PT ;  /* 0x000000026400720c */ /* 0x004fe20003f26270 */
[----:B------:R-:W-:Y:S01]  /*3f9e0*/  IMAD.WIDE R100, R0, 0x2, R158 ;  /* 0x0000000200647825 */ /* 0x000fe200078e029e */
[----:B------:R-:W2:Y:S04]  /*3f9f0*/  LDC R2, c[0x0][0x228] ;  /* 0x00008a00ff027b82 */ /* 0x000ea80000000800 */
[----:B------:R3:W-:Y:S01]  /*3fa00*/  @P2 STG.E.U16 desc[UR60][R100.64], R247 ;  /* 0x000000f764002986 */ /* 0x0007e2000c10153c */
[----:B----4-:R-:W-:-:S03]  /*3fa10*/  ISETP.LT.AND P2, PT, R23, R102, !P1 ;  /* 0x000000661700720c */ /* 0x010fc60004f41270 */
[----:B------:R-:W4:Y:S01]  /*3fa20*/  LDC R102, c[0x0][0x228] ;  /* 0x00008a00ff667b82 */ /* 0x000f220000000800 */
[----:B-1----:R-:W-:Y:S01]  /*3fa30*/  IMAD.IADD R0, R0, 0x1, R244 ;  /* 0x0000000100007824 */ /* 0x002fe200078e02f4 */
[----:B0-----:R-:W-:-:S06]  /*3fa40*/  ISETP.LT.AND P1, PT, R156, R157, !P1 ;  /* 0x0000009d9c00720c */ /* 0x001fcc0004f21270 */
[----:B------:R-:W0:Y:S01]  /*3fa50*/  LDC R157, c[0x0][0x248] ;  /* 0x00009200ff9d7b82 */ /* 0x000e220000000800 */
[----:B---3--:R-:W-:-:S05]  /*3fa60*/  IMAD.WIDE R100, R0, 0x2, R20 ;  /* 0x0000000200647825 */ /* 0x008fca00078e0214 */
[----:B------:R1:W-:Y:S01]  /*3fa70*/  @P2 STG.E.U16 desc[UR60][R100.64], R103 ;  /* 0x0000006764002986 */ /* 0x0003e2000c10153c */
[----:B------:R-:W-:Y:S01]  /*3fa80*/  VIADD R244, R3, 0x18 ;  /* 0x0000001803f47836 */ /* 0x000fe20000000000 */
[----:B-1----:R-:W-:Y:S01]  /*3fa90*/  PRMT R103, R103, 0x7632, R103 ;  /* 0x0000763267677816 */ /* 0x002fe20000000067 */
[----:B------:R-:W-:-:S05]  /*3faa0*/  IMAD.WIDE R100, R0, 0x2, R158 ;  /* 0x0000000200647825 */ /* 0x000fca00078e029e */
[----:B------:R1:W-:Y:S01]  /*3fab0*/  @P1 STG.E.U16 desc[UR60][R100.64], R103 ;  /* 0x0000006764001986 */ /* 0x0003e2000c10153c */
[----:B------:R-:W-:Y:S01]  /*3fac0*/  ISETP.GE.AND P1, PT, R244, R245, PT ;  /* 0x000000f5f400720c */ /* 0x000fe20003f26270 */
[----:B0-----:R-:W-:Y:S01]  /*3fad0*/  IMAD.IADD R0, R0, 0x1, R157 ;  /* 0x0000000100007824 */ /* 0x001fe200078e029d */
[----:B------:R-:W0:Y:S02]  /*3fae0*/  LDC R245, c[0x0][0x228] ;  /* 0x00008a00fff57b82 */ /* 0x000e240000000800 */
[----:B----4-:R-:W-:-:S06]  /*3faf0*/  ISETP.LT.AND P2, PT, R23, R102, !P1 ;  /* 0x000000661700720c */ /* 0x010fcc0004f41270 */
[----:B-1----:R-:W1:Y:S01]  /*3fb00*/  LDC R103, c[0x0][0x22c] ;  /* 0x00008b00ff677b82 */ /* 0x002e620000000800 */
[----:B------:R-:W-:-:S06]  /*3fb10*/  IMAD.WIDE R100, R0, 0x2, R20 ;  /* 0x0000000200647825 */ /* 0x000fcc00078e0214 */
[----:B------:R3:W-:Y:S01]  /*3fb20*/  @P2 STG.E.U16 desc[UR60][R100.64], R96 ;  /* 0x0000006064002986 */ /* 0x0007e2000c10153c */
[----:B------:R-:W4:Y:S01]  /*3fb30*/  LDC R157, c[0x0][0x248] ;  /* 0x00009200ff9d7b82 */ /* 0x000f220000000800 */
[----:B--2---:R-:W-:Y:S01]  /*3fb40*/  ISETP.LT.AND P2, PT, R156, R2, !P1 ;  /* 0x000000029c00720c */ /* 0x004fe20004f41270 */
[----:B------:R-:W-:-:S06]  /*3fb50*/  VIADD R244, R3, 0x19 ;  /* 0x0000001903f47836 */ /* 0x000fcc0000000000 */
[----:B------:R-:W2:Y:S08]  /*3fb60*/  LDC R102, c[0x0][0x228] ;  /* 0x00008a00ff667b82 */ /* 0x000eb00000000800 */
[----:B------:R-:W0:Y:S01]  /*3fb70*/  LDC R2, c[0x0][0x22c] ;  /* 0x00008b00ff027b82 */ /* 0x000e220000000800 */
[----:B-1----:R-:W-:-:S07]  /*3fb80*/  ISETP.GE.AND P1, PT, R244, R103, PT ;  /* 0x00000067f400720c */ /* 0x002fce0003f26270 */
[----:B------:R-:W1:Y:S01]  /*3fb90*/  LDC R244, c[0x0][0x228] ;  /* 0x00008a00fff47b82 */ /* 0x000e620000000800 */
[----:B---3--:R-:W-:Y:S01]  /*3fba0*/  PRMT R96, R96, 0x7632, R96 ;  /* 0x0000763260607816 */ /* 0x008fe20000000060 */
[----:B------:R-:W-:-:S05]  /*3fbb0*/  IMAD.WIDE R100, R0, 0x2, R158 ;  /* 0x0000000200647825 */ /* 0x000fca00078e029e */
[----:B------:R3:W-:Y:S01]  /*3fbc0*/  @P2 STG.E.U16 desc[UR60][R100.64], R96 ;  /* 0x0000006064002986 */ /* 0x0007e2000c10153c */
[----:B----4-:R-:W-:Y:S01]  /*3fbd0*/  IMAD.IADD R0, R0, 0x1, R157 ;  /* 0x0000000100007824 */ /* 0x010fe200078e029d */
[----:B------:R-:W4:Y:S01]  /*3fbe0*/  LDC R103, c[0x0][0x228] ;  /* 0x00008a00ff677b82 */ /* 0x000f220000000800 */
[----:B--2---:R-:W-:-:S07]  /*3fbf0*/  ISETP.LT.AND P3, PT, R23, R102, !P1 ;  /* 0x000000661700720c */ /* 0x004fce0004f61270 */
[----:B------:R-:W2:Y:S01]  /*3fc00*/  LDC R157, c[0x0][0x228] ;  /* 0x00008a00ff9d7b82 */ /* 0x000ea20000000800 */
[----:B---3--:R-:W-:-:S05]  /*3fc10*/  VIADD R96, R3, 0x1a ;  /* 0x0000001a03607836 */ /* 0x008fca0000000000 */
[----:B0-----:R-:W-:Y:S02]  /*3fc20*/  ISETP.GE.AND P2, PT, R96, R2, PT ;  /* 0x000000026000720c */ /* 0x001fe40003f46270 */
[----:B------:R-:W0:Y:S01]  /*3fc30*/  LDC R102, c[0x0][0x248] ;  /* 0x00009200ff667b82 */ /* 0x000e220000000800 */
[----:B-1----:R-:W-:-:S07]  /*3fc40*/  ISETP.LT.AND P1, PT, R156, R244, !P1 ;  /* 0x000000f49c00720c */ /* 0x002fce0004f21270 */
[----:B------:R-:W1:Y:S01]  /*3fc50*/  LDC R2, c[0x0][0x22c] ;  /* 0x00008b00ff027b82 */ /* 0x000e620000000800 */
[----:B------:R-:W-:-:S07]  /*3fc60*/  IMAD.WIDE R100, R0, 0x2, R20 ;  /* 0x0000000200647825 */ /* 0x000fce00078e0214 */
[----:B------:R-:W3:Y:S01]  /*3fc70*/  LDC R96, c[0x0][0x228] ;  /* 0x00008a00ff607b82 */ /* 0x000ee20000000800 */
[----:B------:R4:W-:Y:S07]  /*3fc80*/  @P3 STG.E.U16 desc[UR60][R100.64], R92 ;  /* 0x0000005c64003986 */ /* 0x0009ee000c10153c */
[----:B------:R-:W1:Y:S01]  /*3fc90*/  LDC R244, c[0x0][0x248] ;  /* 0x00009200fff47b82 */ /* 0x000e620000000800 */
[----:B----4-:R-:W-:Y:S01]  /*3fca0*/  PRMT R92, R92, 0x7632, R92 ;  /* 0x000076325c5c7816 */ /* 0x010fe2000000005c */
[----:B------:R-:W-:Y:S01]  /*3fcb0*/  IMAD.WIDE R100, R0, 0x2, R158 ;  /* 0x0000000200647825 */ /* 0x000fe200078e029e */
[----:B--2---:R-:W-:-:S05]  /*3fcc0*/  ISETP.LT.AND P3, PT, R23, R157, !P2 ;  /* 0x0000009d1700720c */ /* 0x004fca0005761270 */
[----:B------:R-:W2:Y:S01]  /*3fcd0*/  LDC R157, c[0x0][0x22c] ;  /* 0x00008b00ff9d7b82 */ /* 0x000ea20000000800 */
[----:B------:R4:W-:Y:S01]  /*3fce0*/  @P1 STG.E.U16 desc[UR60][R100.64], R92 ;  /* 0x0000005c64001986 */ /* 0x0009e2000c10153c */
[----:B0-----:R-:W-:Y:S02]  /*3fcf0*/  IMAD.IADD R102, R0, 0x1, R102 ;  /* 0x0000000100667824 */ /* 0x001fe400078e0266 */
[----:B----4-:R-:W-:Y:S01]  /*3fd00*/  VIADD R92, R3, 0x1b ;  /* 0x0000001b035c7836 */ /* 0x010fe20000000000 */
[----:B---3--:R-:W-:-:S04]  /*3fd10*/  ISETP.LT.AND P2, PT, R156, R96, !P2 ;  /* 0x000000609c00720c */ /* 0x008fc80005741270 */
[----:B-1----:R-:W-:Y:S01]  /*3fd20*/  ISETP.GE.AND P1, PT, R92, R2, PT ;  /* 0x000000025c00720c */ /* 0x002fe20003f26270 */
[----:B------:R-:W-:-:S03]  /*3fd30*/  IMAD.WIDE R100, R102, 0x2, R20 ;  /* 0x0000000266647825 */ /* 0x000fc600078e0214 */
[----:B------:R-:W-:Y:S01]  /*3fd40*/  ISETP.LT.AND P5, PT, R23, R103, !P1 ;  /* 0x000000671700720c */ /* 0x000fe20004fa1270 */
[----:B------:R-:W-:Y:S01]  /*3fd50*/  IMAD.IADD R0, R102, 0x1, R244 ;  /* 0x0000000166007824 */ /* 0x000fe200078e02f4 */
[----:B------:R0:W-:Y:S01]  /*3fd60*/  @P3 STG.E.U16 desc[UR60][R100.64], R97 ;  /* 0x0000006164003986 */ /* 0x0001e2000c10153c */
[----:B------:R-:W-:Y:S02]  /*3fd70*/  ISETP.LT.AND P1, PT, R156, R245, !P1 ;  /* 0x000000f59c00720c */ /* 0x000fe40004f21270 */
[----:B------:R-:W-:Y:S02]  /*3fd80*/  PRMT R2, R97, 0x7632, R2 ;  /* 0x0000763261027816 */ /* 0x000fe40000000002 */
[----:B------:R-:W-:Y:S01]  /*3fd90*/  PRMT R244, R93, 0x7632, R244 ;  /* 0x000076325df47816 */ /* 0x000fe200000000f4 */
[----:B0-----:R-:W-:Y:S02]  /*3fda0*/  IMAD.WIDE R100, R102, 0x2, R158 ;  /* 0x0000000266647825 */ /* 0x001fe400078e029e */
[----:B------:R-:W0:Y:S02]  /*3fdb0*/  LDC R102, c[0x0][0x248] ;  /* 0x00009200ff667b82 */ /* 0x000e240000000800 */
[C---:B------:R-:W-:Y:S01]  /*3fdc0*/  IMAD.WIDE R96, R0.reuse, 0x2, R20 ;  /* 0x0000000200607825 */ /* 0x040fe200078e0214 */
[----:B------:R1:W-:Y:S04]  /*3fdd0*/  @P2 STG.E.U16 desc[UR60][R100.64], R2 ;  /* 0x0000000264002986 */ /* 0x0003e8000c10153c */
[----:B------:R3:W-:Y:S01]  /*3fde0*/  @P5 STG.E.U16 desc[UR60][R96.64], R93 ;  /* 0x0000005d60005986 */ /* 0x0007e2000c10153c */
[----:B-1----:R-:W1:Y:S01]  /*3fdf0*/  LDC R2, c[0x0][0x228] ;  /* 0x00008a00ff027b82 */ /* 0x002e620000000800 */
[----:B---3--:R-:W-:-:S07]  /*3fe00*/  IMAD.WIDE R92, R0, 0x2, R158 ;  /* 0x00000002005c7825 */ /* 0x008fce00078e029e */
[----:B------:R-:W3:Y:S01]  /*3fe10*/  LDC R96, c[0x0][0x248] ;  /* 0x00009200ff607b82 */ /* 0x000ee20000000800 */
[----:B------:R4:W-:Y:S07]  /*3fe20*/  @P1 STG.E.U16 desc[UR60][R92.64], R244 ;  /* 0x000000f45c001986 */ /* 0x0009ee000c10153c */
[----:B------:R-:W0:Y:S08]  /*3fe30*/  LDC R97, c[0x0][0x228] ;  /* 0x00008a00ff617b82 */ /* 0x000e300000000800 */
[----:B----4-:R-:W4:Y:S08]  /*3fe40*/  LDC R92, c[0x0][0x22c] ;  /* 0x00008b00ff5c7b82 */ /* 0x010f300000000800 */
[----:B------:R-:W4:Y:S01]  /*3fe50*/  LDC R100, c[0x0][0x228] ;  /* 0x00008a00ff647b82 */ /* 0x000f220000000800 */
[----:B------:R-:W-:-:S07]  /*3fe60*/  VIADD R103, R3, 0x1c ;  /* 0x0000001c03677836 */ /* 0x000fce0000000000 */
[----:B------:R-:W4:Y:S01]  /*3fe70*/  LDC R101, c[0x0][0x228] ;  /* 0x00008a00ff657b82 */ /* 0x000f220000000800 */
[----:B------:R-:W-:Y:S01]  /*3fe80*/  ISETP.GE.AND P1, PT, R103, R246, PT ;  /* 0x000000f66700720c */ /* 0x000fe20003f26270 */
[----:B------:R-:W-:-:S03]  /*3fe90*/  VIADD R93, R3, 0x1d ;  /* 0x0000001d035d7836 */ /* 0x000fc60000000000 */
[----:B-1----:R-:W-:Y:S02]  /*3fea0*/  ISETP.LT.AND P6, PT, R23, R2, !P1 ;  /* 0x000000021700720c */ /* 0x002fe40004fc1270 */
[----:B--2---:R-:W-:Y:S01]  /*3feb0*/  ISETP.GE.AND P3, PT, R93, R157, PT ;  /* 0x0000009d5d00720c */ /* 0x004fe20003f66270 */
[----:B------:R-:W1:Y:S01]  /*3fec0*/  LDC R103, c[0x0][0x228] ;  /* 0x00008a00ff677b82 */ /* 0x000e620000000800 */
[----:B------:R-:W-:Y:S02]  /*3fed0*/  VIADD R93, R3, 0x1e ;  /* 0x0000001e035d7836 */ /* 0x000fe40000000000 */
[----:B---3--:R-:W-:Y:S01]  /*3fee0*/  IMAD.IADD R96, R0, 0x1, R96 ;  /* 0x0000000100607824 */ /* 0x008fe200078e0260 */
[----:B0-----:R-:W-:Y:S02]  /*3fef0*/  ISETP.LT.AND P1, PT, R156, R97, !P1 ;  /* 0x000000619c00720c */ /* 0x001fe40004f21270 */
[----:B----4-:R-:W-:Y:S02]  /*3ff00*/  ISETP.GE.AND P2, PT, R93, R92, PT ;  /* 0x0000005c5d00720c */ /* 0x010fe40003f46270 */
[----:B------:R-:W0:Y:S01]  /*3ff10*/  LDC R157, c[0x0][0x248] ;  /* 0x00009200ff9d7b82 */ /* 0x000e220000000800 */
[----:B------:R-:W-:Y:S01]  /*3ff20*/  ISETP.LT.AND P5, PT, R23, R100, !P3 ;  /* 0x000000641700720c */ /* 0x000fe20005fa1270 */
[----:B------:R-:W-:-:S06]  /*3ff30*/  IMAD.WIDE R92, R96, 0x2, R20 ;  /* 0x00000002605c7825 */ /* 0x000fcc00078e0214 */
[----:B------:R-:W2:Y:S01]  /*3ff40*/  LDC R244, c[0x0][0x228] ;  /* 0x00008a00fff47b82 */ /* 0x000ea20000000800 */
[----:B------:R-:W-:Y:S01]  /*3ff50*/  ISETP.LT.AND P3, PT, R156, R101, !P3 ;  /* 0x000000659c00720c */ /* 0x000fe20005f61270 */
[C---:B------:R-:W-:Y:S01]  /*3ff60*/  IMAD.IADD R102, R96.reuse, 0x1, R102 ;  /* 0x0000000160667824 */ /* 0x040fe200078e0266 */
[----:B------:R3:W-:Y:S01]  /*3ff70*/  @P6 STG.E.U16 desc[UR60][R92.64], R98 ;  /* 0x000000625c006986 */ /* 0x0007e2000c10153c */
[----:B------:R-:W-:Y:S01]  /*3ff80*/  IMAD.WIDE R100, R96, 0x2, R158 ;  /* 0x0000000260647825 */ /* 0x000fe200078e029e */
[----:B------:R-:W-:-:S03]  /*3ff90*/  PRMT R2, R94, 0x7632, R2 ;  /* 0x000076325e027816 */ /* 0x000fc60000000002 */
[----:B------:R-:W-:Y:S01]  /*3ffa0*/  IMAD.WIDE R96, R102, 0x2, R158 ;  /* 0x0000000266607825 */ /* 0x000fe200078e029e */
[----:B---3--:R-:W-:-:S03]  /*3ffb0*/  PRMT R98, R98, 0x7632, R98 ;  /* 0x0000763262627816 */ /* 0x008fc60000000062 */
[C---:B------:R-:W-:Y:S02]  /*3ffc0*/  IMAD.WIDE R92, R102.reuse, 0x2, R20 ;  /* 0x00000002665c7825 */ /* 0x040fe400078e0214 */
[----:B------:R-:W-:Y:S04]  /*3ffd0*/  @P1 STG.E.U16 desc[UR60][R100.64], R98 ;  /* 0x0000006264001986 */ /* 0x000fe8000c10153c */
[----:B------:R3:W-:Y:S04]  /*3ffe0*/  @P5 STG.E.U16 desc[UR60][R92.64], R94 ;  /* 0x0000005e5c005986 */ /* 0x0007e8000c10153c */
[----:B------:R4:W-:Y:S01]  /*3fff0*/  @P3 STG.E.U16 desc[UR60][R96.64], R2 ;  /* 0x0000000260003986 */ /* 0x0009e2000c10153c */
[----:B-1----:R-:W-:Y:S01]  /*40000*/  ISETP.LT.AND P6, PT, R23, R103, !P2 ;  /* 0x000000671700720c */ /* 0x002fe200057c1270 */
[----:B0-----:R-:W-:Y:S01]  /*40010*/  IMAD.IADD R0, R102, 0x1, R157 ;  /* 0x0000000166007824 */ /* 0x001fe200078e029d */
[----:B------:R-:W0:Y:S08]  /*40020*/  LDC R103, c[0x0][0x248] ;  /* 0x00009200ff677b82 */ /* 0x000e300000000800 */
[----:B---3--:R-:W1:Y:S08]  /*40030*/  LDC R94, c[0x0][0x22c] ;  /* 0x00008b00ff5e7b82 */ /* 0x008e700000000800 */
[----:B----4-:R-:W3:Y:S01]  /*40040*/  LDC R2, c[0x0][0x22c] ;  /* 0x00008b00ff027b82 */ /* 0x010ee20000000800 */
[----:B--2---:R-:W-:-:S07]  /*40050*/  ISETP.LT.AND P2, PT, R156, R244, !P2 ;  /* 0x000000f49c00720c */ /* 0x004fce0005741270 */
[----:B------:R-:W2:Y:S01]  /*40060*/  LDC R96, c[0x0][0x228] ;  /* 0x00008a00ff607b82 */ /* 0x000ea20000000800 */
[----:B------:R-:W-:-:S07]  /*40070*/  IMAD.WIDE R92, R0, 0x2, R20 ;  /* 0x00000002005c7825 */ /* 0x000fce00078e0214 */
[----:B------:R-:W4:Y:S01]  /*40080*/  LDC R97, c[0x0][0x228] ;  /* 0x00008a00ff617b82 */ /* 0x000f220000000800 */
[----:B------:R0:W-:Y:S07]  /*40090*/  @P6 STG.E.U16 desc[UR60][R92.64], R99 ;  /* 0x000000635c006986 */ /* 0x0001ee000c10153c */
[----:B------:R-:W1:Y:S01]  /*400a0*/  LDC R100, c[0x0][0x228] ;  /* 0x00008a00ff647b82 */ /* 0x000e620000000800 */
[----:B------:R-:W-:-:S07]  /*400b0*/  PRMT R244, R99, 0x7632, R244 ;  /* 0x0000763263f47816 */ /* 0x000fce00000000f4 */
[----:B------:R-:W1:Y:S01]  /*400c0*/  LDC R101, c[0x0][0x228] ;  /* 0x00008a00ff657b82 */ /* 0x000e620000000800 */
[----:B0-----:R-:W-:-:S07]  /*400d0*/  IMAD.WIDE R92, R0, 0x2, R158 ;  /* 0x00000002005c7825 */ /* 0x001fce00078e029e */
[----:B------:R-:W0:Y:S01]  /*400e0*/  LDC R102, c[0x0][0x22c] ;  /* 0x00008b00ff667b82 */ /* 0x000e220000000800 */
[----:B------:R-:W-:Y:S01]  /*400f0*/  VIADD R157, R3, 0x1f ;  /* 0x0000001f039d7836 */ /* 0x000fe20000000000 */
[----:B------:R2:W-:Y:S06]  /*40100*/  @P2 STG.E.U16 desc[UR60][R92.64], R244 ;  /* 0x000000f45c002986 */ /* 0x0005ec000c10153c */
[----:B------:R-:W0:Y:S01]  /*40110*/  LDC R98, c[0x0][0x248] ;  /* 0x00009200ff627b82 */ /* 0x000e220000000800 */
[----:B---3--:R-:W-:-:S07]  /*40120*/  ISETP.GE.AND P2, PT, R157, R2, PT ;  /* 0x000000029d00720c */ /* 0x008fce0003f46270 */
[----:B------:R-:W3:Y:S01]  /*40130*/  LDC R99, c[0x0][0x228] ;  /* 0x00008a00ff637b82 */ /* 0x000ee20000000800 */
[----:B--2---:R-:W-:Y:S01]  /*40140*/  VIADD R92, R3, 0x20 ;  /* 0x00000020035c7836 */ /* 0x004fe20000000000 */
[----:B------:R-:W-:Y:S02]  /*40150*/  ISETP.LT.AND P5, PT, R23, R96, !P2 ;  /* 0x000000601700720c */ /* 0x000fe400057a1270 */
[----:B----4-:R-:W-:-:S04]  /*40160*/  ISETP.LT.AND P2, PT, R156, R97, !P2 ;  /* 0x000000619c00720c */ /* 0x010fc80005741270 */
[----:B------:R-:W2:Y:S01]  /*40170*/  LDC R157, c[0x0][0x248] ;  /* 0x00009200ff9d7b82 */ /* 0x000ea20000000800 */
[----:B-1----:R-:W-:Y:S01]  /*40180*/  ISETP.GE.AND P3, PT, R92, R94, PT ;  /* 0x0000005e5c00720c */ /* 0x002fe20003f66270 */
[----:B------:R-:W-:Y:S02]  /*40190*/  IMAD.IADD R103, R0, 0x1, R103 ;  /* 0x0000000100677824 */ /* 0x000fe400078e0267 */
[----:B------:R-:W-:Y:S01]  /*401a0*/  VIADD R245, R3, 0x21 ;  /* 0x0000002103f57836 */ /* 0x000fe20000000000 */
[----:B------:R-:W-:Y:S01]  /*401b0*/  ISETP.LT.AND P6, PT, R23, R100, !P3 ;  /* 0x000000641700720c */ /* 0x000fe20005fc1270 */
[----:B------:R-:W-:Y:S01]  /*401c0*/  IMAD.WIDE R92, R103, 0x2, R20 ;  /* 0x00000002675c7825 */ /* 0x000fe200078e0214 */
[----:B------:R-:W-:Y:S01]  /*401d0*/  ISETP.LT.AND P3, PT, R156, R101, !P3 ;  /* 0x000000659c00720c */ /* 0x000fe20005f61270 */
[----:B------:R-:W1:Y:S01]  /*401e0*/  LDC R2, c[0x0][0x228] ;  /* 0x00008a00ff027b82 */ /* 0x000e620000000800 */
[----:B------:R-:W-:Y:S01]  /*401f0*/  PRMT R94, R95, 0x7632, R94 ;  /* 0x000076325f5e7816 */ /* 0x000fe2000000005e */
[----:B------:R-:W-:Y:S01]  /*40200*/  IMAD.WIDE R96, R103, 0x2, R158 ;  /* 0x0000000267607825 */ /* 0x000fe200078e029e */
[----:B0-----:R-:W-:-:S05]  /*40210*/  ISETP.GE.AND P1, PT, R245, R102, PT ;  /* 0x00000066f500720c */ /* 0x001fca0003f26270 */
[----:B------:R-:W0:Y:S01]  /*40220*/  LDC R100, c[0x0][0x22c] ;  /* 0x00008b00ff647b82 */ /* 0x000e220000000800 */
[----:B------:R4:W-:Y:S01]  /*40230*/  @P5 STG.E.U16 desc[UR60][R92.64], R95 ;  /* 0x0000005f5c005986 */ /* 0x0009e2000c10153c */
[----:B------:R-:W-:-:S06]  /*40240*/  IMAD.IADD R98, R103, 0x1, R98 ;  /* 0x0000000167627824 */ /* 0x000fcc00078e0262 */
[----:B------:R-:W0:Y:S01]  /*40250*/  LDC R101, c[0x0][0x22c] ;  /* 0x00008b00ff657b82 */ /* 0x000e220000000800 */
[----:B------:R2:W-:Y:S01]  /*40260*/  @P2 STG.E.U16 desc[UR60][R96.64], R94 ;  /* 0x0000005e60002986 */ /* 0x0005e2000c10153c */
[----:B---3--:R-:W-:-:S06]  /*40270*/  ISETP.LT.AND P2, PT, R23, R99, !P1 ;  /* 0x000000631700720c */ /* 0x008fcc0004f41270 */
[----:B------:R-:W3:Y:S01]  /*40280*/  LDC R0, c[0x0][0x228] ;  /* 0x00008a00ff007b82 */ /* 0x000ee20000000800 */
[----:B----4-:R-:W-:-:S04]  /*40290*/  IMAD.WIDE R92, R98, 0x2, R20 ;  /* 0x00000002625c7825 */ /* 0x010fc800078e0214 */
[----:B--2---:R-:W-:-:S03]  /*402a0*/  IMAD.WIDE R94, R98, 0x2, R158 ;  /* 0x00000002625e7825 */ /* 0x004fc600078e029e */
[----:B------:R-:W2:Y:S01]  /*402b0*/  LDC R99, c[0x0][0x248] ;  /* 0x00009200ff637b82 */ /* 0x000ea20000000800 */
[----:B------:R-:W-:Y:S01]  /*402c0*/  PRMT R96, R48, 0x7632, R96 ;  /* 0x0000763230607816 */ /* 0x000fe20000000060 */
[----:B------:R-:W-:Y:S01]  /*402d0*/  IMAD.IADD R98, R98, 0x1, R157 ;  /* 0x0000000162627824 */ /* 0x000fe200078e029d */
[----:B------:R4:W-:Y:S05]  /*402e0*/  @P6 STG.E.U16 desc[UR60][R92.64], R48 ;  /* 0x000000305c006986 */ /* 0x0009ea000c10153c */
[----:B------:R-:W2:Y:S01]  /*402f0*/  LDC R102, c[0x0][0x228] ;  /* 0x00008a00ff667b82 */ /* 0x000ea20000000800 */
[----:B------:R0:W-:Y:S01]  /*40300*/  @P3 STG.E.U16 desc[UR60][R94.64], R96 ;  /* 0x000000605e003986 */ /* 0x0001e2000c10153c */
[----:B------:R-:W-:-:S02]  /*40310*/  VIADD R97, R3, 0x23 ;  /* 0x0000002303617836 */ /* 0x000fc40000000000 */
[----:B------:R-:W-:Y:S02]  /*40320*/  VIADD R244, R3, 0x22 ;  /* 0x0000002203f47836 */ /* 0x000fe40000000000 */
[----:B----4-:R-:W-:Y:S02]  /*40330*/  IMAD.WIDE R92, R98, 0x2, R20 ;  /* 0x00000002625c7825 */ /* 0x010fe400078e0214 */
[----:B------:R-:W4:Y:S01]  /*40340*/  LDC R48, c[0x0][0x248] ;  /* 0x00009200ff307b82 */ /* 0x000f220000000800 */
[----:B-1----:R-:W-:-:S07]  /*40350*/  ISETP.LT.AND P1, PT, R156, R2, !P1 ;  /* 0x000000029c00720c */ /* 0x002fce0004f21270 */
[----:B0-----:R-:W0:Y:S01]  /*40360*/  LDC R94, c[0x0][0x228] ;  /* 0x00008a00ff5e7b82 */ /* 0x001e220000000800 */
[----:B------:R1:W-:Y:S01]  /*40370*/  @P2 STG.E.U16 desc[UR60][R92.64], R52 ;  /* 0x000000345c002986 */ /* 0x0003e2000c10153c */
[----:B------:R-:W-:Y:S02]  /*40380*/  ISETP.GE.AND P2, PT, R97, R100, PT ;  /* 0x000000646100720c */ /* 0x000fe40003f46270 */
[----:B------:R-:W-:-:S04]  /*40390*/  ISETP.GE.AND P3, PT, R244, R101, PT ;  /* 0x00000065f400720c */ /* 0x000fc80003f66270 */
[----:B------:R-:W4:Y:S01]  /*403a0*/  LDC R97, c[0x0][0x22c] ;  /* 0x00008b00ff617b82 */ /* 0x000f220000000800 */
[----:B---3--:R-:W-:Y:S02]  /*403b0*/  ISETP.LT.AND P5, PT, R23, R0, !P3 ;  /* 0x000000001700720c */ /* 0x008fe40005fa1270 */
[----:B------:R-:W-:Y:S01]  /*403c0*/  PRMT R100, R52, 0x7632, R100 ;  /* 0x0000763234647816 */ /* 0x000fe20000000064 */
[----:B-1----:R-:W-:-:S04]  /*403d0*/  IMAD.WIDE R92, R98, 0x2, R158 ;  /* 0x00000002625c7825 */ /* 0x002fc800078e029e */
[----:B------:R-:W1:Y:S01]  /*403e0*/  LDC R96, c[0x0][0x22c] ;  /* 0x00008b00ff607b82 */ /* 0x000e620000000800 */
[----:B--2---:R-:W-:Y:S01]  /*403f0*/  IMAD.IADD R95, R98, 0x1, R99 ;  /* 0x00000001625f7824 */ /* 0x004fe200078e0263 */
[----:B------:R-:W-:Y:S01]  /*40400*/  ISETP.LT.AND P3, PT, R156, R102, !P3 ;  /* 0x000000669c00720c */ /* 0x000fe20005f61270 */
[----:B------:R2:W-:Y:S05]  /*40410*/  @P1 STG.E.U16 desc[UR60][R92.64], R100 ;  /* 0x000000645c001986 */ /* 0x0005ea000c10153c */
[----:B------:R-:W3:Y:S01]  /*40420*/  LDC R52, c[0x0][0x228] ;  /* 0x00008a00ff347b82 */ /* 0x000ee20000000800 */
[----:B0-----:R-:W-:-:S07]  /*40430*/  ISETP.LT.AND P6, PT, R23, R94, !P2 ;  /* 0x0000005e1700720c */ /* 0x001fce00057c1270 */
[----:B------:R-:W0:Y:S01]  /*40440*/  LDC R2, c[0x0][0x228] ;  /* 0x00008a00ff027b82 */ /* 0x000e220000000800 */
[----:B--2---:R-:W-:-:S07]  /*40450*/  IMAD.WIDE R92, R95, 0x2, R20 ;  /* 0x000000025f5c7825 */ /* 0x004fce00078e0214 */
[----:B------:R-:W2:Y:S01]  /*40460*/  LDC R0, c[0x0][0x228] ;  /* 0x00008a00ff007b82 */ /* 0x000ea20000000800 */
[C---:B----4-:R-:W-:Y:S01]  /*40470*/  IMAD.IADD R100, R95.reuse, 0x1, R48 ;  /* 0x000000015f647824 */ /* 0x050fe200078e0230 */
[----:B------:R4:W-:Y:S01]  /*40480*/  @P5 STG.E.U16 desc[UR60][R92.64], R49 ;  /* 0x000000315c005986 */ /* 0x0009e2000c10153c */
[----:B------:R-:W-:Y:S01]  /*40490*/  IMAD.WIDE R94, R95, 0x2, R158 ;  /* 0x000000025f5e7825 */ /* 0x000fe200078e029e */
[----:B------:R-:W-:-:S04]  /*404a0*/  PRMT R101, R49, 0x7632, R101 ;  /* 0x0000763231657816 */ /* 0x000fc80000000065 */
[----:B------:R-:W2:Y:S01]  /*404b0*/  LDC R103, c[0x0][0x248] ;  /* 0x00009200ff677b82 */ /* 0x000ea20000000800 */
[----:B------:R-:W-:Y:S01]  /*404c0*/  VIADD R102, R3, 0x25 ;  /* 0x0000002503667836 */ /* 0x000fe20000000000 */
[----:B------:R2:W-:Y:S06]  /*404d0*/  @P3 STG.E.U16 desc[UR60][R94.64], R101 ;  /* 0x000000655e003986 */ /* 0x0005ec000c10153c */
[----:B------:R-:W2:Y:S01]  /*404e0*/  LDC R98, c[0x0][0x228] ;  /* 0x00008a00ff627b82 */ /* 0x000ea20000000800 */
[----:B------:R-:W-:-:S07]  /*404f0*/  ISETP.GE.AND P3, PT, R102, R97, PT ;  /* 0x000000616600720c */ /* 0x000fce0003f66270 */
[----:B----4-:R-:W4:Y:S01]  /*40500*/  LDC R92, c[0x0][0x248] ;  /* 0x00009200ff5c7b82 */ /* 0x010f220000000800 */
[----:B------:R-:W-:-:S07]  /*40510*/  VIADD R157, R3, 0x24 ;  /* 0x00000024039d7836 */ /* 0x000fce0000000000 */
[----:B------:R-:W4:Y:S01]  /*40520*/  LDC R99, c[0x0][0x228] ;  /* 0x00008a00ff637b82 */ /* 0x000f220000000800 */
[----:B------:R-:W-:Y:S01]  /*40530*/  IMAD.WIDE R48, R100, 0x2, R20 ;  /* 0x0000000264307825 */ /* 0x000fe200078e0214 */
[----:B-1----:R-:W-:-:S06]  /*40540*/  ISETP.GE.AND P1, PT, R157, R96, PT ;  /* 0x000000609d00720c */ /* 0x002fcc0003f26270 */
[----:B------:R-:W1:Y:S01]  /*40550*/  LDC R102, c[0x0][0x22c] ;  /* 0x00008b00ff667b82 */ /* 0x000e620000000800 */
[----:B------:R4:W-:Y:S01]  /*40560*/  @P6 STG.E.U16 desc[UR60][R48.64], R53 ;  /* 0x0000003530006986 */ /* 0x0009e2000c10153c */
[C---:B---3--:R-:W-:Y:S02]  /*40570*/  ISETP.LT.AND P2, PT, R156.reuse, R52, !P2 ;  /* 0x000000349c00720c */ /* 0x048fe40005741270 */
[C---:B0-----:R-:W-:Y:S02]  /*40580*/  ISETP.LT.AND P6, PT, R23.reuse, R2, !P1 ;  /* 0x000000021700720c */ /* 0x041fe40004fc1270 */
[----:B--2---:R-:W-:Y:S01]  /*40590*/  ISETP.LT.AND P1, PT, R156, R0, !P1 ;  /* 0x000000009c00720c */ /* 0x004fe20004f21270 */
[----:B------:R-:W-:Y:S01]  /*405a0*/  IMAD.IADD R103, R100, 0x1, R103 ;  /* 0x0000000164677824 */ /* 0x000fe200078e0267 */
[----:B------:R-:W0:Y:S01]  /*405b0*/  LDC R0, c[0x0][0x228] ;  /* 0x00008a00ff007b82 */ /* 0x000e220000000800 */
[----:B------:R-:W-:Y:S02]  /*405c0*/  ISETP.LT.AND P5, PT, R23, R98, !P3 ;  /* 0x000000621700720c */ /* 0x000fe40005fa1270 */
[----:B------:R-:W-:Y:S01]  /*405d0*/  PRMT R101, R53, 0x7632, R101 ;  /* 0x0000763235657816 */ /* 0x000fe20000000065 */
[----:B----4-:R-:W-:-:S04]  /*405e0*/  IMAD.IADD R98, R103, 0x1, R92 ;  /* 0x0000000167627824 */ /* 0x010fc800078e025c */
[----:B------:R-:W2:Y:S01]  /*405f0*/  LDC R97, c[0x0][0x22c] ;  /* 0x00008b00ff617b82 */ /* 0x000ea20000000800 */
[----:B------:R-:W-:Y:S01]  /*40600*/  IMAD.WIDE R48, R100, 0x2, R158 ;  /* 0x0000000264307825 */ /* 0x000fe200078e029e */
[----:B------:R-:W-:-:S03]  /*40610*/  PRMT R100, R50, 0x7632, R100 ;  /* 0x0000763232647816 */ /* 0x000fc60000000064 */
[----:B------:R-:W-:-:S03]  /*40620*/  IMAD.WIDE R52, R103, 0x2, R20 ;  /* 0x0000000267347825 */ /* 0x000fc600078e0214 */
[----:B------:R-:W3:Y:S01]  /*40630*/  LDC R96, c[0x0][0x248] ;  /* 0x00009200ff607b82 */ /* 0x000ee20000000800 */
[----:B------:R-:W-:Y:S01]  /*40640*/  IMAD.WIDE R92, R103, 0x2, R158 ;  /* 0x00000002675c7825 */ /* 0x000fe200078e029e */
[----:B------:R-:W-:Y:S01]  /*40650*/  ISETP.LT.AND P3, PT, R156, R99, !P3 ;  /* 0x000000639c00720c */ /* 0x000fe20005f61270 */
[----:B------:R4:W-:Y:S02]  /*40660*/  @P2 STG.E.U16 desc[UR60][R48.64], R101 ;  /* 0x0000006530002986 */ /* 0x0009e4000c10153c */
[----:B------:R-:W-:-:S03]  /*40670*/  VIADD R103, R3, 0x26 ;  /* 0x0000002603677836 */ /* 0x000fc60000000000 */
[----:B------:R-:W3:Y:S01]  /*40680*/  LDC R95, c[0x0][0x228] ;  /* 0x00008a00ff5f7b82 */ /* 0x000ee20000000800 */
[----:B------:R0:W-:Y:S07]  /*40690*/  @P6 STG.E.U16 desc[UR60][R52.64], R50 ;  /* 0x0000003234006986 */ /* 0x0001ee000c10153c */
[----:B------:R-:W3:Y:S01]  /*406a0*/  LDC R94, c[0x0][0x228] ;  /* 0x00008a00ff5e7b82 */ /* 0x000ee20000000800 */
[----:B------:R0:W-:Y:S01]  /*406b0*/  @P1 STG.E.U16 desc[UR60][R92.64], R100 ;  /* 0x000000645c001986 */ /* 0x0001e2000c10153c */
[----:B-1----:R-:W-:-:S06]  /*406c0*/  ISETP.GE.AND P1, PT, R103, R102, PT ;  /* 0x000000666700720c */ /* 0x002fcc0003f26270 */
[----:B------:R-:W1:Y:S08]  /*406d0*/  LDC R2, c[0x0][0x228] ;  /* 0x00008a00ff027b82 */ /* 0x000e700000000800 */
[----:B------:R-:W1:Y:S01]  /*406e0*/  LDC R99, c[0x0][0x248] ;  /* 0x00009200ff637b82 */ /* 0x000e620000000800 */
[----:B----4-:R-:W-:-:S07]  /*406f0*/  IMAD.WIDE R48, R98, 0x2, R20 ;  /* 0x0000000262307825 */ /* 0x010fce00078e0214 */
[----:B------:R-:W4:Y:S01]  /*40700*/  LDC R102, c[0x0][0x22c] ;  /* 0x00008b00ff667b82 */ /* 0x000f220000000800 */
[----:B------:R-:W-:Y:S01]  /*40710*/  VIADD R244, R3, 0x27 ;  /* 0x0000002703f47836 */ /* 0x000fe20000000000 */
[----:B------:R1:W-:Y:S01]  /*40720*/  @P5 STG.E.U16 desc[UR60][R48.64], R54 ;  /* 0x0000003630005986 */ /* 0x0003e2000c10153c */
[----:B0-----:R-:W-:Y:S01]  /*40730*/  IMAD.WIDE R52, R98, 0x2, R158 ;  /* 0x0000000262347825 */ /* 0x001fe200078e029e */
[----:B------:R-:W-:-:S04]  /*40740*/  PRMT R93, R54, 0x7632, R93 ;  /* 0x00007632365d7816 */ /* 0x000fc8000000005d */
[----:B------:R-:W0:Y:S01]  /*40750*/  LDC R50, c[0x0][0x228] ;  /* 0x00008a00ff327b82 */ /* 0x000e220000000800 */
[----:B------:R-:W-:Y:S02]  /*40760*/  ISETP.LT.AND P5, PT, R23, R0, !P1 ;  /* 0x000000001700720c */ /* 0x000fe40004fa1270 */
[----:B--2---:R-:W-:Y:S01]  /*40770*/  ISETP.GE.AND P2, PT, R244, R97, PT ;  /* 0x00000061f400720c */ /* 0x004fe20003f46270 */
[----:B---3--:R-:W-:-:S04]  /*40780*/  IMAD.IADD R97, R98, 0x1, R96 ;  /* 0x0000000162617824 */ /* 0x008fc800078e0260 */
[----:B------:R-:W2:Y:S01]  /*40790*/  LDC R100, c[0x0][0x248] ;  /* 0x00009200ff647b82 */ /* 0x000ea20000000800 */
[----:B------:R-:W-:Y:S01]  /*407a0*/  ISETP.LT.AND P1, PT, R156, R95, !P1 ;  /* 0x0000005f9c00720c */ /* 0x000fe20004f21270 */
[----:B------:R3:W-:Y:S01]  /*407b0*/  @P3 STG.E.U16 desc[UR60][R52.64], R93 ;  /* 0x0000005d34003986 */ /* 0x0007e2000c10153c */
[----:B------:R-:W-:-:S05]  /*407c0*/  ISETP.LT.AND P6, PT, R23, R94, !P2 ;  /* 0x0000005e1700720c */ /* 0x000fca00057c1270 */
[----:B------:R-:W2:Y:S01]  /*407d0*/  LDC R101, c[0x0][0x228] ;  /* 0x00008a00ff657b82 */ /* 0x000ea20000000800 */
[----:B-1----:R-:W-:Y:S01]  /*407e0*/  ISETP.LT.AND P3, PT, R156, R2, !P2 ;  /* 0x000000029c00720c */ /* 0x002fe20005761270 */
[----:B------:R-:W-:-:S04]  /*407f0*/  IMAD.WIDE R48, R97, 0x2, R20 ;  /* 0x0000000261307825 */ /* 0x000fc800078e0214 */
[----:B------:R-:W-:Y:S02]  /*40800*/  VIADD R95, R3, 0x28 ;  /* 0x00000028035f7836 */ /* 0x000fe40000000000 */
[----:B------:R-:W1:Y:S01]  /*40810*/  LDC R0, c[0x0][0x248] ;  /* 0x00009200ff007b82 */ /* 0x000e620000000800 */
[----:B------:R-:W-:Y:S01]  /*40820*/  IMAD.IADD R99, R97, 0x1, R99 ;  /* 0x0000000161637824 */ /* 0x000fe200078e0263 */
[----:B------:R-:W-:Y:S01]  /*40830*/  PRMT R157, R51, 0x7632, R157 ;  /* 0x00007632339d7816 */ /* 0x000fe2000000009d */
[----:B---3--:R-:W-:Y:S01]  /*40840*/  IMAD.WIDE R52, R97, 0x2, R158 ;  /* 0x0000000261347825 */ /* 0x008fe200078e029e */
[----:B------:R3:W-:Y:S04]  /*40850*/  @P5 STG.E.U16 desc[UR60][R48.64], R51 ;  /* 0x0000003330005986 */ /* 0x0007e8000c10153c */
[----:B------:R-:W1:Y:S01]  /*40860*/  LDC R98, c[0x0][0x22c] ;  /* 0x00008b00ff627b82 */ /* 0x000e620000000800 */
[----:B------:R-:W-:Y:S01]  /*40870*/  IMAD.WIDE R92, R99, 0x2, R20 ;  /* 0x00000002635c7825 */ /* 0x000fe200078e0214 */
[----:B----4-:R-:W-:-:S06]  /*40880*/  ISETP.GE.AND P2, PT, R95, R102, PT ;  /* 0x000000665f00720c */ /* 0x010fcc0003f46270 */
[----:B------:R-:W4:Y:S01]  /*40890*/  LDC R96, c[0x0][0x22c] ;  /* 0x00008b00ff607b82 */ /* 0x000f220000000800 */
[----:B---3--:R-:W-:Y:S01]  /*408a0*/  PRMT R49, R55, 0x7632, R49 ;  /* 0x0000763237317816 */ /* 0x008fe20000000031 */
[----:B------:R-:W-:Y:S01]  /*408b0*/  IMAD.WIDE R94, R99, 0x2, R158 ;  /* 0x00000002635e7825 */ /* 0x000fe200078e029e */
[----:B------:R-:W-:Y:S05]  /*408c0*/  @P1 STG.E.U16 desc[UR60][R52.64], R157 ;  /* 0x0000009d34001986 */ /* 0x000fea000c10153c */
[----:B------:R-:W3:Y:S01]  /*408d0*/  LDC R244, c[0x0][0x228] ;  /* 0x00008a00fff47b82 */ /* 0x000ee20000000800 */
[----:B------:R-:W-:Y:S04]  /*408e0*/  @P6 STG.E.U16 desc[UR60][R92.64], R55 ;  /* 0x000000375c006986 */ /* 0x000fe8000c10153c */
[----:B------:R2:W-:Y:S03]  /*408f0*/  @P3 STG.E.U16 desc[UR60][R94.64], R49 ;  /* 0x000000315e003986 */ /* 0x0005e6000c10153c */
[----:B------:R-:W3:Y:S01]  /*40900*/  LDC R2, c[0x0][0x22c] ;  /* 0x00008b00ff027b82 */ /* 0x000ee20000000800 */
[----:B0-----:R-:W-:Y:S01]  /*40910*/  ISETP.LT.AND P3, PT, R23, R50, !P2 ;  /* 0x000000321700720c */ /* 0x001fe20005761270 */
[----:B--2---:R-:W-:Y:S01]  /*40920*/  IMAD.IADD R51, R99, 0x1, R100 ;  /* 0x0000000163337824 */ /* 0x004fe200078e0264 */
[----:B------:R-:W-:-:S05]  /*40930*/  ISETP.LT.AND P2, PT, R156, R101, !P2 ;  /* 0x000000659c00720c */ /* 0x000fca0005741270 */
[----:B------:R-:W0:Y:S01]  /*40940*/  LDC R97, c[0x0][0x228] ;  /* 0x00008a00ff617b82 */ /* 0x000e220000000800 */
[----:B------:R-:W-:Y:S02]  /*40950*/  VIADD R103, R3, 0x29 ;  /* 0x0000002903677836 */ /* 0x000fe40000000000 */
[----:B------:R-:W-:-:S05]  /*40960*/  IMAD.WIDE R48, R51, 0x2, R20 ;  /* 0x0000000233307825 */ /* 0x000fca00078e0214 */
[----:B------:R-:W2:Y:S01]  /*40970*/  LDC R54, c[0x0][0x228] ;  /* 0x00008a00ff367b82 */ /* 0x000ea20000000800 */
[----:B------:R-:W-:Y:S01]  /*40980*/  VIADD R95, R3, 0x2a ;  /* 0x0000002a035f7836 */ /* 0x000fe20000000000 */
[----:B-1----:R-:W-:Y:S01]  /*40990*/  ISETP.GE.AND P1, PT, R103, R98, PT ;  /* 0x000000626700720c */ /* 0x002fe20003f26270 */
[----:B------:R-:W-:-:S05]  /*409a0*/  IMAD.IADD R99, R51, 0x1, R0 ;  /* 0x0000000133637824 */ /* 0x000fca00078e0200 */
[----:B------:R-:W1:Y:S01]  /*409b0*/  LDC R93, c[0x0][0x228] ;  /* 0x00008a00ff5d7b82 */ /* 0x000e620000000800 */
[----:B------:R1:W-:Y:S01]  /*409c0*/  @P3 STG.E.U16 desc[UR60][R48.64], R40 ;  /* 0x0000002830003986 */ /* 0x0003e2000c10153c */
[----:B------:R-:W-:Y:S01]  /*409d0*/  IMAD.WIDE R50, R51, 0x2, R158 ;  /* 0x0000000233327825 */ /* 0x000fe200078e029e */
[----:B------:R-:W-:-:S05]  /*409e0*/  PRMT R94, R40, 0x7632, R94 ;  /* 0x00007632285e7816 */ /* 0x000fca000000005e */
[----:B------:R-:W1:Y:S01]  /*409f0*/  LDC R55, c[0x0][0x248] ;  /* 0x00009200ff377b82 */ /* 0x000e620000000800 */
[----:B----4-:R-:W-:Y:S01]  /*40a00*/  ISETP.GE.AND P3, PT, R95, R96, PT ;  /* 0x000000605f00720c */ /* 0x010fe20003f66270 */
[----:B------:R-:W-:-:S06]  /*40a10*/  VIADD R95, R3, 0x2b ;  /* 0x0000002b035f7836 */ /* 0x000fcc0000000000 */
[----:B------:R-:W4:Y:S01]  /*40a20*/  LDC R92, c[0x0][0x228] ;  /* 0x00008a00ff5c7b82 */ /* 0x000f220000000800 */
[----:B---3--:R-:W-:Y:S01]  /*40a30*/  ISETP.LT.AND P5, PT, R23, R244, !P1 ;  /* 0x000000f41700720c */ /* 0x008fe20004fa1270 */
[----:B------:R3:W-:Y:S06]  /*40a40*/  @P2 STG.E.U16 desc[UR60][R50.64], R94 ;  /* 0x0000005e32002986 */ /* 0x0007ec000c10153c */
[----:B------:R-:W4:Y:S01]  /*40a50*/  LDC R0, c[0x0][0x248] ;  /* 0x00009200ff007b82 */ /* 0x000f220000000800 */
[----:B------:R-:W-:Y:S01]  /*40a60*/  ISETP.GE.AND P2, PT, R95, R2, PT ;  /* 0x000000025f00720c */ /* 0x000fe20003f46270 */
[----:B------:R-:W-:Y:S01]  /*40a70*/  IMAD.WIDE R52, R99, 0x2, R20 ;  /* 0x0000000263347825 */ /* 0x000fe200078e0214 */
[----:B0-----:R-:W-:-:S05]  /*40a80*/  ISETP.LT.AND P1, PT, R156, R97, !P1 ;  /* 0x000000619c00720c */ /* 0x001fca0004f21270 */
[----:B------:R-:W0:Y:S01]  /*40a90*/  LDC R2, c[0x0][0x22c] ;  /* 0x00008b00ff027b82 */ /* 0x000e220000000800 */
[----:B------:R4:W-:Y:S01]  /*40aa0*/  @P5 STG.E.U16 desc[UR60][R52.64], R44 ;  /* 0x0000002c34005986 */ /* 0x0009e2000c10153c */
[----:B--2---:R-:W-:-:S06]  /*40ab0*/  ISETP.LT.AND P5, PT, R23, R54, !P3 ;  /* 0x000000361700720c */ /* 0x004fcc0005fa1270 */
[----:B------:R-:W2:Y:S01]  /*40ac0*/  LDC R96, c[0x0][0x228] ;  /* 0x00008a00ff607b82 */ /* 0x000ea20000000800 */
[----:B-1----:R-:W-:Y:S01]  /*40ad0*/  ISETP.LT.AND P6, PT, R156, R93, !P3 ;  /* 0x0000005d9c00720c */ /* 0x002fe20005fc1270 */
[----:B------:R-:W-:Y:S01]  /*40ae0*/  IMAD.WIDE R48, R99, 0x2, R158 ;  /* 0x0000000263307825 */ /* 0x000fe200078e029e */
[----:B---3--:R-:W-:Y:S02]  /*40af0*/  PRMT R51, R44, 0x7632, R51 ;  /* 0x000076322c337816 */ /* 0x008fe40000000033 */
[----:B----4-:R-:W-:-:S03]  /*40b00*/  ISETP.LT.AND P3, PT, R23, R92, !P2 ;  /* 0x0000005c1700720c */ /* 0x010fc60005761270 */
[----:B------:R-:W1:Y:S01]  /*40b10*/  LDC R98, c[0x0][0x22c] ;  /* 0x00008b00ff627b82 */ /* 0x000e620000000800 */
[----:B------:R-:W-:-:S07]  /*40b20*/  IMAD.IADD R55, R99, 0x1, R55 ;  /* 0x0000000163377824 */ /* 0x000fce00078e0237 */
[----:B------:R-:W3:Y:S01]  /*40b30*/  LDC R101, c[0x0][0x228] ;  /* 0x00008a00ff657b82 */ /* 0x000ee20000000800 */
[C---:B------:R-:W-:Y:S01]  /*40b40*/  IMAD.IADD R93, R55.reuse, 0x1, R0 ;  /* 0x00000001375d7824 */ /* 0x040fe200078e0200 */
[----:B------:R4:W-:Y:S06]  /*40b50*/  @P1 STG.E.U16 desc[UR60][R48.64], R51 ;  /* 0x0000003330001986 */ /* 0x0009ec000c10153c */
[----:B------:R-:W1:Y:S01]  /*40b60*/  LDC R97, c[0x0][0x228] ;  /* 0x00008a00ff617b82 */ /* 0x000e620000000800 */
[----:B------:R-:W-:Y:S01]  /*40b70*/  IMAD.WIDE R52, R55, 0x2, R158 ;  /* 0x0000000237347825 */ /* 0x000fe200078e029e */
[----:B------:R-:W-:-:S06]  /*40b80*/  PRMT R0, R41, 0x7632, R0 ;  /* 0x0000763229007816 */ /* 0x000fcc0000000000 */
[----:B------:R-:W1:Y:S01]  /*40b90*/  LDC R94, c[0x0][0x228] ;  /* 0x00008a00ff5e7b82 */ /* 0x000e620000000800 */
[----:B----4-:R-:W-:-:S07]  /*40ba0*/  IMAD.WIDE R50, R55, 0x2, R20 ;  /* 0x0000000237327825 */ /* 0x010fce00078e0214 */
[----:B------:R-:W4:Y:S01]  /*40bb0*/  LDC R44, c[0x0][0x248] ;  /* 0x00009200ff2c7b82 */ /* 0x000f220000000800 */
[----:B------:R-:W-:Y:S01]  /*40bc0*/  IADD3 R99, R3, 0x2c, RZ ;  /* 0x0000002c03637810 */ /* 0x000fe20007ffe0ff */
[----:B------:R-:W-:-:S06]  /*40bd0*/  IMAD.WIDE R54, R93, 0x2, R20 ;  /* 0x000000025d367825 */ /* 0x000fcc00078e0214 */
[----:B------:R-:W1:Y:S01]  /*40be0*/  LDC R95, c[0x0][0x228] ;  /* 0x00008a00ff5f7b82 */ /* 0x000e620000000800 */
[----:B------:R-:W-:Y:S07]  /*40bf0*/  @P5 STG.E.U16 desc[UR60][R50.64], R41 ;  /* 0x0000002932005986 */ /* 0x000fee000c10153c */
[----:B------:R-:W1:Y:S01]  /*40c00*/  LDC R40, c[0x0][0x248] ;  /* 0x00009200ff287b82 */ /* 0x000e620000000800 */
[----:B------:R-:W-:Y:S01]  /*40c10*/  @P6 STG.E.U16 desc[UR60][R52.64], R0 ;  /* 0x0000000034006986 */ /* 0x000fe2000c10153c */
[----:B0-----:R-:W-:-:S03]  /*40c20*/  ISETP.GE.AND P1, PT, R99, R2, PT ;  /* 0x000000026300720c */ /* 0x001fc60003f26270 */
[----:B------:R0:W-:Y:S01]  /*40c30*/  @P3 STG.E.U16 desc[UR60][R54.64], R45 ;  /* 0x0000002d36003986 */ /* 0x0001e2000c10153c */
[----:B------:R-:W-:Y:S01]  /*40c40*/  VIADD R103, R3, 0x2d ;  /* 0x0000002d03677836 */ /* 0x000fe20000000000 */
[----:B--2---:R-:W-:Y:S01]  /*40c50*/  ISETP.LT.AND P6, PT, R23, R96, !P1 ;  /* 0x000000601700720c */ /* 0x004fe20004fc1270 */
[----:B------:R-:W2:Y:S01]  /*40c60*/  LDC R2, c[0x0][0x228] ;  /* 0x00008a00ff027b82 */ /* 0x000ea20000000800 */
[----:B---3--:R-:W-:Y:S01]  /*40c70*/  ISETP.LT.AND P2, PT, R156, R101, !P2 ;  /* 0x000000659c00720c */ /* 0x008fe20005741270 */
[----:B----4-:R-:W-:-:S06]  /*40c80*/  IMAD.IADD R49, R93, 0x1, R44 ;  /* 0x000000015d317824 */ /* 0x010fcc00078e022c */
[----:B------:R-:W3:Y:S01]  /*40c90*/  LDC R92, c[0x0][0x228] ;  /* 0x00008a00ff5c7b82 */ /* 0x000ee20000000800 */
[----:B-1----:R-:W-:-:S07]  /*40ca0*/  ISETP.GE.AND P3, PT, R103, R98, PT ;  /* 0x000000626700720c */ /* 0x002fce0003f66270 */
[----:B0-----:R-:W0:Y:S01]  /*40cb0*/  LDC R54, c[0x0][0x22c] ;  /* 0x00008b00ff367b82 */ /* 0x001e220000000800 */
[----:B------:R-:W-:-:S07]  /*40cc0*/  ISETP.LT.AND P1, PT, R156, R97, !P1 ;  /* 0x000000619c00720c */ /* 0x000fce0004f21270 */
[----:B------:R-:W1:Y:S01]  /*40cd0*/  LDC R96, c[0x0][0x22c] ;  /* 0x00008b00ff607b82 */ /* 0x000e620000000800 */
[----:B------:R-:W-:Y:S02]  /*40ce0*/  ISETP.LT.AND P5, PT, R23, R94, !P3 ;  /* 0x0000005e1700720c */ /* 0x000fe40005fa1270 */
[----:B------:R-:W-:Y:S01]  /*40cf0*/  ISETP.LT.AND P3, PT, R156, R95, !P3 ;  /* 0x0000005f9c00720c */ /* 0x000fe20005f61270 */
[----:B------:R-:W-:-:S04]  /*40d00*/  IMAD.IADD R95, R49, 0x1, R40 ;  /* 0x00000001315f7824 */ /* 0x000fc800078e0228 */
[----:B------:R-:W4:Y:S01]  /*40d10*/  LDC R55, c[0x0][0x228] ;  /* 0x00008a00ff377b82 */ /* 0x000f220000000800 */
[----:B------:R-:W-:Y:S01]  /*40d20*/  PRMT R53, R45, 0x7632, R53 ;  /* 0x000076322d357816 */ /* 0x000fe20000000035 */
[----:B------:R-:W-:Y:S01]  /*40d30*/  IMAD.WIDE R40, R93, 0x2, R158 ;  /* 0x000000025d287825 */ /* 0x000fe200078e029e */
[----:B------:R-:W-:-:S05]  /*40d40*/  PRMT R98, R42, 0x7632, R98 ;  /* 0x000076322a627816 */ /* 0x000fca0000000062 */
[----:B------:R-:W4:Y:S01]  /*40d50*/  LDC R94, c[0x0][0x248] ;  /* 0x00009200ff5e7b82 */ /* 0x000f220000000800 */
[C---:B------:R-:W-:Y:S01]  /*40d60*/  IMAD.WIDE R44, R49.reuse, 0x2, R20 ;  /* 0x00000002312c7825 */ /* 0x040fe200078e0214 */
[----:B------:R2:W-:Y:S03]  /*40d70*/  @P2 STG.E.U16 desc[UR60][R40.64], R53 ;  /* 0x0000003528002986 */ /* 0x0005e6000c10153c */
[----:B------:R-:W-:-:S03]  /*40d80*/  IMAD.WIDE R48, R49, 0x2, R158 ;  /* 0x0000000231307825 */ /* 0x000fc600078e029e */
[----:B------:R-:W4:Y:S01]  /*40d90*/  LDC R0, c[0x0][0x248] ;  /* 0x00009200ff007b82 */ /* 0x000f220000000800 */
[----:B------:R-:W-:Y:S01]  /*40da0*/  IMAD.WIDE R50, R95, 0x2, R20 ;  /* 0x000000025f327825 */ /* 0x000fe200078e0214 */
[----:B------:R-:W-:Y:S03]  /*40db0*/  @P6 STG.E.U16 desc[UR60][R44.64], R42 ;  /* 0x0000002a2c006986 */ /* 0x000fe6000c10153c */
[C---:B------:R-:W-:Y:S01]  /*40dc0*/  VIADD R99, R3.reuse, 0x2f ;  /* 0x0000002f03637836 */ /* 0x040fe20000000000 */
[----:B------:R-:W-:Y:S01]  /*40dd0*/  @P1 STG.E.U16 desc[UR60][R48.64], R98 ;  /* 0x0000006230001986 */ /* 0x000fe2000c10153c */
[----:B------:R-:W-:Y:S01]  /*40de0*/  VIADD R97, R3, 0x2e ;  /* 0x0000002e03617836 */ /* 0x000fe20000000000 */
[----:B--2---:R-:W-:Y:S01]  /*40df0*/  PRMT R41, R46, 0x7632, R41 ;  /* 0x000076322e297816 */ /* 0x004fe20000000029 */
[----:B------:R-:W2:Y:S01]  /*40e00*/  LDC R93, c[0x0][0x22c] ;  /* 0x00008b00ff5d7b82 */ /* 0x000ea20000000800 */
[----:B------:R3:W-:Y:S01]  /*40e10*/  @P5 STG.E.U16 desc[UR60][R50.64], R46 ;  /* 0x0000002e32005986 */ /* 0x0007e2000c10153c */
[----:B0-----:R-:W-:Y:S01]  /*40e20*/  ISETP.GE.AND P1, PT, R99, R54, PT ;  /* 0x000000366300720c */ /* 0x001fe20003f26270 */
[----:B------:R-:W-:Y:S01]  /*40e30*/  IMAD.WIDE R52, R95, 0x2, R158 ;  /* 0x000000025f347825 */ /* 0x000fe200078e029e */
[----:B-1----:R-:W-:-:S02]  /*40e40*/  ISETP.GE.AND P2, PT, R97, R96, PT ;  /* 0x000000606100720c */ /* 0x002fc40003f46270 */
[C---:B------:R-:W-:Y:S02]  /*40e50*/  ISETP.LT.AND P5, PT, R23.reuse, R2, !P1 ;  /* 0x000000021700720c */ /* 0x040fe40004fa1270 */
[----:B------:R-:W0:Y:S08]  /*40e60*/  LDC R96, c[0x0][0x228] ;  /* 0x00008a00ff607b82 */ /* 0x000e300000000800 */
[----:B---3--:R-:W1:Y:S01]  /*40e70*/  LDC R46, c[0x0][0x22c] ;  /* 0x00008b00ff2e7b82 */ /* 0x008e620000000800 */
[----:B------:R3:W-:Y:S01]  /*40e80*/  @P3 STG.E.U16 desc[UR60][R52.64], R41 ;  /* 0x0000002934003986 */ /* 0x0007e2000c10153c */
[----:B------:R-:W-:-:S06]  /*40e90*/  ISETP.LT.AND P3, PT, R23, R92, !P2 ;  /* 0x0000005c1700720c */ /* 0x000fcc0005761270 */
[----:B------:R-:W0:Y:S01]  /*40ea0*/  LDC R51, c[0x0][0x228] ;  /* 0x00008a00ff337b82 */ /* 0x000e220000000800 */
[----:B----4-:R-:W-:-:S07]  /*40eb0*/  ISETP.LT.AND P2, PT, R156, R55, !P2 ;  /* 0x000000379c00720c */ /* 0x010fce0005741270 */
[----:B------:R-:W4:Y:S01]  /*40ec0*/  LDC R2, c[0x0][0x228] ;  /* 0x00008a00ff027b82 */ /* 0x000f220000000800 */
[----:B------:R-:W-:Y:S01]  /*40ed0*/  IMAD.IADD R45, R95, 0x1, R94 ;  /* 0x000000015f2d7824 */ /* 0x000fe200078e025e */
[----:B------:R-:W-:Y:S01]  /*40ee0*/  PRMT R92, R43, 0x7632, R92 ;  /* 0x000076322b5c7816 */ /* 0x000fe2000000005c */
[----:B------:R-:W-:-:S05]  /*40ef0*/  VIADD R50, R3, 0x30 ;  /* 0x0000003003327836 */ /* 0x000fca0000000000 */
[----:B------:R-:W4:Y:S01]  /*40f00*/  LDC R97, c[0x0][0x228] ;  /* 0x00008a00ff617b82 */ /* 0x000f220000000800 */
[----:B---3--:R-:W-:-:S04]  /*40f10*/  IMAD.WIDE R40, R45, 0x2, R20 ;  /* 0x000000022d287825 */ /* 0x008fc800078e0214 */
[C---:B------:R-:W-:Y:S02]  /*40f20*/  IMAD.IADD R53, R45.reuse, 0x1, R0 ;  /* 0x000000012d357824 */ /* 0x040fe400078e0200 */
[----:B------:R-:W-:Y:S01]  /*40f30*/  IMAD.WIDE R44, R45, 0x2, R158 ;  /* 0x000000022d2c7825 */ /* 0x000fe200078e029e */
[----:B------:R-:W3:Y:S03]  /*40f40*/  LDC R42, c[0x0][0x248] ;  /* 0x00009200ff2a7b82 */ /* 0x000ee60000000800 */
[----:B------:R-:W-:Y:S01]  /*40f50*/  VIADD R95, R3, 0x31 ;  /* 0x00000031035f7836 */ /* 0x000fe20000000000 */
[----:B------:R-:W-:Y:S01]  /*40f60*/  @P3 STG.E.U16 desc[UR60][R40.64], R43 ;  /* 0x0000002b28003986 */ /* 0x000fe2000c10153c */
[----:B------:R-:W-:Y:S01]  /*40f70*/  IMAD.WIDE R48, R53, 0x2, R20 ;  /* 0x0000000235307825 */ /* 0x000fe200078e0214 */
[----:B--2---:R-:W-:Y:S02]  /*40f80*/  ISETP.GE.AND P3, PT, R50, R93, PT ;  /* 0x0000005d3200720c */ /* 0x004fe40003f66270 */
[----:B------:R-:W2:Y:S01]  /*40f90*/  LDC R0, c[0x0][0x248] ;  /* 0x00009200ff007b82 */ /* 0x000ea20000000800 */
[----:B------:R3:W-:Y:S01]  /*40fa0*/  @P2 STG.E.U16 desc[UR60][R44.64], R92 ;  /* 0x0000005c2c002986 */ /* 0x0007e2000c10153c */
[----:B-1----:R-:W-:-:S02]  /*40fb0*/  ISETP.GE.AND P2, PT, R95, R46, PT ;  /* 0x0000002e5f00720c */ /* 0x002fc40003f46270 */
[C---:B0-----:R-:W-:Y:S01]  /*40fc0*/  ISETP.LT.AND P6, PT, R156.reuse, R51, !P3 ;  /* 0x000000339c00720c */ /* 0x041fe20005fc1270 */
[----:B------:R0:W-:Y:S01]  /*40fd0*/  @P5 STG.E.U16 desc[UR60][R48.64], R47 ;  /* 0x0000002f30005986 */ /* 0x0001e2000c10153c */
[C---:B------:R-:W-:Y:S02]  /*40fe0*/  ISETP.LT.AND P5, PT, R23.reuse, R96, !P3 ;  /* 0x000000601700720c */ /* 0x040fe40005fa1270 */
[----:B----4-:R-:W-:Y:S01]  /*40ff0*/  ISETP.LT.AND P3, PT, R23, R2, !P2 ;  /* 0x000000021700720c */ /* 0x010fe20005761270 */
[----:B------:R-:W1:Y:S08]  /*41000*/  LDC R50, c[0x0][0x22c] ;  /* 0x00008b00ff327b82 */ /* 0x000e700000000800 */
[----:B------:R-:W4:Y:S01]  /*41010*/  LDC R2, c[0x0][0x248] ;  /* 0x00009200ff027b82 */ /* 0x000f220000000800 */
[----:B------:R-:W-:Y:S01]  /*41020*/  ISETP.LT.AND P1, PT, R156, R97, !P1 ;  /* 0x000000619c00720c */ /* 0x000fe20004f21270 */
[----:B---3--:R-:W-:-:S06]  /*41030*/  IMAD.IADD R45, R53, 0x1, R42 ;  /* 0x00000001352d7824 */ /* 0x008fcc00078e022a */
[----:B------:R-:W3:Y:S08]  /*41040*/  LDC R52, c[0x0][0x22c] ;  /* 0x00008b00ff347b82 */ /* 0x000ef00000000800 */
[----:B------:R-:W3:Y:S01]  /*41050*/  LDC R55, c[0x0][0x228] ;  /* 0x00008a00ff377b82 */ /* 0x000ee20000000800 */
[----:B------:R-:W-:Y:S01]  /*41060*/  PRMT R94, R47, 0x7632, R94 ;  /* 0x000076322f5e7816 */ /* 0x000fe2000000005e */
[----:B------:R-:W-:-:S06]  /*41070*/  IMAD.WIDE R40, R53, 0x2, R158 ;  /* 0x0000000235287825 */ /* 0x000fcc00078e029e */
[----:B------:R-:W3:Y:S01]  /*41080*/  LDC R54, c[0x0][0x228] ;  /* 0x00008a00ff367b82 */ /* 0x000ee20000000800 */
[----:B------:R-:W-:-:S04]  /*41090*/  IMAD.WIDE R42, R45, 0x2, R20 ;  /* 0x000000022d2a7825 */ /* 0x000fc800078e0214 */
[----:B--2---:R-:W-:-:S03]  /*410a0*/  IMAD.IADD R51, R45, 0x1, R0 ;  /* 0x000000012d337824 */ /* 0x004fc600078e0200 */
[----:B------:R-:W2:Y:S01]  /*410b0*/  LDC R93, c[0x0][0x228] ;  /* 0x00008a00ff5d7b82 */ /* 0x000ea20000000800 */
[----:B------:R-:W-:Y:S01]  /*410c0*/  PRMT R0, R32, 0x7632, R0 ;  /* 0x0000763220007816 */ /* 0x000fe20000000000 */
[----:B------:R-:W-:-:S06]  /*410d0*/  IMAD.WIDE R44, R45, 0x2, R158 ;  /* 0x000000022d2c7825 */ /* 0x000fcc00078e029e */
[----:B------:R-:W2:Y:S01]  /*410e0*/  LDC R92, c[0x0][0x228] ;  /* 0x00008a00ff5c7b82 */ /* 0x000ea20000000800 */
[----:B------:R-:W-:Y:S01]  /*410f0*/  @P1 STG.E.U16 desc[UR60][R40.64], R94 ;  /* 0x0000005e28001986 */ /* 0x000fe2000c10153c */
[----:B------:R-:W-:-:S03]  /*41100*/  VIADD R53, R3, 0x32 ;  /* 0x0000003203357836 */ /* 0x000fc60000000000 */
[----:B------:R-:W-:Y:S03]  /*41110*/  @P5 STG.E.U16 desc[UR60][R42.64], R32 ;  /* 0x000000202a005986 */ /* 0x000fe6000c10153c */
[----:B0-----:R-:W0:Y:S01]  /*41120*/  LDC R49, c[0x0][0x228] ;  /* 0x00008a00ff317b82 */ /* 0x001e220000000800 */
[----:B------:R4:W-:Y:S01]  /*41130*/  @P6 STG.E.U16 desc[UR60][R44.64], R0 ;  /* 0x000000002c006986 */ /* 0x0009e2000c10153c */
[----:B------:R-:W-:-:S06]  /*41140*/  IMAD.WIDE R46, R51, 0x2, R20 ;  /* 0x00000002332e7825 */ /* 0x000fcc00078e0214 */
[----:B------:R-:W0:Y:S01]  /*41150*/  LDC R48, c[0x0][0x248] ;  /* 0x00009200ff307b82 */ /* 0x000e220000000800 */
[----:B------:R-:W-:Y:S01]  /*41160*/  VIADD R95, R3, 0x33 ;  /* 0x00000033035f7836 */ /* 0x000fe20000000000 */
[----:B-1----:R-:W-:Y:S01]  /*41170*/  ISETP.GE.AND P1, PT, R53, R50, PT ;  /* 0x000000323500720c */ /* 0x002fe20003f26270 */
[----:B----4-:R-:W-:-:S05]  /*41180*/  IMAD.IADD R45, R51, 0x1, R2 ;  /* 0x00000001332d7824 */ /* 0x010fca00078e0202 */
[----:B------:R-:W1:Y:S01]  /*41190*/  LDC R2, c[0x0][0x22c] ;  /* 0x00008b00ff027b82 */ /* 0x000e620000000800 */
[----:B------:R4:W-:Y:S01]  /*411a0*/  @P3 STG.E.U16 desc[UR60][R46.64], R36 ;  /* 0x000000242e003986 */ /* 0x0009e2000c10153c */
[----:B---3--:R-:W-:Y:S02]  /*411b0*/  ISETP.GE.AND P3, PT, R95, R52, PT ;  /* 0x000000345f00720c */ /* 0x008fe40003f66270 */
[----:B------:R-:W-:-:S04]  /*411c0*/  ISETP.LT.AND P2, PT, R156, R55, !P2 ;  /* 0x000000379c00720c */ /* 0x000fc80005741270 */
[----:B------:R-:W3:Y:S01]  /*411d0*/  LDC R50, c[0x0][0x22c] ;  /* 0x00008b00ff327b82 */ /* 0x000ee20000000800 */
[----:B------:R-:W-:-:S07]  /*411e0*/  ISETP.LT.AND P6, PT, R23, R54, !P1 ;  /* 0x000000361700720c */ /* 0x000fce0004fc1270 */
[----:B------:R-:W3:Y:S01]  /*411f0*/  LDC R32, c[0x0][0x248] ;  /* 0x00009200ff207b82 */ /* 0x000ee20000000800 */
[----:B--2---:R-:W-:-:S07]  /*41200*/  ISETP.LT.AND P1, PT, R156, R93, !P1 ;  /* 0x0000005d9c00720c */ /* 0x004fce0004f21270 */
[----:B------:R-:W2:Y:S01]  /*41210*/  LDC R52, c[0x0][0x228] ;  /* 0x00008a00ff347b82 */ /* 0x000ea20000000800 */
[----:B------:R-:W-:-:S07]  /*41220*/  ISETP.LT.AND P5, PT, R23, R92, !P3 ;  /* 0x0000005c1700720c */ /* 0x000fce0005fa1270 */
[----:B------:R-:W2:Y:S01]  /*41230*/  LDC R55, c[0x0][0x228] ;  /* 0x00008a00ff377b82 */ /* 0x000ea20000000800 */
[----:B------:R-:W-:-:S07]  /*41240*/  PRMT R92, R36, 0x7632, R92 ;  /* 0x00007632245c7816 */ /* 0x000fce000000005c */
[----:B------:R-:W2:Y:S01]  /*41250*/  LDC R0, c[0x0][0x248] ;  /* 0x00009200ff007b82 */ /* 0x000ea20000000800 */
[----:B------:R-:W-:Y:S01]  /*41260*/  IMAD.WIDE R40, R51, 0x2, R158 ;  /* 0x0000000233287825 */ /* 0x000fe200078e029e */
[----:B0-----:R-:W-:-:S06]  /*41270*/  ISETP.LT.AND P3, PT, R156, R49, !P3 ;  /* 0x000000319c00720c */ /* 0x001fcc0005f61270 */
[----:B----4-:R-:W0:Y:S01]  /*41280*/  LDC R36, c[0x0][0x228] ;  /* 0x00008a00ff247b82 */ /* 0x010e220000000800 */
[----:B------:R-:W-:Y:S01]  /*41290*/  VIADD R97, R3, 0x35 ;  /* 0x0000003503617836 */ /* 0x000fe20000000000 */
[----:B------:R-:W-:Y:S01]  /*412a0*/  PRMT R94, R33, 0x7632, R94 ;  /* 0x00007632215e7816 */ /* 0x000fe2000000005e */
[C---:B------:R-:W-:Y:S02]  /*412b0*/  IMAD.IADD R53, R45.reuse, 0x1, R48 ;  /* 0x000000012d357824 */ /* 0x040fe400078e0230 */
[C---:B------:R-:W-:Y:S01]  /*412c0*/  IMAD.WIDE R42, R45.reuse, 0x2, R20 ;  /* 0x000000022d2a7825 */ /* 0x040fe200078e0214 */
[----:B------:R4:W-:Y:S02]  /*412d0*/  @P2 STG.E.U16 desc[UR60][R40.64], R92 ;  /* 0x0000005c28002986 */ /* 0x0009e4000c10153c */
[----:B------:R-:W0:Y:S01]  /*412e0*/  LDC R93, c[0x0][0x228] ;  /* 0x00008a00ff5d7b82 */ /* 0x000e220000000800 */
[----:B------:R-:W-:Y:S01]  /*412f0*/  IMAD.WIDE R44, R45, 0x2, R158 ;  /* 0x000000022d2c7825 */ /* 0x000fe200078e029e */
[----:B-1----:R-:W-:-:S03]  /*41300*/  ISETP.GE.AND P2, PT, R97, R2, PT ;  /* 0x000000026100720c */ /* 0x002fc60003f46270 */
[----:B------:R-:W-:Y:S01]  /*41310*/  VIADD R95, R3, 0x34 ;  /* 0x00000034035f7836 */ /* 0x000fe20000000000 */
[----:B------:R1:W-:Y:S01]  /*41320*/  @P6 STG.E.U16 desc[UR60][R42.64], R33 ;  /* 0x000000212a006986 */ /* 0x0003e2000c10153c */
[----:B------:R-:W-:Y:S01]  /*41330*/  IMAD.WIDE R46, R53, 0x2, R20 ;  /* 0x00000002352e7825 */ /* 0x000fe200078e0214 */
[----:B------:R-:W0:Y:S02]  /*41340*/  LDC R51, c[0x0][0x22c] ;  /* 0x00008b00ff337b82 */ /* 0x000e240000000800 */
[----:B------:R-:W-:Y:S01]  /*41350*/  @P1 STG.E.U16 desc[UR60][R44.64], R94 ;  /* 0x0000005e2c001986 */ /* 0x000fe2000c10153c */
[----:B----4-:R-:W-:Y:S01]  /*41360*/  PRMT R41, R37, 0x7632, R41 ;  /* 0x0000763225297816 */ /* 0x010fe20000000029 */
[----:B------:R-:W-:Y:S01]  /*41370*/  IMAD.WIDE R48, R53, 0x2, R158 ;  /* 0x0000000235307825 */ /* 0x000fe200078e029e */
[----:B---3--:R-:W-:-:S03]  /*41380*/  ISETP.GE.AND P1, PT, R95, R50, PT ;  /* 0x000000325f00720c */ /* 0x008fc60003f26270 */
[----:B------:R-:W3:Y:S01]  /*41390*/  LDC R2, c[0x0][0x248] ;  /* 0x00009200ff027b82 */ /* 0x000ee20000000800 */
[----:B------:R4:W-:Y:S01]  /*413a0*/  @P5 STG.E.U16 desc[UR60][R46.64], R37 ;  /* 0x000000252e005986 */ /* 0x0009e2000c10153c */
[----:B------:R-:W-:Y:S01]  /*413b0*/  IMAD.IADD R53, R53, 0x1, R32 ;  /* 0x0000000135357824 */ /* 0x000fe200078e0220 */
[----:B--2---:R-:W-:Y:S02]  /*413c0*/  ISETP.LT.AND P5, PT, R23, R52, !P1 ;  /* 0x000000341700720c */ /* 0x004fe40004fa1270 */
[----:B------:R2:W-:Y:S03]  /*413d0*/  @P3 STG.E.U16 desc[UR60][R48.64], R41 ;  /* 0x0000002930003986 */ /* 0x0005e6000c10153c */
[----:B------:R-:W2:Y:S01]  /*413e0*/  LDC R54, c[0x0][0x228] ;  /* 0x00008a00ff367b82 */ /* 0x000ea20000000800 */
[----:B------:R-:W-:Y:S01]  /*413f0*/  ISETP.LT.AND P3, PT, R156, R55, !P1 ;  /* 0x000000379c00720c */ /* 0x000fe20004f61270 */
[----:B-1----:R-:W-:-:S06]  /*41400*/  IMAD.IADD R43, R53, 0x1, R0 ;  /* 0x00000001352b7824 */ /* 0x002fcc00078e0200 */
[----:B----4-:R-:W1:Y:S01]  /*41410*/  LDC R47, c[0x0][0x228] ;  /* 0x00008a00ff2f7b82 */ /* 0x010e620000000800 */
[----:B0-----:R-:W-:Y:S01]  /*41420*/  ISETP.LT.AND P6, PT, R23, R36, !P2 ;  /* 0x000000241700720c */ /* 0x001fe200057c1270 */
[----:B------:R-:W-:Y:S01]  /*41430*/  IMAD.WIDE R32, R53, 0x2, R20 ;  /* 0x0000000235207825 */ /* 0x000fe200078e0214 */
[----:B------:R-:W-:-:S05]  /*41440*/  PRMT R50, R34, 0x7632, R50 ;  /* 0x0000763222327816 */ /* 0x000fca0000000032 */
[----:B------:R-:W0:Y:S01]  /*41450*/  LDC R42, c[0x0][0x22c] ;  /* 0x00008b00ff2a7b82 */ /* 0x000e220000000800 */
[----:B------:R-:W-:-:S07]  /*41460*/  IMAD.WIDE R36, R53, 0x2, R158 ;  /* 0x0000000235247825 */ /* 0x000fce00078e029e */
[----:B------:R-:W4:Y:S01]  /*41470*/  LDC R0, c[0x0][0x248] ;  /* 0x00009200ff007b82 */ /* 0x000f220000000800 */
[----:B------:R-:W-:Y:S01]  /*41480*/  VIADD R44, R3, 0x36 ;  /* 0x00000036032c7836 */ /* 0x000fe20000000000 */
[----:B------:R2:W-:Y:S06]  /*41490*/  @P5 STG.E.U16 desc[UR60][R32.64], R34 ;  /* 0x0000002220005986 */ /* 0x0005ec000c10153c */
[----:B------:R-:W4:Y:S01]  /*414a0*/  LDC R46, c[0x0][0x228] ;  /* 0x00008a00ff2e7b82 */ /* 0x000f220000000800 */
[----:B------:R2:W-:Y:S01]  /*414b0*/  @P3 STG.E.U16 desc[UR60][R36.64], R50 ;  /* 0x0000003224003986 */ /* 0x0005e2000c10153c */
[----:B------:R-:W-:-:S02]  /*414c0*/  ISETP.LT.AND P3, PT, R156, R93, !P2 ;  /* 0x0000005d9c00720c */ /* 0x000fc40005761270 */
[----:B------:R-:W-:Y:S01]  /*414d0*/  ISETP.GE.AND P1, PT, R44, R51, PT ;  /* 0x000000332c00720c */ /* 0x000fe20003f26270 */
[----:B---3--:R-:W-:-:S03]  /*414e0*/  IMAD.IADD R45, R43, 0x1, R2 ;  /* 0x000000012b2d7824 */ /* 0x008fc600078e0202 */
[----:B------:R-:W3:Y:S01]  /*414f0*/  LDC R44, c[0x0][0x22c] ;  /* 0x00008b00ff2c7b82 */ /* 0x000ee20000000800 */
[----:B--2---:R-:W-:Y:S01]  /*41500*/  IMAD.WIDE R40, R43, 0x2, R20 ;  /* 0x000000022b287825 */ /* 0x004fe200078e0214 */
[----:B------:R-:W-:Y:S02]  /*41510*/  ISETP.LT.AND P5, PT, R23, R54, !P1 ;  /* 0x000000361700720c */ /* 0x000fe40004fa1270 */
[----:B------:R-:W-:-:S04]  /*41520*/  PRMT R33, R38, 0x7632, R33 ;  /* 0x0000763226217816 */ /* 0x000fc80000000021 */
[----:B------:R-:W2:Y:S01]  /*41530*/  LDC R2, c[0x0][0x248] ;  /* 0x00009200ff027b82 */ /* 0x000ea20000000800 */
[----:B------:R-:W-:Y:S01]  /*41540*/  IMAD.WIDE R36, R43, 0x2, R158 ;  /* 0x000000022b247825 */ /* 0x000fe200078e029e */
[----:B-1----:R-:W-:-:S03]  /*41550*/  ISETP.LT.AND P1, PT, R156, R47, !P1 ;  /* 0x0000002f9c00720c */ /* 0x002fc60004f21270 */
[----:B------:R-:W-:-:S03]  /*41560*/  VIADD R53, R3, 0x37 ;  /* 0x0000003703357836 */ /* 0x000fc60000000000 */
[----:B------:R-:W1:Y:S01]  /*41570*/  LDC R49, c[0x0][0x228] ;  /* 0x00008a00ff317b82 */ /* 0x000e620000000800 */
[----:B------:R-:W-:Y:S07]  /*41580*/  @P6 STG.E.U16 desc[UR60][R40.64], R38 ;  /* 0x0000002628006986 */ /* 0x000fee000c10153c */
[----:B------:R-:W1:Y:S01]  /*41590*/  LDC R48, c[0x0][0x228] ;  /* 0x00008a00ff307b82 */ /* 0x000e620000000800 */
[----:B------:R3:W-:Y:S01]  /*415a0*/  @P3 STG.E.U16 desc[UR60][R36.64], R33 ;  /* 0x0000002124003986 */ /* 0x0007e2000c10153c */
[----:B0-----:R-:W-:-:S06]  /*415b0*/  ISETP.GE.AND P2, PT, R53, R42, PT ;  /* 0x0000002a3500720c */ /* 0x001fcc0003f46270 */
[----:B------:R-:W0:Y:S01]  /*415c0*/  LDC R34, c[0x0][0x22c] ;  /* 0x00008b00ff227b82 */ /* 0x000e220000000800 */
[----:B----4-:R-:W-:-:S07]  /*415d0*/  IMAD.IADD R43, R45, 0x1, R0 ;  /* 0x000000012d2b7824 */ /* 0x010fce00078e0200 */
[----:B------:R-:W4:Y:S01]  /*415e0*/  LDC R51, c[0x0][0x228] ;  /* 0x00008a00ff337b82 */ /* 0x000f220000000800 */
[----:B---3--:R-:W-:Y:S01]  /*415f0*/  IMAD.WIDE R32, R45, 0x2, R20 ;  /* 0x000000022d207825 */ /* 0x008fe200078e0214 */
[----:B------:R-:W-:-:S03]  /*41600*/  PRMT R42, R35, 0x7632, R42 ;  /* 0x00007632232a7816 */ /* 0x000fc6000000002a */
[----:B------:R-:W-:-:S03]  /*41610*/  IMAD.WIDE R40, R45, 0x2, R158 ;  /* 0x000000022d287825 */ /* 0x000fc600078e029e */
[----:B------:R-:W3:Y:S01]  /*41620*/  LDC R50, c[0x0][0x228] ;  /* 0x00008a00ff327b82 */ /* 0x000ee20000000800 */
[----:B------:R-:W-:Y:S01]  /*41630*/  ISETP.LT.AND P3, PT, R23, R46, !P2 ;  /* 0x0000002e1700720c */ /* 0x000fe20005761270 */
[----:B------:R-:W-:Y:S06]  /*41640*/  @P5 STG.E.U16 desc[UR60][R32.64], R35 ;  /* 0x0000002320005986 */ /* 0x000fec000c10153c */
[----:B------:R-:W3:Y:S01]  /*41650*/  LDC R45, c[0x0][0x228] ;  /* 0x00008a00ff2d7b82 */ /* 0x000ee20000000800 */
[----:B------:R-:W-:Y:S01]  /*41660*/  VIADD R47, R3, 0x38 ;  /* 0x00000038032f7836 */ /* 0x000fe20000000000 */
[----:B------:R2:W-:Y:S06]  /*41670*/  @P1 STG.E.U16 desc[UR60][R40.64], R42 ;  /* 0x0000002a28001986 */ /* 0x0005ec000c10153c */
[----:B------:R-:W3:Y:S01]  /*41680*/  LDC R38, c[0x0][0x248] ;  /* 0x00009200ff267b82 */ /* 0x000ee20000000800 */
[----:B------:R-:W-:Y:S01]  /*41690*/  IMAD.WIDE R36, R43, 0x2, R20 ;  /* 0x000000022b247825 */ /* 0x000fe200078e0214 */
[----:B------:R-:W-:-:S06]  /*416a0*/  ISETP.GE.AND P1, PT, R47, R44, PT ;  /* 0x0000002c2f00720c */ /* 0x000fcc0003f26270 */
[----:B------:R-:W3:Y:S01]  /*416b0*/  LDC R0, c[0x0][0x248] ;  /* 0x00009200ff007b82 */ /* 0x000ee20000000800 */
[----:B------:R-:W-:-:S07]  /*416c0*/  VIADD R53, R3, 0x39 ;  /* 0x0000003903357836 */ /* 0x000fce0000000000 */
[----:B--2---:R-:W2:Y:S01]  /*416d0*/  LDC R42, c[0x0][0x22c] ;  /* 0x00008b00ff2a7b82 */ /* 0x004ea20000000800 */
[----:B------:R-:W-:Y:S01]  /*416e0*/  IMAD.IADD R41, R43, 0x1, R2 ;  /* 0x000000012b297824 */ /* 0x000fe200078e0202 */
[----:B-1----:R-:W-:Y:S01]  /*416f0*/  ISETP.LT.AND P2, PT, R156, R49, !P2 ;  /* 0x000000319c00720c */ /* 0x002fe20005741270 */
[----:B------:R1:W-:Y:S05]  /*41700*/  @P3 STG.E.U16 desc[UR60][R36.64], R39 ;  /* 0x0000002724003986 */ /* 0x0003ea000c10153c */
[----:B------:R-:W2:Y:S01]  /*41710*/  LDC R46, c[0x0][0x228] ;  /* 0x00008a00ff2e7b82 */ /* 0x000ea20000000800 */
[----:B------:R-:W-:Y:S02]  /*41720*/  ISETP.LT.AND P6, PT, R23, R48, !P1 ;  /* 0x000000301700720c */ /* 0x000fe40004fc1270 */
[----:B0-----:R-:W-:-:S05]  /*41730*/  ISETP.GE.AND P3, PT, R53, R34, PT ;  /* 0x000000223500720c */ /* 0x001fca0003f66270 */
[----:B------:R-:W0:Y:S01]  /*41740*/  LDC R47, c[0x0][0x228] ;  /* 0x00008a00ff2f7b82 */ /* 0x000e220000000800 */
[----:B----4-:R-:W-:-:S07]  /*41750*/  ISETP.LT.AND P1, PT, R156, R51, !P1 ;  /* 0x000000339c00720c */ /* 0x010fce0004f21270 */
[----:B------:R-:W4:Y:S01]  /*41760*/  LDC R44, c[0x0][0x22c] ;  /* 0x00008b00ff2c7b82 */ /* 0x000f220000000800 */
[----:B---3--:R-:W-:-:S07]  /*41770*/  ISETP.LT.AND P5, PT, R23, R50, !P3 ;  /* 0x000000321700720c */ /* 0x008fce0005fa1270 */
[----:B------:R-:W3:Y:S01]  /*41780*/  LDC R2, c[0x0][0x248] ;  /* 0x00009200ff027b82 */ /* 0x000ee20000000800 */
[----:B------:R-:W-:Y:S01]  /*41790*/  PRMT R52, R39, 0x7632, R52 ;  /* 0x0000763227347816 */ /* 0x000fe20000000034 */
[----:B------:R-:W-:-:S06]  /*417a0*/  IMAD.WIDE R32, R43, 0x2, R158 ;  /* 0x000000022b207825 */ /* 0x000fcc00078e029e */
[----:B------:R-:W4:Y:S01]  /*417b0*/  LDC R48, c[0x0][0x228] ;  /* 0x00008a00ff307b82 */ /* 0x000f220000000800 */
[----:B------:R-:W-:Y:S01]  /*417c0*/  IMAD.WIDE R34, R41, 0x2, R20 ;  /* 0x0000000229227825 */ /* 0x000fe200078e0214 */
[----:B------:R-:W-:-:S06]  /*417d0*/  ISETP.LT.AND P3, PT, R156, R45, !P3 ;  /* 0x0000002d9c00720c */ /* 0x000fcc0005f61270 */
[----:B------:R-:W4:Y:S01]  /*417e0*/  LDC R49, c[0x0][0x228] ;  /* 0x00008a00ff317b82 */ /* 0x000f220000000800 */
[C---:B------:R-:W-:Y:S01]  /*417f0*/  IMAD.IADD R43, R41.reuse, 0x1, R38 ;  /* 0x00000001292b7824 */ /* 0x040fe200078e0226 */
[----:B-1----:R-:W-:Y:S01]  /*41800*/  PRMT R39, R28, 0x7632, R39 ;  /* 0x000076321c277816 */ /* 0x002fe20000000027 */
[----:B------:R-:W-:Y:S01]  /*41810*/  IMAD.WIDE R36, R41, 0x2, R158 ;  /* 0x0000000229247825 */ /* 0x000fe200078e029e */
[----:B------:R-:W-:Y:S03]  /*41820*/  @P2 STG.E.U16 desc[UR60][R32.64], R52 ;  /* 0x0000003420002986 */ /* 0x000fe6000c10153c */
[----:B------:R-:W-:Y:S01]  /*41830*/  VIADD R51, R3, 0x3a ;  /* 0x0000003a03337836 */ /* 0x000fe20000000000 */
[----:B------:R-:W1:Y:S01]  /*41840*/  LDC R45, c[0x0][0x22c] ;  /* 0x00008b00ff2d7b82 */ /* 0x000e620000000800 */
[----:B------:R0:W-:Y:S01]  /*41850*/  @P6 STG.E.U16 desc[UR60][R34.64], R28 ;  /* 0x0000001c22006986 */ /* 0x0001e2000c10153c */
[----:B------:R-:W-:-:S03]  /*41860*/  IMAD.WIDE R40, R43, 0x2, R20 ;  /* 0x000000022b287825 */ /* 0x000fc600078e0214 */
[----:B------:R0:W-:Y:S01]  /*41870*/  @P1 STG.E.U16 desc[UR60][R36.64], R39 ;  /* 0x0000002724001986 */ /* 0x0001e2000c10153c */
[----:B--2---:R-:W-:Y:S01]  /*41880*/  ISETP.GE.AND P1, PT, R51, R42, PT ;  /* 0x0000002a3300720c */ /* 0x004fe20003f26270 */
[----:B------:R-:W-:Y:S01]  /*41890*/  VIADD R53, R3, 0x3b ;  /* 0x0000003b03357836 */ /* 0x000fe20000000000 */
[----:B------:R-:W2:Y:S01]  /*418a0*/  LDC R42, c[0x0][0x228] ;  /* 0x00008a00ff2a7b82 */ /* 0x000ea20000000800 */
[----:B------:R3:W-:Y:S01]  /*418b0*/  @P5 STG.E.U16 desc[UR60][R40.64], R24 ;  /* 0x0000001828005986 */ /* 0x0007e2000c10153c */
[----:B0-----:R-:W-:-:S06]  /*418c0*/  IMAD.IADD R35, R43, 0x1, R0 ;  /* 0x000000012b237824 */ /* 0x001fcc00078e0200 */
[----:B------:R-:W0:Y:S01]  /*418d0*/  LDC R0, c[0x0][0x248] ;  /* 0x00009200ff007b82 */ /* 0x000e220000000800 */
[----:B------:R-:W-:Y:S01]  /*418e0*/  IMAD.WIDE R38, R43, 0x2, R158 ;  /* 0x000000022b267825 */ /* 0x000fe200078e029e */
[----:B------:R-:W-:Y:S02]  /*418f0*/  ISETP.LT.AND P5, PT, R23, R46, !P1 ;  /* 0x0000002e1700720c */ /* 0x000fe40004fa1270 */
[----:B------:R-:W-:-:S04]  /*41900*/  PRMT R33, R24, 0x7632, R33 ;  /* 0x0000763218217816 */ /* 0x000fc80000000021 */
[----:B------:R-:W2:Y:S01]  /*41910*/  LDC R43, c[0x0][0x228] ;  /* 0x00008a00ff2b7b82 */ /* 0x000ea20000000800 */
[----:B------:R-:W-:Y:S01]  /*41920*/  ISETP.LT.AND P1, PT, R156, R47, !P1 ;  /* 0x0000002f9c00720c */ /* 0x000fe20004f21270 */
[----:B---3--:R-:W-:Y:S01]  /*41930*/  IMAD.IADD R41, R35, 0x1, R2 ;  /* 0x0000000123297824 */ /* 0x008fe200078e0202 */
[----:B----4-:R-:W-:-:S05]  /*41940*/  ISETP.GE.AND P2, PT, R53, R44, PT ;  /* 0x0000002c3500720c */ /* 0x010fca0003f46270 */
[----:B------:R-:W3:Y:S01]  /*41950*/  LDC R28, c[0x0][0x22c] ;  /* 0x00008b00ff1c7b82 */ /* 0x000ee20000000800 */
[----:B------:R4:W-:Y:S01]  /*41960*/  @P3 STG.E.U16 desc[UR60][R38.64], R33 ;  /* 0x0000002126003986 */ /* 0x0009e2000c10153c */
[----:B------:R-:W-:Y:S02]  /*41970*/  ISETP.LT.AND P6, PT, R23, R48, !P2 ;  /* 0x000000301700720c */ /* 0x000fe400057c1270 */
[----:B------:R-:W-:-:S04]  /*41980*/  ISETP.LT.AND P3, PT, R156, R49, !P2 ;  /* 0x000000319c00720c */ /* 0x000fc80005761270 */
[----:B------:R-:W2:Y:S08]  /*41990*/  LDC R24, c[0x0][0x248] ;  /* 0x00009200ff187b82 */ /* 0x000eb00000000800 */
[----:B------:R-:W2:Y:S01]  /*419a0*/  LDC R2, c[0x0][0x228] ;  /* 0x00008a00ff027b82 */ /* 0x000ea20000000800 */
[----:B----4-:R-:W-:Y:S01]  /*419b0*/  IMAD.WIDE R32, R35, 0x2, R20 ;  /* 0x0000000223207825 */ /* 0x010fe200078e0214 */
[----:B------:R-:W-:-:S03]  /*419c0*/  PRMT R39, R29, 0x7632, R39 ;  /* 0x000076321d277816 */ /* 0x000fc60000000027 */
[----:B------:R-:W-:-:S03]  /*419d0*/  IMAD.WIDE R34, R35, 0x2, R158 ;  /* 0x0000000223227825 */ /* 0x000fc600078e029e */
[----:B------:R-:W4:Y:S01]  /*419e0*/  LDC R40, c[0x0][0x22c] ;  /* 0x00008b00ff287b82 */ /* 0x000f220000000800 */
[----:B------:R-:W-:Y:S01]  /*419f0*/  VIADD R38, R3, 0x3c ;  /* 0x0000003c03267836 */ /* 0x000fe20000000000 */
[----:B------:R0:W-:Y:S01]  /*41a00*/  @P5 STG.E.U16 desc[UR60][R32.64], R29 ;  /* 0x0000001d20005986 */ /* 0x0001e2000c10153c */
[----:B------:R-:W-:-:S03]  /*41a10*/  IMAD.WIDE R36, R41, 0x2, R20 ;  /* 0x0000000229247825 */ /* 0x000fc600078e0214 */
[----:B------:R3:W-:Y:S01]  /*41a20*/  @P1 STG.E.U16 desc[UR60][R34.64], R39 ;  /* 0x0000002722001986 */ /* 0x0007e2000c10153c */
[----:B-1----:R-:W-:Y:S01]  /*41a30*/  ISETP.GE.AND P2, PT, R38, R45, PT ;  /* 0x0000002d2600720c */ /* 0x002fe20003f46270 */
[----:B------:R-:W-:Y:S01]  /*41a40*/  VIADD R49, R3, 0x3d ;  /* 0x0000003d03317836 */ /* 0x000fe20000000000 */
[----:B------:R-:W1:Y:S01]  /*41a50*/  LDC R45, c[0x0][0x228] ;  /* 0x00008a00ff2d7b82 */ /* 0x000e620000000800 */
[----:B------:R2:W-:Y:S01]  /*41a60*/  @P6 STG.E.U16 desc[UR60][R36.64], R25 ;  /* 0x0000001924006986 */ /* 0x0005e2000c10153c */
[----:B0-----:R-:W-:-:S06]  /*41a70*/  PRMT R33, R25, 0x7632, R33 ;  /* 0x0000763219217816 */ /* 0x001fcc0000000021 */
[----:B------:R-:W0:Y:S01]  /*41a80*/  LDC R44, c[0x0][0x228] ;  /* 0x00008a00ff2c7b82 */ /* 0x000e220000000800 */
[----:B---3--:R-:W-:Y:S01]  /*41a90*/  IMAD.WIDE R38, R41, 0x2, R158 ;  /* 0x0000000229267825 */ /* 0x008fe200078e029e */
[----:B------:R-:W-:-:S03]  /*41aa0*/  ISETP.GE.AND P1, PT, R49, R28, PT ;  /* 0x0000001c3100720c */ /* 0x000fc60003f26270 */
[----:B------:R-:W-:Y:S01]  /*41ab0*/  IMAD.IADD R29, R41, 0x1, R0 ;  /* 0x00000001291d7824 */ /* 0x000fe200078e0200 */
[----:B------:R3:W-:Y:S01]  /*41ac0*/  @P3 STG.E.U16 desc[UR60][R38.64], R33 ;  /* 0x0000002126003986 */ /* 0x0007e2000c10153c */
[----:B--2---:R-:W-:Y:S01]  /*41ad0*/  ISETP.LT.AND P3, PT, R23, R42, !P2 ;  /* 0x0000002a1700720c */ /* 0x004fe20005761270 */
[----:B------:R-:W2:Y:S01]  /*41ae0*/  LDC R47, c[0x0][0x228] ;  /* 0x00008a00ff2f7b82 */ /* 0x000ea20000000800 */
[----:B------:R-:W-:-:S07]  /*41af0*/  ISETP.LT.AND P2, PT, R156, R43, !P2 ;  /* 0x0000002b9c00720c */ /* 0x000fce0005741270 */
[----:B------:R-:W2:Y:S01]  /*41b00*/  LDC R34, c[0x0][0x22c] ;  /* 0x00008b00ff227b82 */ /* 0x000ea20000000800 */
[----:B------:R-:W-:Y:S01]  /*41b10*/  ISETP.LT.AND P5, PT, R23, R2, !P1 ;  /* 0x000000021700720c */ /* 0x000fe20004fa1270 */
[----:B------:R-:W-:-:S06]  /*41b20*/  IMAD.IADD R35, R29, 0x1, R24 ;  /* 0x000000011d237824 */ /* 0x000fcc00078e0218 */
[----:B------:R-:W2:Y:S01]  /*41b30*/  LDC R0, c[0x0][0x248] ;  /* 0x00009200ff007b82 */ /* 0x000ea20000000800 */
[----:B------:R-:W-:Y:S01]  /*41b40*/  IMAD.WIDE R24, R29, 0x2, R20 ;  /* 0x000000021d187825 */ /* 0x000fe200078e0214 */
[----:B---3--:R-:W-:-:S06]  /*41b50*/  PRMT R38, R30, 0x7632, R38 ;  /* 0x000076321e267816 */ /* 0x008fcc0000000026 */
[----:B------:R-:W3:Y:S01]  /*41b60*/  LDC R42, c[0x0][0x228] ;  /* 0x00008a00ff2a7b82 */ /* 0x000ee20000000800 */
[----:B------:R-:W-:Y:S01]  /*41b70*/  IMAD.WIDE R28, R29, 0x2, R158 ;  /* 0x000000021d1c7825 */ /* 0x000fe200078e029e */
[----:B------:R1:W-:Y:S06]  /*41b80*/  @P3 STG.E.U16 desc[UR60][R24.64], R30 ;  /* 0x0000001e18003986 */ /* 0x0003ec000c10153c */
[----:B------:R-:W3:Y:S01]  /*41b90*/  LDC R2, c[0x0][0x248] ;  /* 0x00009200ff027b82 */ /* 0x000ee20000000800 */
[----:B------:R-:W-:Y:S01]  /*41ba0*/  VIADD R37, R3, 0x3e ;  /* 0x0000003e03257836 */ /* 0x000fe20000000000 */
[----:B------:R0:W-:Y:S06]  /*41bb0*/  @P2 STG.E.U16 desc[UR60][R28.64], R38 ;  /* 0x000000261c002986 */ /* 0x0001ec000c10153c */
[----:B------:R-:W3:Y:S01]  /*41bc0*/  LDC R36, c[0x0][0x22c] ;  /* 0x00008b00ff247b82 */ /* 0x000ee20000000800 */
[----:B----4-:R-:W-:Y:S01]  /*41bd0*/  ISETP.GE.AND P2, PT, R37, R40, PT ;  /* 0x000000282500720c */ /* 0x010fe20003f46270 */
[----:B------:R-:W-:-:S06]  /*41be0*/  VIADD R37, R3, 0x3f ;  /* 0x0000003f03257836 */ /* 0x000fcc0000000000 */
[----:B-1----:R-:W1:Y:S01]  /*41bf0*/  LDC R30, c[0x0][0x22c] ;  /* 0x00008b00ff1e7b82 */ /* 0x002e620000000800 */
[----:B------:R-:W-:-:S07]  /*41c00*/  ISETP.LT.AND P1, PT, R156, R45, !P1 ;  /* 0x0000002d9c00720c */ /* 0x000fce0004f21270 */
[----:B0-----:R-:W0:Y:S01]  /*41c10*/  LDC R38, c[0x0][0x228] ;  /* 0x00008a00ff267b82 */ /* 0x001e220000000800 */
[----:B------:R-:W-:Y:S01]  /*41c20*/  ISETP.LT.AND P3, PT, R23, R44, !P2 ;  /* 0x0000002c1700720c */ /* 0x000fe20005761270 */
[----:B------:R-:W-:Y:S01]  /*41c30*/  IMAD.WIDE R32, R35, 0x2, R20 ;  /* 0x0000000223207825 */ /* 0x000fe200078e0214 */
[----:B--2---:R-:W-:-:S05]  /*41c40*/  ISETP.LT.AND P6, PT, R156, R47, !P2 ;  /* 0x0000002f9c00720c */ /* 0x004fca00057c1270 */
[----:B------:R-:W2:Y:S01]  /*41c50*/  LDC R40, c[0x0][0x228] ;  /* 0x00008a00ff287b82 */ /* 0x000ea20000000800 */
[----:B------:R-:W-:Y:S01]  /*41c60*/  ISETP.GE.AND P2, PT, R37, R34, PT ;  /* 0x000000222500720c */ /* 0x000fe20003f46270 */
[----:B------:R-:W-:-:S06]  /*41c70*/  IMAD.IADD R37, R35, 0x1, R0 ;  /* 0x0000000123257824 */ /* 0x000fcc00078e0200 */
[----:B------:R-:W4:Y:S08]  /*41c80*/  LDC R39, c[0x0][0x228] ;  /* 0x00008a00ff277b82 */ /* 0x000f300000000800 */
[----:B------:R-:W2:Y:S01]  /*41c90*/  LDC R41, c[0x0][0x228] ;  /* 0x00008a00ff297b82 */ /* 0x000ea20000000800 */
[----:B------:R1:W-:Y:S01]  /*41ca0*/  @P5 STG.E.U16 desc[UR60][R32.64], R26 ;  /* 0x0000001a20005986 */ /* 0x0003e2000c10153c */
[----:B---3--:R-:W-:Y:S01]  /*41cb0*/  ISETP.LT.AND P5, PT, R23, R42, !P2 ;  /* 0x0000002a1700720c */ /* 0x008fe200057a1270 */
[----:B------:R-:W-:-:S05]  /*41cc0*/  IMAD.WIDE R24, R35, 0x2, R158 ;  /* 0x0000000223187825 */ /* 0x000fca00078e029e */
[----:B------:R-:W3:Y:S01]  /*41cd0*/  LDC R0, c[0x0][0x248] ;  /* 0x00009200ff007b82 */ /* 0x000ee20000000800 */
[----:B------:R-:W-:Y:S01]  /*41ce0*/  IMAD.WIDE R28, R37, 0x2, R20 ;  /* 0x00000002251c7825 */ /* 0x000fe200078e0214 */
[----:B------:R-:W-:Y:S02]  /*41cf0*/  PRMT R35, R31, 0x7632, R35 ;  /* 0x000076321f237816 */ /* 0x000fe40000000023 */
[----:B-1----:R-:W-:Y:S01]  /*41d00*/  PRMT R26, R26, 0x7632, R26 ;  /* 0x000076321a1a7816 */ /* 0x002fe2000000001a */
[----:B------:R-:W-:Y:S02]  /*41d10*/  VIADD R45, R3, 0x40 ;  /* 0x00000040032d7836 */ /* 0x000fe40000000000 */
[C---:B------:R-:W-:Y:S01]  /*41d20*/  IMAD.WIDE R32, R37.reuse, 0x2, R158 ;  /* 0x0000000225207825 */ /* 0x040fe200078e029e */
[----:B------:R-:W1:Y:S01]  /*41d30*/  LDC R43, c[0x0][0x228] ;  /* 0x00008a00ff2b7b82 */ /* 0x000e620000000800 */
[----:B------:R-:W-:Y:S02]  /*41d40*/  @P1 STG.E.U16 desc[UR60][R24.64], R26 ;  /* 0x0000001a18001986 */ /* 0x000fe4000c10153c */
[----:B------:R-:W-:Y:S01]  /*41d50*/  IMAD.IADD R37, R37, 0x1, R2 ;  /* 0x0000000125257824 */ /* 0x000fe200078e0202 */
[----:B------:R-:W-:Y:S01]  /*41d60*/  ISETP.GE.AND P1, PT, R45, R36, PT ;  /* 0x000000242d00720c */ /* 0x000fe20003f26270 */
[----:B------:R-:W-:Y:S01]  /*41d70*/  VIADD R47, R3, 0x41 ;  /* 0x00000041032f7836 */ /* 0x000fe20000000000 */
[----:B------:R-:W-:Y:S02]  /*41d80*/  @P3 STG.E.U16 desc[UR60][R28.64], R31 ;  /* 0x0000001f1c003986 */ /* 0x000fe4000c10153c */
[----:B------:R-:W1:Y:S02]  /*41d90*/  LDC R2, c[0x0][0x248] ;  /* 0x00009200ff027b82 */ /* 0x000e640000000800 */
[----:B------:R4:W-:Y:S01]  /*41da0*/  @P6 STG.E.U16 desc[UR60][R32.64], R35 ;  /* 0x0000002320006986 */ /* 0x0009e2000c10153c */
[----:B------:R-:W-:-:S02]  /*41db0*/  ISETP.GE.AND P3, PT, R47, R30, PT ;  /* 0x0000001e2f00720c */ /* 0x000fc40003f66270 */
[----:B0-----:R-:W-:-:S03]  /*41dc0*/  ISETP.LT.AND P6, PT, R23, R38, !P1 ;  /* 0x000000261700720c */ /* 0x001fc60004fc1270 */
[----:B------:R-:W0:Y:S01]  /*41dd0*/  LDC R38, c[0x0][0x22c] ;  /* 0x00008b00ff267b82 */ /* 0x000e220000000800 */
[----:B----4-:R-:W-:Y:S01]  /*41de0*/  IMAD.WIDE R34, R37, 0x2, R20 ;  /* 0x0000000225227825 */ /* 0x010fe200078e0214 */
[----:B------:R-:W-:-:S06]  /*41df0*/  ISETP.LT.AND P2, PT, R156, R39, !P2 ;  /* 0x000000279c00720c */ /* 0x000fcc0005741270 */
[----:B------:R-:W4:Y:S01]  /*41e00*/  LDC R36, c[0x0][0x248] ;  /* 0x00009200ff247b82 */ /* 0x000f220000000800 */
[----:B--2---:R-:W-:Y:S01]  /*41e10*/  ISETP.LT.AND P1, PT, R156, R41, !P1 ;  /* 0x000000299c00720c */ /* 0x004fe20004f21270 */
[----:B------:R2:W-:Y:S01]  /*41e20*/  @P5 STG.E.U16 desc[UR60][R34.64], R27 ;  /* 0x0000001b22005986 */ /* 0x0005e2000c10153c */
[----:B------:R-:W-:-:S05]  /*41e30*/  ISETP.LT.AND P5, PT, R23, R40, !P3 ;  /* 0x000000281700720c */ /* 0x000fca0005fa1270 */
[----:B------:R-:W4:Y:S01]  /*41e40*/  LDC R40, c[0x0][0x228] ;  /* 0x00008a00ff287b82 */ /* 0x000f220000000800 */
[----:B---3--:R-:W-:-:S07]  /*41e50*/  IMAD.IADD R29, R37, 0x1, R0 ;  /* 0x00000001251d7824 */ /* 0x008fce00078e0200 */
[----:B------:R-:W3:Y:S08]  /*41e60*/  LDC R39, c[0x0][0x22c] ;  /* 0x00008b00ff277b82 */ /* 0x000ef00000000800 */
[----:B------:R-:W3:Y:S01]  /*41e70*/  LDC R41, c[0x0][0x228] ;  /* 0x00008a00ff297b82 */ /* 0x000ee20000000800 */
[----:B------:R-:W-:Y:S01]  /*41e80*/  PRMT R33, R27, 0x7632, R33 ;  /* 0x000076321b217816 */ /* 0x000fe20000000021 */
[----:B--2---:R-:W-:Y:S01]  /*41e90*/  IMAD.WIDE R26, R37, 0x2, R158 ;  /* 0x00000002251a7825 */ /* 0x004fe200078e029e */
[----:B-1----:R-:W-:-:S05]  /*41ea0*/  ISETP.LT.AND P3, PT, R156, R43, !P3 ;  /* 0x0000002b9c00720c */ /* 0x002fca0005f61270 */
[----:B------:R-:W1:Y:S01]  /*41eb0*/  LDC R0, c[0x0][0x248] ;  /* 0x00009200ff007b82 */ /* 0x000e620000000800 */
[C---:B------:R-:W-:Y:S01]  /*41ec0*/  IMAD.IADD R35, R29.reuse, 0x1, R2 ;  /* 0x000000011d237824 */ /* 0x040fe200078e0202 */
[----:B------:R-:W-:Y:S01]  /*41ed0*/  PRMT R45, R56, 0x7632, R45 ;  /* 0x00007632382d7816 */ /* 0x000fe2000000002d */
[----:B------:R-:W-:-:S05]  /*41ee0*/  IMAD.WIDE R24, R29, 0x2, R20 ;  /* 0x000000021d187825 */ /* 0x000fca00078e0214 */
[----:B------:R-:W2:Y:S01]  /*41ef0*/  LDC R42, c[0x0][0x228] ;  /* 0x00008a00ff2a7b82 */ /* 0x000ea20000000800 */
[----:B------:R-:W-:Y:S01]  /*41f00*/  IMAD.WIDE R28, R29, 0x2, R158 ;  /* 0x000000021d1c7825 */ /* 0x000fe200078e029e */
[----:B------:R0:W-:Y:S03]  /*41f10*/  @P2 STG.E.U16 desc[UR60][R26.64], R33 ;  /* 0x000000211a002986 */ /* 0x0001e6000c10153c */
[----:B------:R-:W-:-:S03]  /*41f20*/  VIADD R43, R3, 0x42 ;  /* 0x00000042032b7836 */ /* 0x000fc60000000000 */
[----:B------:R-:W2:Y:S01]  /*41f30*/  LDC R37, c[0x0][0x228] ;  /* 0x00008a00ff257b82 */ /* 0x000ea20000000800 */
[----:B------:R-:W-:Y:S01]  /*41f40*/  IMAD.WIDE R30, R35, 0x2, R20 ;  /* 0x00000002231e7825 */ /* 0x000fe200078e0214 */
[----:B------:R4:W-:Y:S03]  /*41f50*/  @P6 STG.E.U16 desc[UR60][R24.64], R56 ;  /* 0x0000003818006986 */ /* 0x0009e6000c10153c */
[----:B------:R-:W-:Y:S01]  /*41f60*/  VIADD R2, R3, 0x43 ;  /* 0x0000004303027836 */ /* 0x000fe20000000000 */
[----:B------:R-:W-:Y:S01]  /*41f70*/  @P1 STG.E.U16 desc[UR60][R28.64], R45 ;  /* 0x0000002d1c001986 */ /* 0x000fe2000c10153c */
[----:B0-----:R-:W-:Y:S01]  /*41f80*/  IMAD.WIDE R32, R35, 0x2, R158 ;  /* 0x0000000223207825 */ /* 0x001fe200078e029e */
[----:B------:R-:W0:Y:S01]  /*41f90*/  LDC R34, c[0x0][0x22c] ;  /* 0x00008b00ff227b82 */ /* 0x000e220000000800 */
[----:B------:R-:W-:Y:S01]  /*41fa0*/  ISETP.GE.AND P1, PT, R43, R38, PT ;  /* 0x000000262b00720c */ /* 0x000fe20003f26270 */
[----:B------:R1:W-:Y:S01]  /*41fb0*/  @P5 STG.E.U16 desc[UR60][R30.64], R88 ;  /* 0x000000581e005986 */ /* 0x0003e2000c10153c */
[----:B----4-:R-:W-:Y:S01]  /*41fc0*/  PRMT R25, R88, 0x7632, R25 ;  /* 0x0000763258197816 */ /* 0x010fe20000000019 */
[----:B------:R-:W-:-:S04]  /*41fd0*/  IMAD.IADD R27, R35, 0x1, R36 ;  /* 0x00000001231b7824 */ /* 0x000fc800078e0224 */
[----:B------:R-:W4:Y:S01]  /*41fe0*/  LDC R44, c[0x0][0x228] ;  /* 0x00008a00ff2c7b82 */ /* 0x000f220000000800 */
[----:B------:R-:W-:Y:S01]  /*41ff0*/  ISETP.LT.AND P5, PT, R23, R40, !P1 ;  /* 0x000000281700720c */ /* 0x000fe20004fa1270 */
[----:B------:R1:W-:Y:S01]  /*42000*/  @P3 STG.E.U16 desc[UR60][R32.64], R25 ;  /* 0x0000001920003986 */ /* 0x0003e2000c10153c */
[----:B---3--:R-:W-:Y:S02]  /*42010*/  ISETP.GE.AND P2, PT, R2, R39, PT ;  /* 0x000000270200720c */ /* 0x008fe40003f46270 */
[----:B------:R-:W-:-:S03]  /*42020*/  ISETP.LT.AND P3, PT, R156, R41, !P1 ;  /* 0x000000299c00720c */ /* 0x000fc60004f61270 */
[----:B------:R-:W3:Y:S01]  /*42030*/  LDC R35, c[0x0][0x228] ;  /* 0x00008a00ff237b82 */ /* 0x000ee20000000800 */
[----:B-1----:R-:W-:-:S07]  /*42040*/  IMAD.IADD R31, R27, 0x1, R0 ;  /* 0x000000011b1f7824 */ /* 0x002fce00078e0200 */
[----:B------:R-:W1:Y:S01]  /*42050*/  LDC R30, c[0x0][0x22c] ;  /* 0x00008b00ff1e7b82 */ /* 0x000e620000000800 */
[----:B------:R-:W-:-:S07]  /*42060*/  IMAD.WIDE R24, R27, 0x2, R20 ;  /* 0x000000021b187825 */ /* 0x000fce00078e0214 */
[----:B------:R-:W3:Y:S01]  /*42070*/  LDC R2, c[0x0][0x248] ;  /* 0x00009200ff027b82 */ /* 0x000ee20000000800 */
[----:B------:R-:W-:Y:S01]  /*42080*/  IMAD.WIDE R26, R27, 0x2, R158 ;  /* 0x000000021b1a7825 */ /* 0x000fe200078e029e */
[----:B------:R-:W-:-:S06]  /*42090*/  PRMT R38, R57, 0x7632, R38 ;  /* 0x0000763239267816 */ /* 0x000fcc0000000026 */
[----:B------:R-:W3:Y:S01]  /*420a0*/  LDC R36, c[0x0][0x228] ;  /* 0x00008a00ff247b82 */ /* 0x000ee20000000800 */
[----:B--2---:R-:W-:Y:S01]  /*420b0*/  ISETP.LT.AND P6, PT, R23, R42, !P2 ;  /* 0x0000002a1700720c */ /* 0x004fe200057c1270 */
[----:B------:R-:W-:Y:S01]  /*420c0*/  VIADD R39, R3, 0x44 ;  /* 0x0000004403277836 */ /* 0x000fe20000000000 */
[----:B------:R-:W-:Y:S05]  /*420d0*/  @P5 STG.E.U16 desc[UR60][R24.64], R57 ;  /* 0x0000003918005986 */ /* 0x000fea000c10153c */
[----:B------:R-:W2:Y:S01]  /*420e0*/  LDC R0, c[0x0][0x248] ;  /* 0x00009200ff007b82 */ /* 0x000ea20000000800 */
[----:B------:R4:W-:Y:S01]  /*420f0*/  @P3 STG.E.U16 desc[UR60][R26.64], R38 ;  /* 0x000000261a003986 */ /* 0x0009e2000c10153c */
[----:B------:R-:W-:-:S02]  /*42100*/  ISETP.LT.AND P3, PT, R156, R37, !P2 ;  /* 0x000000259c00720c */ /* 0x000fc40005761270 */
[----:B0-----:R-:W-:-:S04]  /*42110*/  ISETP.GE.AND P1, PT, R39, R34, PT ;  /* 0x000000222700720c */ /* 0x001fc80003f26270 */
[----:B------:R-:W0:Y:S01]  /*42120*/  LDC R32, c[0x0][0x22c] ;  /* 0x00008b00ff207b82 */ /* 0x000e220000000800 */
[----:B------:R-:W-:-:S04]  /*42130*/  IMAD.WIDE R28, R31, 0x2, R20 ;  /* 0x000000021f1c7825 */ /* 0x000fc800078e0214 */
[----:B------:R-:W-:-:S03]  /*42140*/  VIADD R43, R3, 0x45 ;  /* 0x00000045032b7836 */ /* 0x000fc60000000000 */
[----:B------:R-:W0:Y:S01]  /*42150*/  LDC R33, c[0x0][0x22c] ;  /* 0x00008b00ff217b82 */ /* 0x000e220000000800 */
[----:B----4-:R-:W-:Y:S01]  /*42160*/  PRMT R27, R89, 0x7632, R27 ;  /* 0x00007632591b7816 */ /* 0x010fe2000000001b */
[----:B------:R-:W-:Y:S01]  /*42170*/  IMAD.WIDE R24, R31, 0x2, R158 ;  /* 0x000000021f187825 */ /* 0x000fe200078e029e */
[----:B------:R-:W-:-:S05]  /*42180*/  ISETP.LT.AND P5, PT, R23, R44, !P1 ;  /* 0x0000002c1700720c */ /* 0x000fca0004fa1270 */
[----:B------:R-:W4:Y:S01]  /*42190*/  LDC R34, c[0x0][0x228] ;  /* 0x00008a00ff227b82 */ /* 0x000f220000000800 */
[----:B------:R2:W-:Y:S01]  /*421a0*/  @P6 STG.E.U16 desc[UR60][R28.64], R89 ;  /* 0x000000591c006986 */ /* 0x0005e2000c10153c */
[----:B-1----:R-:W-:Y:S02]  /*421b0*/  ISETP.GE.AND P2, PT, R43, R30, PT ;  /* 0x0000001e2b00720c */ /* 0x002fe40003f46270 */
[----:B---3--:R-:W-:-:S04]  /*421c0*/  ISETP.LT.AND P1, PT, R156, R35, !P1 ;  /* 0x000000239c00720c */ /* 0x008fc80004f21270 */
[----:B------:R-:W1:Y:S01]  /*421d0*/  LDC R38, c[0x0][0x228] ;  /* 0x00008a00ff267b82 */ /* 0x000e620000000800 */
[----:B------:R3:W-:Y:S01]  /*421e0*/  @P3 STG.E.U16 desc[UR60][R24.64], R27 ;  /* 0x0000001b18003986 */ /* 0x0007e2000c10153c */
[----:B------:R-:W-:Y:S01]  /*421f0*/  ISETP.LT.AND P3, PT, R23, R36, !P2 ;  /* 0x000000241700720c */ /* 0x000fe20005761270 */
[----:B--2---:R-:W-:-:S05]  /*42200*/  IMAD.IADD R29, R31, 0x1, R2 ;  /* 0x000000011f1d7824 */ /* 0x004fca00078e0202 */
[----:B------:R-:W2:Y:S01]  /*42210*/  LDC R39, c[0x0][0x228] ;  /* 0x00008a00ff277b82 */ /* 0x000ea20000000800 */
[----:B------:R-:W-:Y:S01]  /*42220*/  IMAD.IADD R31, R29, 0x1, R0 ;  /* 0x000000011d1f7824 */ /* 0x000fe200078e0200 */
[----:B------:R-:W-:-:S06]  /*42230*/  PRMT R36, R58, 0x7632, R36 ;  /* 0x000076323a247816 */ /* 0x000fcc0000000024 */
[----:B------:R-:W2:Y:S01]  /*42240*/  LDC R2, c[0x0][0x248] ;  /* 0x00009200ff027b82 */ /* 0x000ea20000000800 */
[----:B---3--:R-:W-:-:S07]  /*42250*/  IMAD.WIDE R26, R29, 0x2, R20 ;  /* 0x000000021d1a7825 */ /* 0x008fce00078e0214 */
[----:B------:R-:W3:Y:S01]  /*42260*/  LDC R37, c[0x0][0x228] ;  /* 0x00008a00ff257b82 */ /* 0x000ee20000000800 */
[----:B------:R-:W-:Y:S01]  /*42270*/  IMAD.WIDE R28, R29, 0x2, R158 ;  /* 0x000000021d1c7825 */ /* 0x000fe200078e029e */
[----:B------:R-:W-:Y:S03]  /*42280*/  @P5 STG.E.U16 desc[UR60][R26.64], R58 ;  /* 0x0000003a1a005986 */ /* 0x000fe6000c10153c */
[----:B------:R-:W-:-:S03]  /*42290*/  VIADD R35, R3, 0x46 ;  /* 0x0000004603237836 */ /* 0x000fc60000000000 */
[----:B------:R-:W3:Y:S01]  /*422a0*/  LDC R41, c[0x0][0x228] ;  /* 0x00008a00ff297b82 */ /* 0x000ee20000000800 */
[----:B------:R-:W-:Y:S01]  /*422b0*/  IMAD.WIDE R24, R31, 0x2, R20 ;  /* 0x000000021f187825 */ /* 0x000fe200078e0214 */
[----:B------:R2:W-:Y:S01]  /*422c0*/  @P1 STG.E.U16 desc[UR60][R28.64], R36 ;  /* 0x000000241c001986 */ /* 0x0005e2000c10153c */
[----:B------:R-:W-:Y:S02]  /*422d0*/  IADD3 R0, R3, 0x47, RZ ;  /* 0x0000004703007810 */ /* 0x000fe40007ffe0ff */
[----:B0-----:R-:W-:-:S03]  /*422e0*/  ISETP.GE.AND P1, PT, R35, R32, PT ;  /* 0x000000202300720c */ /* 0x001fc60003f26270 */
[----:B------:R-:W0:Y:S01]  /*422f0*/  LDC R30, c[0x0][0x248] ;  /* 0x00009200ff1e7b82 */ /* 0x000e220000000800 */
[----:B------:R3:W-:Y:S01]  /*42300*/  @P3 STG.E.U16 desc[UR60][R24.64], R90 ;  /* 0x0000005a18003986 */ /* 0x0007e2000c10153c */
[----:B------:R-:W-:Y:S02]  /*42310*/  ISETP.GE.AND P3, PT, R0, R33, PT ;  /* 0x000000210000720c */ /* 0x000fe40003f66270 */
[----:B----4-:R-:W-:-:S04]  /*42320*/  ISETP.LT.AND P6, PT, R23, R34, !P1 ;  /* 0x000000221700720c */ /* 0x010fc80004fc1270 */
[----:B------:R-:W4:Y:S01]  /*42330*/  LDC R34, c[0x0][0x22c] ;  /* 0x00008b00ff227b82 */ /* 0x000f220000000800 */
[----:B-1----:R-:W-:Y:S02]  /*42340*/  ISETP.LT.AND P5, PT, R23, R38, !P3 ;  /* 0x000000261700720c */ /* 0x002fe40005fa1270 */
[----:B--2---:R-:W-:-:S05]  /*42350*/  ISETP.LT.AND P1, PT, R156, R39, !P1 ;  /* 0x000000279c00720c */ /* 0x004fca0004f21270 */
[----:B------:R-:W1:Y:S01]  /*42360*/  LDC R0, c[0x0][0x248] ;  /* 0x00009200ff007b82 */ /* 0x000e620000000800 */
[----:B------:R-:W-:Y:S01]  /*42370*/  IMAD.IADD R29, R31, 0x1, R2 ;  /* 0x000000011f1d7824 */ /* 0x000fe200078e0202 */
[----:B---3--:R-:W-:-:S06]  /*42380*/  ISETP.LT.AND P2, PT, R156, R37, !P2 ;  /* 0x000000259c00720c */ /* 0x008fcc0005741270 */
[----:B------:R-:W2:Y:S08]  /*42390*/  LDC R38, c[0x0][0x228] ;  /* 0x00008a00ff267b82 */ /* 0x000eb00000000800 */
[----:B------:R-:W3:Y:S01]  /*423a0*/  LDC R39, c[0x0][0x228] ;  /* 0x00008a00ff277b82 */ /* 0x000ee20000000800 */
[----:B------:R-:W-:-:S07]  /*423b0*/  ISETP.LT.AND P3, PT, R156, R41, !P3 ;  /* 0x000000299c00720c */ /* 0x000fce0005f61270 */
[----:B------:R-:W3:Y:S01]  /*423c0*/  LDC R2, c[0x0][0x248] ;  /* 0x00009200ff027b82 */ /* 0x000ee20000000800 */
[----:B------:R-:W-:Y:S01]  /*423d0*/  PRMT R33, R90, 0x7632, R33 ;  /* 0x000076325a217816 */ /* 0x000fe20000000021 */
[----:B------:R-:W-:-:S06]  /*423e0*/  IMAD.WIDE R24, R31, 0x2, R158 ;  /* 0x000000021f187825 */ /* 0x000fcc00078e029e */
[----:B------:R-:W3:Y:S01]  /*423f0*/  LDC R36, c[0x0][0x22c] ;  /* 0x00008b00ff247b82 */ /* 0x000ee20000000800 */
[----:B0-----:R-:W-:Y:S01]  /*42400*/  IMAD.IADD R35, R29, 0x1, R30 ;  /* 0x000000011d237824 */ /* 0x001fe200078e021e */
[----:B------:R-:W-:Y:S01]  /*42410*/  PRMT R44, R59, 0x7632, R44 ;  /* 0x000076323b2c7816 */ /* 0x000fe2000000002c */
[----:B------:R-:W-:-:S05]  /*42420*/  IMAD.WIDE R26, R29, 0x2, R20 ;  /* 0x000000021d1a7825 */ /* 0x000fca00078e0214 */
[----:B------:R-:W0:Y:S01]  /*42430*/  LDC R40, c[0x0][0x228] ;  /* 0x00008a00ff287b82 */ /* 0x000e220000000800 */
[----:B------:R-:W-:Y:S01]  /*42440*/  IMAD.WIDE R28, R29, 0x2, R158 ;  /* 0x000000021d1c7825 */ /* 0x000fe200078e029e */
[----:B------:R4:W-:Y:S03]  /*42450*/  @P2 STG.E.U16 desc[UR60][R24.64], R33 ;  /* 0x0000002118002986 */ /* 0x0009e6000c10153c */
[----:B------:R-:W-:-:S03]  /*42460*/  VIADD R43, R3, 0x48 ;  /* 0x00000048032b7836 */ /* 0x000fc60000000000 */
[----:B------:R-:W0:Y:S01]  /*42470*/  LDC R37, c[0x0][0x22c] ;  /* 0x00008b00ff257b82 */ /* 0x000e220000000800 */
[----:B------:R-:W-:Y:S01]  /*42480*/  IMAD.WIDE R30, R35, 0x2, R20 ;  /* 0x00000002231e7825 */ /* 0x000fe200078e0214 */
[----:B------:R1:W-:Y:S06]  /*42490*/  @P6 STG.E.U16 desc[UR60][R26.64], R59 ;  /* 0x0000003b1a006986 */ /* 0x0003ec000c10153c */
[----:B------:R-:W0:Y:S01]  /*424a0*/  LDC R41, c[0x0][0x228] ;  /* 0x00008a00ff297b82 */ /* 0x000e220000000800 */
[----:B------:R-:W-:Y:S01]  /*424b0*/  @P1 STG.E.U16 desc[UR60][R28.64], R44 ;  /* 0x0000002c1c001986 */ /* 0x000fe2000c10153c */
[----:B----4-:R-:W-:Y:S01]  /*424c0*/  PRMT R25, R91, 0x7632, R25 ;  /* 0x000076325b197816 */ /* 0x010fe20000000019 */
[----:B------:R-:W-:Y:S01]  /*424d0*/  IMAD.WIDE R32, R35, 0x2, R158 ;  /* 0x0000000223207825 */ /* 0x000fe200078e029e */
[----:B------:R-:W-:Y:S01]  /*424e0*/  ISETP.GE.AND P1, PT, R43, R34, PT ;  /* 0x000000222b00720c */ /* 0x000fe20003f26270 */
[----:B------:R4:W-:Y:S02]  /*424f0*/  @P5 STG.E.U16 desc[UR60][R30.64], R91 ;  /* 0x0000005b1e005986 */ /* 0x0009e4000c10153c */
[----:B-1----:R-:W-:Y:S01]  /*42500*/  IMAD.IADD R27, R35, 0x1, R0 ;  /* 0x00000001231b7824 */ /* 0x002fe200078e0200 */
[----:B------:R-:W1:Y:S01]  /*42510*/  LDC R42, c[0x0][0x228] ;  /* 0x00008a00ff2a7b82 */ /* 0x000e620000000800 */
[----:B------:R4:W-:Y:S01]  /*42520*/  @P3 STG.E.U16 desc[UR60][R32.64], R25 ;  /* 0x0000001920003986 */ /* 0x0009e2000c10153c */
[----:B--2---:R-:W-:Y:S01]  /*42530*/  ISETP.LT.AND P5, PT, R23, R38, !P1 ;  /* 0x000000261700720c */ /* 0x004fe20004fa1270 */
[----:B------:R-:W-:Y:S01]  /*42540*/  VIADD R45, R3, 0x49 ;  /* 0x00000049032d7836 */ /* 0x000fe20000000000 */
[----:B---3--:R-:W-:-:S04]  /*42550*/  ISETP.LT.AND P3, PT, R156, R39, !P1 ;  /* 0x000000279c00720c */ /* 0x008fc80004f61270 */
[----:B------:R-:W2:Y:S01]  /*42560*/  LDC R35, c[0x0][0x228] ;  /* 0x00008a00ff237b82 */ /* 0x000ea20000000800 */
[----:B----4-:R-:W-:Y:S01]  /*42570*/  IMAD.IADD R31, R27, 0x1, R2 ;  /* 0x000000011b1f7824 */ /* 0x010fe200078e0202 */
[----:B------:R-:W-:-:S06]  /*42580*/  ISETP.GE.AND P2, PT, R45, R36, PT ;  /* 0x000000242d00720c */ /* 0x000fcc0003f46270 */
[----:B------:R-:W3:Y:S01]  /*42590*/  LDC R0, c[0x0][0x248] ;  /* 0x00009200ff007b82 */ /* 0x000ee20000000800 */
[----:B------:R-:W-:-:S07]  /*425a0*/  IMAD.WIDE R24, R27, 0x2, R20 ;  /* 0x000000021b187825 */ /* 0x000fce00078e0214 */
[----:B------:R-:W4:Y:S01]  /*425b0*/  LDC R30, c[0x0][0x22c] ;  /* 0x00008b00ff1e7b82 */ /* 0x000f220000000800 */
[----:B------:R-:W-:Y:S01]  /*425c0*/  IMAD.WIDE R26, R27, 0x2, R158 ;  /* 0x000000021b1a7825 */ /* 0x000fe200078e029e */
[----:B------:R-:W-:-:S06]  /*425d0*/  PRMT R38, R60, 0x7632, R38 ;  /* 0x000076323c267816 */ /* 0x000fcc0000000026 */
[----:B------:R-:W3:Y:S01]  /*425e0*/  LDC R34, c[0x0][0x228] ;  /* 0x00008a00ff227b82 */ /* 0x000ee20000000800 */
[----:B------:R-:W-:Y:S01]  /*425f0*/  VIADD R36, R3, 0x4a ;  /* 0x0000004a03247836 */ /* 0x000fe20000000000 */
[----:B0-----:R-:W-:-:S06]  /*42600*/  ISETP.LT.AND P6, PT, R23, R40, !P2 ;  /* 0x000000281700720c */ /* 0x001fcc00057c1270 */
[----:B------:R-:W0:Y:S01]  /*42610*/  LDC R2, c[0x0][0x248] ;  /* 0x00009200ff027b82 */ /* 0x000e220000000800 */
[----:B------:R2:W-:Y:S01]  /*42620*/  @P5 STG.E.U16 desc[UR60][R24.64], R60 ;  /* 0x0000003c18005986 */ /* 0x0005e2000c10153c */
[----:B------:R-:W-:-:S03]  /*42630*/  ISETP.GE.AND P1, PT, R36, R37, PT ;  /* 0x000000252400720c */ /* 0x000fc60003f26270 */
[----:B------:R2:W-:Y:S03]  /*42640*/  @P3 STG.E.U16 desc[UR60][R26.64], R38 ;  /* 0x000000261a003986 */ /* 0x0005e6000c10153c */
[----:B------:R-:W0:Y:S01]  /*42650*/  LDC R32, c[0x0][0x22c] ;  /* 0x00008b00ff207b82 */ /* 0x000e220000000800 */
[----:B------:R-:W-:Y:S01]  /*42660*/  ISETP.LT.AND P3, PT, R156, R41, !P2 ;  /* 0x000000299c00720c */ /* 0x000fe20005761270 */
[----:B------:R-:W-:Y:S01]  /*42670*/  IMAD.WIDE R28, R31, 0x2, R20 ;  /* 0x000000021f1c7825 */ /* 0x000fe200078e0214 */
[----:B-1----:R-:W-:-:S05]  /*42680*/  ISETP.LT.AND P5, PT, R23, R42, !P1 ;  /* 0x0000002a1700720c */ /* 0x002fca0004fa1270 */
[----:B------:R-:W1:Y:S01]  /*42690*/  LDC R36, c[0x0][0x228] ;  /* 0x00008a00ff247b82 */ /* 0x000e620000000800 */
[----:B------:R-:W-:Y:S01]  /*426a0*/  VIADD R43, R3, 0x4b ;  /* 0x0000004b032b7836 */ /* 0x000fe20000000000 */
[----:B--2---:R-:W-:Y:S01]  /*426b0*/  ISETP.LT.AND P1, PT, R156, R35, !P1 ;  /* 0x000000239c00720c */ /* 0x004fe20004f21270 */
[----:B------:R-:W-:Y:S01]  /*426c0*/  IMAD.WIDE R24, R31, 0x2, R158 ;  /* 0x000000021f187825 */ /* 0x000fe200078e029e */
[----:B------:R-:W-:-:S04]  /*426d0*/  PRMT R27, R84, 0x7632, R27 ;  /* 0x00007632541b7816 */ /* 0x000fc8000000001b */
[----:B------:R-:W2:Y:S01]  /*426e0*/  LDC R33, c[0x0][0x22c] ;  /* 0x00008b00ff217b82 */ /* 0x000ea20000000800 */
[----:B------:R3:W-:Y:S01]  /*426f0*/  @P6 STG.E.U16 desc[UR60][R28.64], R84 ;  /* 0x000000541c006986 */ /* 0x0007e2000c10153c */
[----:B----4-:R-:W-:-:S06]  /*42700*/  ISETP.GE.AND P2, PT, R43, R30, PT ;  /* 0x0000001e2b00720c */ /* 0x010fcc0003f46270 */
[----:B------:R-:W4:Y:S01]  /*42710*/  LDC R37, c[0x0][0x228] ;  /* 0x00008a00ff257b82 */ /* 0x000f220000000800 */
[----:B------:R0:W-:Y:S01]  /*42720*/  @P3 STG.E.U16 desc[UR60][R24.64], R27 ;  /* 0x0000001b18003986 */ /* 0x0001e2000c10153c */
[----:B---3--:R-:W-:-:S06]  /*42730*/  IMAD.IADD R29, R31, 0x1, R0 ;  /* 0x000000011f1d7824 */ /* 0x008fcc00078e0200 */
[----:B------:R-:W3:Y:S01]  /*42740*/  LDC R38, c[0x0][0x228] ;  /* 0x00008a00ff267b82 */ /* 0x000ee20000000800 */
[----:B------:R-:W-:Y:S01]  /*42750*/  ISETP.LT.AND P3, PT, R23, R34, !P2 ;  /* 0x000000221700720c */ /* 0x000fe20005761270 */
[----:B0-----:R-:W-:Y:S01]  /*42760*/  IMAD.IADD R31, R29, 0x1, R2 ;  /* 0x000000011d1f7824 */ /* 0x001fe200078e0202 */
[----:B------:R-:W-:Y:S01]  /*42770*/  PRMT R34, R61, 0x7632, R34 ;  /* 0x000076323d227816 */ /* 0x000fe20000000022 */
[----:B------:R-:W-:-:S04]  /*42780*/  IMAD.WIDE R26, R29, 0x2, R20 ;  /* 0x000000021d1a7825 */ /* 0x000fc800078e0214 */
[----:B------:R-:W0:Y:S01]  /*42790*/  LDC R39, c[0x0][0x228] ;  /* 0x00008a00ff277b82 */ /* 0x000e220000000800 */
[----:B------:R-:W-:Y:S01]  /*427a0*/  IMAD.WIDE R28, R29, 0x2, R158 ;  /* 0x000000021d1c7825 */ /* 0x000fe200078e029e */
[----:B------:R-:W-:Y:S03]  /*427b0*/  @P5 STG.E.U16 desc[UR60][R26.64], R61 ;  /* 0x0000003d1a005986 */ /* 0x000fe6000c10153c */
[----:B------:R-:W-:-:S03]  /*427c0*/  VIADD R35, R3, 0x4c ;  /* 0x0000004c03237836 */ /* 0x000fc60000000000 */
[----:B------:R-:W0:Y:S01]  /*427d0*/  LDC R0, c[0x0][0x248] ;  /* 0x00009200ff007b82 */ /* 0x000e220000000800 */
[----:B------:R0:W-:Y:S01]  /*427e0*/  @P1 STG.E.U16 desc[UR60][R28.64], R34 ;  /* 0x000000221c001986 */ /* 0x0001e2000c10153c */
[----:B------:R-:W-:Y:S01]  /*427f0*/  ISETP.GE.AND P1, PT, R35, R32, PT ;  /* 0x000000202300720c */ /* 0x000fe20003f26270 */
[----:B------:R-:W-:-:S05]  /*42800*/  IMAD.WIDE R24, R31, 0x2, R20 ;  /* 0x000000021f187825 */ /* 0x000fca00078e0214 */
[----:B------:R-:W0:Y:S01]  /*42810*/  LDC R41, c[0x0][0x228] ;  /* 0x00008a00ff297b82 */ /* 0x000e220000000800 */
[----:B------:R-:W-:Y:S01]  /*42820*/  VIADD R30, R3, 0x4d ;  /* 0x0000004d031e7836 */ /* 0x000fe20000000000 */
[----:B-1----:R-:W-:-:S06]  /*42830*/  ISETP.LT.AND P6, PT, R23, R36, !P1 ;  /* 0x000000241700720c */ /* 0x002fcc0004fc1270 */
[----:B------:R-:W1:Y:S01]  /*42840*/  LDC R2, c[0x0][0x248] ;  /* 0x00009200ff027b82 */ /* 0x000e620000000800 */
[----:B------:R0:W-:Y:S01]  /*42850*/  @P3 STG.E.U16 desc[UR60][R24.64], R85 ;  /* 0x0000005518003986 */ /* 0x0001e2000c10153c */
[----:B--2---:R-:W-:-:S06]  /*42860*/  ISETP.GE.AND P3, PT, R30, R33, PT ;  /* 0x000000211e00720c */ /* 0x004fcc0003f66270 */
[----:B------:R-:W2:Y:S01]  /*42870*/  LDC R36, c[0x0][0x22c] ;  /* 0x00008b00ff247b82 */ /* 0x000ea20000000800 */
[C---:B----4-:R-:W-:Y:S02]  /*42880*/  ISETP.LT.AND P2, PT, R156.reuse, R37, !P2 ;  /* 0x000000259c00720c */ /* 0x050fe40005741270 */
[----:B---3--:R-:W-:Y:S02]  /*42890*/  ISETP.LT.AND P5, PT, R23, R38, !P3 ;  /* 0x000000261700720c */ /* 0x008fe40005fa1270 */
[----:B0-----:R-:W-:-:S03]  /*428a0*/  ISETP.LT.AND P1, PT, R156, R39, !P1 ;  /* 0x000000279c00720c */ /* 0x001fc60004f21270 */
[----:B------:R-:W0:Y:S01]  /*428b0*/  LDC R34, c[0x0][0x248] ;  /* 0x00009200ff227b82 */ /* 0x000e220000000800 */
[----:B------:R-:W-:-:S07]  /*428c0*/  IMAD.IADD R29, R31, 0x1, R0 ;  /* 0x000000011f1d7824 */ /* 0x000fce00078e0200 */
[----:B------:R-:W3:Y:S08]  /*428d0*/  LDC R37, c[0x0][0x22c] ;  /* 0x00008b00ff257b82 */ /* 0x000ef00000000800 */
[----:B------:R-:W4:Y:S01]  /*428e0*/  LDC R38, c[0x0][0x228] ;  /* 0x00008a00ff267b82 */ /* 0x000f220000000800 */
[----:B------:R-:W-:Y:S01]  /*428f0*/  PRMT R33, R85, 0x7632, R33 ;  /* 0x0000763255217816 */ /* 0x000fe20000000021 */
[----:B------:R-:W-:-:S06]  /*42900*/  IMAD.WIDE R24, R31, 0x2, R158 ;  /* 0x000000021f187825 */ /* 0x000fcc00078e029e */
[----:B------:R-:W3:Y:S01]  /*42910*/  LDC R40, c[0x0][0x228] ;  /* 0x00008a00ff287b82 */ /* 0x000ee20000000800 */
[----:B------:R-:W-:Y:S01]  /*42920*/  ISETP.LT.AND P3, PT, R156, R41, !P3 ;  /* 0x000000299c00720c */ /* 0x000fe20005f61270 */
[----:B------:R-:W-:Y:S01]  /*42930*/  IMAD.WIDE R26, R29, 0x2, R20 ;  /* 0x000000021d1a7825 */ /* 0x000fe200078e0214 */
[----:B------:R-:W-:-:S03]  /*42940*/  PRMT R42, R62, 0x7632, R42 ;  /* 0x000076323e2a7816 */ /* 0x000fc6000000002a */
[C---:B-1----:R-:W-:Y:S02]  /*42950*/  IMAD.IADD R35, R29.reuse, 0x1, R2 ;  /* 0x000000011d237824 */ /* 0x042fe400078e0202 */
[----:B------:R-:W1:Y:S01]  /*42960*/  LDC R0, c[0x0][0x248] ;  /* 0x00009200ff007b82 */ /* 0x000e620000000800 */
[----:B------:R-:W-:Y:S01]  /*42970*/  IMAD.WIDE R28, R29, 0x2, R158 ;  /* 0x000000021d1c7825 */ /* 0x000fe200078e029e */
[----:B------:R-:W-:Y:S03]  /*42980*/  @P2 STG.E.U16 desc[UR60][R24.64], R33 ;  /* 0x0000002118002986 */ /* 0x000fe6000c10153c */
[----:B------:R-:W-:-:S03]  /*42990*/  VIADD R43, R3, 0x4e ;  /* 0x0000004e032b7836 */ /* 0x000fc60000000000 */
[----:B------:R-:W1:Y:S01]  /*429a0*/  LDC R39, c[0x0][0x228] ;  /* 0x00008a00ff277b82 */ /* 0x000e620000000800 */
[----:B------:R0:W-:Y:S07]  /*429b0*/  @P6 STG.E.U16 desc[UR60][R26.64], R62 ;  /* 0x0000003e1a006986 */ /* 0x0001ee000c10153c */
[----:B------:R-:W1:Y:S01]  /*429c0*/  LDC R41, c[0x0][0x228] ;  /* 0x00008a00ff297b82 */ /* 0x000e620000000800 */
[----:B------:R-:W-:Y:S01]  /*429d0*/  @P1 STG.E.U16 desc[UR60][R28.64], R42 ;  /* 0x0000002a1c001986 */ /* 0x000fe2000c10153c */
[----:B--2---:R-:W-:Y:S01]  /*429e0*/  ISETP.GE.AND P1, PT, R43, R36, PT ;  /* 0x000000242b00720c */ /* 0x004fe20003f26270 */
[----:B------:R-:W-:-:S04]  /*429f0*/  IMAD.WIDE R30, R35, 0x2, R20 ;  /* 0x00000002231e7825 */ /* 0x000fc800078e0214 */
[----:B------:R-:W-:Y:S01]  /*42a00*/  VIADD R2, R3, 0x4f ;  /* 0x0000004f03027836 */ /* 0x000fe20000000000 */
[----:B------:R-:W2:Y:S01]  /*42a10*/  LDC R36, c[0x0][0x22c] ;  /* 0x00008b00ff247b82 */ /* 0x000ea20000000800 */
[----:B------:R-:W-:Y:S01]  /*42a20*/  @P5 STG.E.U16 desc[UR60][R30.64], R86 ;  /* 0x000000561e005986 */ /* 0x000fe2000c10153c */
[----:B0-----:R-:W-:Y:S01]  /*42a30*/  IMAD.IADD R27, R35, 0x1, R34 ;  /* 0x00000001231b7824 */ /* 0x001fe200078e0222 */
[----:B----4-:R-:W-:Y:S02]  /*42a40*/  ISETP.LT.AND P5, PT, R23, R38, !P1 ;  /* 0x000000261700720c */ /* 0x010fe40004fa1270 */
[----:B---3--:R-:W-:Y:S01]  /*42a50*/  ISETP.GE.AND P2, PT, R2, R37, PT ;  /* 0x000000250200720c */ /* 0x008fe20003f46270 */
[----:B------:R-:W-:Y:S01]  /*42a60*/  IMAD.WIDE R32, R35, 0x2, R158 ;  /* 0x0000000223207825 */ /* 0x000fe200078e029e */
[----:B------:R-:W-:Y:S01]  /*42a70*/  PRMT R25, R86, 0x7632, R25 ;  /* 0x0000763256197816 */ /* 0x000fe20000000019 */
[----:B------:R-:W0:Y:S01]  /*42a80*/  LDC R34, c[0x0][0x22c] ;  /* 0x00008b00ff227b82 */ /* 0x000e220000000800 */
[----:B------:R-:W-:-:S07]  /*42a90*/  ISETP.LT.AND P6, PT, R23, R40, !P2 ;  /* 0x000000281700720c */ /* 0x000fce00057c1270 */
[----:B------:R-:W3:Y:S01]  /*42aa0*/  LDC R38, c[0x0][0x228] ;  /* 0x00008a00ff267b82 */ /* 0x000ee20000000800 */
[----:B------:R4:W-:Y:S07]  /*42ab0*/  @P3 STG.E.U16 desc[UR60][R32.64], R25 ;  /* 0x0000001920003986 */ /* 0x0009ee000c10153c */
[----:B------:R-:W3:Y:S01]  /*42ac0*/  LDC R2, c[0x0][0x248] ;  /* 0x00009200ff027b82 */ /* 0x000ee20000000800 */
[----:B-1----:R-:W-:-:S07]  /*42ad0*/  ISETP.LT.AND P1, PT, R156, R39, !P1 ;  /* 0x000000279c00720c */ /* 0x002fce0004f21270 */
[----:B------:R-:W1:Y:S01]  /*42ae0*/  LDC R37, c[0x0][0x228] ;  /* 0x00008a00ff257b82 */ /* 0x000e620000000800 */
[----:B----4-:R-:W-:Y:S01]  /*42af0*/  IMAD.IADD R33, R27, 0x1, R0 ;  /* 0x000000011b217824 */ /* 0x010fe200078e0200 */
[----:B------:R-:W-:-:S06]  /*42b00*/  ISETP.LT.AND P3, PT, R156, R41, !P2 ;  /* 0x000000299c00720c */ /* 0x000fcc0005761270 */
[----:B------:R-:W4:Y:S01]  /*42b10*/  LDC R40, c[0x0][0x228] ;  /* 0x00008a00ff287b82 */ /* 0x000f220000000800 */
[----:B------:R-:W-:-:S07]  /*42b20*/  IMAD.WIDE R24, R27, 0x2, R20 ;  /* 0x000000021b187825 */ /* 0x000fce00078e0214 */
[----:B------:R-:W4:Y:S01]  /*42b30*/  LDC R0, c[0x0][0x248] ;  /* 0x00009200ff007b82 */ /* 0x000f220000000800 */
[----:B------:R-:W-:Y:S01]  /*42b40*/  VIADD R31, R3, 0x50 ;  /* 0x00000050031f7836 */ /* 0x000fe20000000000 */
[----:B------:R-:W-:Y:S01]  /*42b50*/  PRMT R42, R63, 0x7632, R42 ;  /* 0x000076323f2a7816 */ /* 0x000fe2000000002a */
[----:B------:R-:W-:Y:S01]  /*42b60*/  IMAD.WIDE R26, R27, 0x2, R158 ;  /* 0x000000021b1a7825 */ /* 0x000fe200078e029e */
[----:B------:R0:W-:Y:S04]  /*42b70*/  @P5 STG.E.U16 desc[UR60][R24.64], R63 ;  /* 0x0000003f18005986 */ /* 0x0001e8000c10153c */
[----:B------:R-:W4:Y:S01]  /*42b80*/  LDC R32, c[0x0][0x22c] ;  /* 0x00008b00ff207b82 */ /* 0x000f220000000800 */
[----:B------:R-:W-:Y:S01]  /*42b90*/  IMAD.WIDE R28, R33, 0x2, R20 ;  /* 0x00000002211c7825 */ /* 0x000fe200078e0214 */
[----:B--2---:R-:W-:-:S03]  /*42ba0*/  ISETP.GE.AND P2, PT, R31, R36, PT ;  /* 0x000000241f00720c */ /* 0x004fc60003f46270 */
[----:B------:R-:W-:Y:S01]  /*42bb0*/  IMAD.WIDE R30, R33, 0x2, R158 ;  /* 0x00000002211e7825 */ /* 0x000fe200078e029e */
[----:B0-----:R-:W-:Y:S02]  /*42bc0*/  PRMT R25, R87, 0x7632, R25 ;  /* 0x0000763257197816 */ /* 0x001fe40000000019 */
[----:B------:R-:W0:Y:S01]  /*42bd0*/  LDC R36, c[0x0][0x228] ;  /* 0x00008a00ff247b82 */ /* 0x000e220000000800 */
[----:B------:R-:W-:Y:S01]  /*42be0*/  VIADD R41, R3, 0x51 ;  /* 0x0000005103297836 */ /* 0x000fe20000000000 */
[----:B------:R2:W-:Y:S06]  /*42bf0*/  @P1 STG.E.U16 desc[UR60][R26.64], R42 ;  /* 0x0000002a1a001986 */ /* 0x0005ec000c10153c */
[----:B------:R-:W0:Y:S01]  /*42c00*/  LDC R35, c[0x0][0x22c] ;  /* 0x00008b00ff237b82 */ /* 0x000e220000000800 */
[----:B------:R-:W-:Y:S01]  /*42c10*/  @P6 STG.E.U16 desc[UR60][R28.64], R87 ;  /* 0x000000571c006986 */ /* 0x000fe2000c10153c */
[----:B------:R-:W-:-:S03]  /*42c20*/  ISETP.GE.AND P1, PT, R41, R34, PT ;  /* 0x000000222900720c */ /* 0x000fc60003f26270 */
[----:B------:R4:W-:Y:S03]  /*42c30*/  @P3 STG.E.U16 desc[UR60][R30.64], R25 ;  /* 0x000000191e003986 */ /* 0x0009e6000c10153c */
[----:B------:R-:W0:Y:S01]  /*42c40*/  LDC R39, c[0x0][0x228] ;  /* 0x00008a00ff277b82 */ /* 0x000e220000000800 */
[----:B---3--:R-:W-:Y:S01]  /*42c50*/  ISETP.LT.AND P3, PT, R23, R38, !P2 ;  /* 0x000000261700720c */ /* 0x008fe20005761270 */
[----:B--2---:R-:W-:Y:S01]  /*42c60*/  IMAD.IADD R27, R33, 0x1, R2 ;  /* 0x00000001211b7824 */ /* 0x004fe200078e0202 */
[----:B-1----:R-:W-:Y:S02]  /*42c70*/  ISETP.LT.AND P2, PT, R156, R37, !P2 ;  /* 0x000000259c00720c */ /* 0x002fe40005741270 */
[----:B----4-:R-:W-:-:S03]  /*42c80*/  ISETP.LT.AND P5, PT, R23, R40, !P1 ;  /* 0x000000281700720c */ /* 0x010fc60004fa1270 */
[----:B------:R-:W1:Y:S01]  /*42c90*/  LDC R2, c[0x0][0x248] ;  /* 0x00009200ff027b82 */ /* 0x000e620000000800 */
[----:B------:R-:W-:-:S07]  /*42ca0*/  IMAD.WIDE R24, R27, 0x2, R20 ;  /* 0x000000021b187825 */ /* 0x000fce00078e0214 */
[----:B------:R-:W2:Y:S01]  /*42cb0*/  LDC R37, c[0x0][0x228] ;  /* 0x00008a00ff257b82 */ /* 0x000ea20000000800 */
[----:B------:R-:W-:Y:S02]  /*42cc0*/  IMAD.IADD R33, R27, 0x1, R0 ;  /* 0x000000011b217824 */ /* 0x000fe400078e0200 */
[----:B------:R-:W-:-:S05]  /*42cd0*/  VIADD R31, R3, 0x52 ;  /* 0x00000052031f7836 */ /* 0x000fca0000000000 */
[----:B------:R-:W3:Y:S01]  /*42ce0*/  LDC R38, c[0x0][0x228] ;  /* 0x00008a00ff267b82 */ /* 0x000ee20000000800 */
[----:B------:R-:W-:Y:S01]  /*42cf0*/  IMAD.WIDE R26, R27, 0x2, R158 ;  /* 0x000000021b1a7825 */ /* 0x000fe200078e029e */
[----:B------:R-:W-:Y:S01]  /*42d00*/  PRMT R40, R64, 0x7632, R40 ;  /* 0x0000763240287816 */ /* 0x000fe20000000028 */
[----:B------:R-:W-:Y:S02]  /*42d10*/  @P3 STG.E.U16 desc[UR60][R24.64], R64 ;  /* 0x0000004018003986 */ /* 0x000fe4000c10153c */
[----:B------:R-:W-:-:S03]  /*42d20*/  IMAD.WIDE R28, R33, 0x2, R20 ;  /* 0x00000002211c7825 */ /* 0x000fc600078e0214 */
[----:B------:R-:W4:Y:S01]  /*42d30*/  LDC R0, c[0x0][0x248] ;  /* 0x00009200ff007b82 */ /* 0x000f220000000800 */
[----:B------:R-:W-:Y:S01]  /*42d40*/  VIADD R30, R3, 0x53 ;  /* 0x00000053031e7836 */ /* 0x000fe20000000000 */
[----:B------:R-:W-:Y:S01]  /*42d50*/  ISETP.GE.AND P3, PT, R31, R32, PT ;  /* 0x000000201f00720c */ /* 0x000fe20003f66270 */
[----:B------:R-:W-:Y:S05]  /*42d60*/  @P2 STG.E.U16 desc[UR60][R26.64], R40 ;  /* 0x000000281a002986 */ /* 0x000fea000c10153c */
[----:B------:R-:W4:Y:S01]  /*42d70*/  LDC R34, c[0x0][0x22c] ;  /* 0x00008b00ff227b82 */ /* 0x000f220000000800 */
[----:B------:R1:W-:Y:S01]  /*42d80*/  @P5 STG.E.U16 desc[UR60][R28.64], R80 ;  /* 0x000000501c005986 */ /* 0x0003e2000c10153c */
[----:B0-----:R-:W-:-:S02]  /*42d90*/  ISETP.LT.AND P5, PT, R23, R36, !P3 ;  /* 0x000000241700720c */ /* 0x001fc40005fa1270 */
[----:B------:R-:W-:Y:S02]  /*42da0*/  ISETP.GE.AND P2, PT, R30, R35, PT ;  /* 0x000000231e00720c */ /* 0x000fe40003f46270 */
[C---:B------:R-:W-:Y:S02]  /*42db0*/  ISETP.LT.AND P1, PT, R156.reuse, R39, !P1 ;  /* 0x000000279c00720c */ /* 0x040fe40004f21270 */
[----:B------:R-:W0:Y:S08]  /*42dc0*/  LDC R35, c[0x0][0x22c] ;  /* 0x00008b00ff237b82 */ /* 0x000e300000000800 */
[----:B------:R-:W0:Y:S01]  /*42dd0*/  LDC R36, c[0x0][0x228] ;  /* 0x00008a00ff247b82 */ /* 0x000e220000000800 */
[----:B-1----:R-:W-:Y:S01]  /*42de0*/  IMAD.IADD R29, R33, 0x1, R2 ;  /* 0x00000001211d7824 */ /* 0x002fe200078e0202 */
[----:B--2---:R-:W-:-:S06]  /*42df0*/  ISETP.LT.AND P6, PT, R156, R37, !P3 ;  /* 0x000000259c00720c */ /* 0x004fcc0005fc1270 */
[----:B------:R-:W1:Y:S01]  /*42e00*/  LDC R39, c[0x0][0x228] ;  /* 0x00008a00ff277b82 */ /* 0x000e620000000800 */
[----:B------:R-:W-:Y:S01]  /*42e10*/  PRMT R27, R80, 0x7632, R27 ;  /* 0x00007632501b7816 */ /* 0x000fe2000000001b */
[----:B------:R-:W-:-:S06]  /*42e20*/  IMAD.WIDE R24, R33, 0x2, R158 ;  /* 0x0000000221187825 */ /* 0x000fcc00078e029e */
[----:B------:R-:W2:Y:S01]  /*42e30*/  LDC R40, c[0x0][0x228] ;  /* 0x00008a00ff287b82 */ /* 0x000ea20000000800 */
[----:B---3--:R-:W-:-:S07]  /*42e40*/  ISETP.LT.AND P3, PT, R23, R38, !P2 ;  /* 0x000000261700720c */ /* 0x008fce0005761270 */
[----:B------:R-:W3:Y:S01]  /*42e50*/  LDC R41, c[0x0][0x228] ;  /* 0x00008a00ff297b82 */ /* 0x000ee20000000800 */
[----:B------:R-:W-:-:S07]  /*42e60*/  VIADD R37, R3, 0x54 ;  /* 0x0000005403257836 */ /* 0x000fce0000000000 */
[----:B------:R-:W3:Y:S01]  /*42e70*/  LDC R2, c[0x0][0x248] ;  /* 0x00009200ff027b82 */ /* 0x000ee20000000800 */
[----:B----4-:R-:W-:Y:S01]  /*42e80*/  IMAD.IADD R33, R29, 0x1, R0 ;  /* 0x000000011d217824 */ /* 0x010fe200078e0200 */
[----:B------:R4:W-:Y:S06]  /*42e90*/  @P1 STG.E.U16 desc[UR60][R24.64], R27 ;  /* 0x0000001b18001986 */ /* 0x0009ec000c10153c */
[----:B------:R-:W3:Y:S01]  /*42ea0*/  LDC R43, c[0x0][0x228] ;  /* 0x00008a00ff2b7b82 */ /* 0x000ee20000000800 */
[----:B------:R-:W-:Y:S01]  /*42eb0*/  ISETP.GE.AND P1, PT, R37, R34, PT ;  /* 0x000000222500720c */ /* 0x000fe20003f26270 */
[----:B------:R-:W-:-:S06]  /*42ec0*/  IMAD.WIDE R30, R33, 0x2, R20 ;  /* 0x00000002211e7825 */ /* 0x000fcc00078e0214 */
[----:B------:R-:W3:Y:S01]  /*42ed0*/  LDC R32, c[0x0][0x248] ;  /* 0x00009200ff207b82 */ /* 0x000ee20000000800 */
[----:B----4-:R-:W-:Y:S01]  /*42ee0*/  IMAD.WIDE R26, R29, 0x2, R20 ;  /* 0x000000021d1a7825 */ /* 0x010fe200078e0214 */
[----:B------:R-:W-:-:S03]  /*42ef0*/  PRMT R25, R65, 0x7632, R25 ;  /* 0x0000763241197816 */ /* 0x000fc60000000019 */
[----:B------:R-:W-:-:S03]  /*42f00*/  IMAD.WIDE R28, R29, 0x2, R158 ;  /* 0x000000021d1c7825 */ /* 0x000fc600078e029e */
[----:B------:R-:W4:Y:S01]  /*42f10*/  LDC R34, c[0x0][0x22c] ;  /* 0x00008b00ff227b82 */ /* 0x000f220000000800 */
[----:B------:R-:W-:Y:S01]  /*42f20*/  VIADD R0, R3, 0x55 ;  /* 0x0000005503007836 */ /* 0x000fe20000000000 */
[----:B------:R-:W-:Y:S04]  /*42f30*/  @P5 STG.E.U16 desc[UR60][R26.64], R65 ;  /* 0x000000411a005986 */ /* 0x000fe8000c10153c */
[----:B------:R3:W-:Y:S01]  /*42f40*/  @P6 STG.E.U16 desc[UR60][R28.64], R25 ;  /* 0x000000191c006986 */ /* 0x0007e2000c10153c */
[----:B0-----:R-:W-:Y:S01]  /*42f50*/  ISETP.LT.AND P6, PT, R23, R36, !P1 ;  /* 0x000000241700720c */ /* 0x001fe20004fc1270 */
[----:B------:R-:W0:Y:S02]  /*42f60*/  LDC R38, c[0x0][0x228] ;  /* 0x00008a00ff267b82 */ /* 0x000e240000000800 */
[----:B------:R4:W-:Y:S01]  /*42f70*/  @P3 STG.E.U16 desc[UR60][R30.64], R81 ;  /* 0x000000511e003986 */ /* 0x0009e2000c10153c */
[----:B------:R-:W-:-:S02]  /*42f80*/  ISETP.GE.AND P3, PT, R0, R35, PT ;  /* 0x000000230000720c */ /* 0x000fc40003f66270 */
[----:B-1----:R-:W-:-:S03]  /*42f90*/  ISETP.LT.AND P2, PT, R156, R39, !P2 ;  /* 0x000000279c00720c */ /* 0x002fc60005741270 */
[----:B------:R-:W1:Y:S01]  /*42fa0*/  LDC R36, c[0x0][0x22c] ;  /* 0x00008b00ff247b82 */ /* 0x000e620000000800 */
[----:B--2---:R-:W-:Y:S02]  /*42fb0*/  ISETP.LT.AND P5, PT, R23, R40, !P3 ;  /* 0x000000281700720c */ /* 0x004fe40005fa1270 */
[----:B---3--:R-:W-:Y:S01]  /*42fc0*/  ISETP.LT.AND P1, PT, R156, R41, !P1 ;  /* 0x000000299c00720c */ /* 0x008fe20004f21270 */
[----:B------:R-:W-:-:S04]  /*42fd0*/  IMAD.IADD R29, R33, 0x1, R2 ;  /* 0x00000001211d7824 */ /* 0x000fc800078e0202 */
[----:B------:R-:W2:Y:S01]  /*42fe0*/  LDC R0, c[0x0][0x248] ;  /* 0x00009200ff007b82 */ /* 0x000ea20000000800 */
[----:B------:R-:W-:-:S07]  /*42ff0*/  ISETP.LT.AND P3, PT, R156, R43, !P3 ;  /* 0x0000002b9c00720c */ /* 0x000fce0005f61270 */
[----:B------:R-:W3:Y:S01]  /*43000*/  LDC R39, c[0x0][0x228] ;  /* 0x00008a00ff277b82 */ /* 0x000ee20000000800 */
[----:B------:R-:W-:Y:S01]  /*43010*/  PRMT R42, R81, 0x7632, R42 ;  /* 0x00007632512a7816 */ /* 0x000fe2000000002a */
[----:B------:R-:W-:-:S06]  /*43020*/  IMAD.WIDE R24, R33, 0x2, R158 ;  /* 0x0000000221187825 */ /* 0x000fcc00078e029e */
[----:B------:R-:W3:Y:S01]  /*43030*/  LDC R40, c[0x0][0x228] ;  /* 0x00008a00ff287b82 */ /* 0x000ee20000000800 */
[C---:B------:R-:W-:Y:S01]  /*43040*/  IMAD.IADD R35, R29.reuse, 0x1, R32 ;  /* 0x000000011d237824 */ /* 0x040fe200078e0220 */
[----:B------:R-:W-:Y:S01]  /*43050*/  PRMT R33, R66, 0x7632, R33 ;  /* 0x0000763242217816 */ /* 0x000fe20000000021 */
[----:B------:R-:W-:-:S05]  /*43060*/  IMAD.WIDE R26, R29, 0x2, R20 ;  /* 0x000000021d1a7825 */ /* 0x000fca00078e0214 */
[----:B------:R-:W3:Y:S01]  /*43070*/  LDC R2, c[0x0][0x248] ;  /* 0x00009200ff027b82 */ /* 0x000ee20000000800 */
[----:B------:R-:W-:Y:S01]  /*43080*/  IMAD.WIDE R28, R29, 0x2, R158 ;  /* 0x000000021d1c7825 */ /* 0x000fe200078e029e */
[----:B------:R0:W-:Y:S03]  /*43090*/  @P2 STG.E.U16 desc[UR60][R24.64], R42 ;  /* 0x0000002a18002986 */ /* 0x0001e6000c10153c */
[----:B------:R-:W-:Y:S01]  /*430a0*/  VIADD R41, R3, 0x56 ;  /* 0x0000005603297836 */ /* 0x000fe20000000000 */
[----:B------:R-:W-:Y:S02]  /*430b0*/  @P6 STG.E.U16 desc[UR60][R26.64], R66 ;  /* 0x000000421a006986 */ /* 0x000fe4000c10153c */
[----:B------:R-:W3:Y:S01]  /*430c0*/  LDC R37, c[0x0][0x22c] ;  /* 0x00008b00ff257b82 */ /* 0x000ee20000000800 */
[----:B----4-:R-:W-:Y:S01]  /*430d0*/  IMAD.WIDE R30, R35, 0x2, R20 ;  /* 0x00000002231e7825 */ /* 0x010fe200078e0214 */
[----:B------:R4:W-:Y:S01]  /*430e0*/  @P1 STG.E.U16 desc[UR60][R28.64], R33 ;  /* 0x000000211c001986 */ /* 0x0009e2000c10153c */
[----:B------:R-:W-:-:S02]  /*430f0*/  ISETP.GE.AND P2, PT, R41, R34, PT ;  /* 0x000000222900720c */ /* 0x000fc40003f46270 */
[----:B------:R-:W-:Y:S01]  /*43100*/  VIADD R43, R3, 0x57 ;  /* 0x00000057032b7836 */ /* 0x000fe20000000000 */
[----:B0-----:R-:W-:Y:S02]  /*43110*/  PRMT R25, R82, 0x7632, R25 ;  /* 0x0000763252197816 */ /* 0x001fe40000000019 */
[----:B------:R-:W0:Y:S01]  /*43120*/  LDC R34, c[0x0][0x228] ;  /* 0x00008a00ff227b82 */ /* 0x000e220000000800 */
[----:B------:R3:W-:Y:S01]  /*43130*/  @P5 STG.E.U16 desc[UR60][R30.64], R82 ;  /* 0x000000521e005986 */ /* 0x0007e2000c10153c */
[----:B----4-:R-:W-:-:S06]  /*43140*/  IMAD.WIDE R32, R35, 0x2, R158 ;  /* 0x0000000223207825 */ /* 0x010fcc00078e029e */
[----:B------:R-:W4:Y:S01]  /*43150*/  LDC R41, c[0x0][0x228] ;  /* 0x00008a00ff297b82 */ /* 0x000f220000000800 */
[----:B-1----:R-:W-:Y:S01]  /*43160*/  ISETP.GE.AND P1, PT, R43, R36, PT ;  /* 0x000000242b00720c */ /* 0x002fe20003f26270 */
[----:B------:R1:W-:Y:S01]  /*43170*/  @P3 STG.E.U16 desc[UR60][R32.64], R25 ;  /* 0x0000001920003986 */ /* 0x0003e2000c10153c */
[----:B------:R-:W-:Y:S01]  /*43180*/  ISETP.LT.AND P3, PT, R23, R38, !P2 ;  /* 0x000000261700720c */ /* 0x000fe20005761270 */
[----:B--2---:R-:W-:Y:S01]  /*43190*/  IMAD.IADD R27, R35, 0x1, R0 ;  /* 0x00000001231b7824 */ /* 0x004fe200078e0200 */
[----:B---3--:R-:W-:-:S03]  /*431a0*/  ISETP.LT.AND P2, PT, R156, R39, !P2 ;  /* 0x000000279c00720c */ /* 0x008fc60005741270 */
[----:B------:R-:W2:Y:S01]  /*431b0*/  LDC R30, c[0x0][0x22c] ;  /* 0x00008b00ff1e7b82 */ /* 0x000ea20000000800 */
[----:B------:R-:W-:Y:S01]  /*431c0*/  ISETP.LT.AND P5, PT, R23, R40, !P1 ;  /* 0x000000281700720c */ /* 0x000fe20004fa1270 */
[----:B------:R-:W-:-:S06]  /*431d0*/  IMAD.IADD R31, R27, 0x1, R2 ;  /* 0x000000011b1f7824 */ /* 0x000fcc00078e0202 */
[----:B------:R-:W3:Y:S01]  /*431e0*/  LDC R35, c[0x0][0x228] ;  /* 0x00008a00ff237b82 */ /* 0x000ee20000000800 */
[----:B-1----:R-:W-:Y:S01]  /*431f0*/  IMAD.WIDE R24, R27, 0x2, R20 ;  /* 0x000000021b187825 */ /* 0x002fe200078e0214 */
[----:B------:R-:W-:-:S06]  /*43200*/  PRMT R33, R67, 0x7632, R33 ;  /* 0x0000763243217816 */ /* 0x000fcc0000000021 */
[----:B------:R-:W1:Y:S01]  /*43210*/  LDC R0, c[0x0][0x248] ;  /* 0x00009200ff007b82 */ /* 0x000e620000000800 */
[----:B------:R-:W-:-:S07]  /*43220*/  VIADD R32, R3, 0x58 ;  /* 0x0000005803207836 */ /* 0x000fce0000000000 */
[----:B------:R-:W3:Y:S01]  /*43230*/  LDC R36, c[0x0][0x228] ;  /* 0x00008a00ff247b82 */ /* 0x000ee20000000800 */
[----:B------:R-:W-:Y:S01]  /*43240*/  IMAD.WIDE R26, R27, 0x2, R158 ;  /* 0x000000021b1a7825 */ /* 0x000fe200078e029e */
[----:B------:R-:W-:Y:S01]  /*43250*/  @P3 STG.E.U16 desc[UR60][R24.64], R67 ;  /* 0x0000004318003986 */ /* 0x000fe2000c10153c */
[----:B------:R-:W-:Y:S02]  /*43260*/  ISETP.GE.AND P3, PT, R32, R37, PT ;  /* 0x000000252000720c */ /* 0x000fe40003f66270 */
[----:B------:R-:W-:-:S03]  /*43270*/  IMAD.WIDE R28, R31, 0x2, R20 ;  /* 0x000000021f1c7825 */ /* 0x000fc600078e0214 */
[----:B------:R-:W3:Y:S01]  /*43280*/  LDC R2, c[0x0][0x248] ;  /* 0x00009200ff027b82 */ /* 0x000ee20000000800 */
[----:B------:R1:W-:Y:S01]  /*43290*/  @P2 STG.E.U16 desc[UR60][R26.64], R33 ;  /* 0x000000211a002986 */ /* 0x0003e2000c10153c */
[----:B----4-:R-:W-:-:S03]  /*432a0*/  ISETP.LT.AND P1, PT, R156, R41, !P1 ;  /* 0x000000299c00720c */ /* 0x010fc60004f21270 */
[----:B------:R4:W-:Y:S01]  /*432b0*/  @P5 STG.E.U16 desc[UR60][R28.64], R83 ;  /* 0x000000531c005986 */ /* 0x0009e2000c10153c */
[----:B0-----:R-:W-:Y:S01]  /*432c0*/  ISETP.LT.AND P5, PT, R23, R34, !P3 ;  /* 0x000000221700720c */ /* 0x001fe20005fa1270 */
[----:B------:R-:W-:Y:S01]  /*432d0*/  VIADD R41, R3, 0x59 ;  /* 0x0000005903297836 */ /* 0x000fe20000000000 */
[----:B------:R-:W0:Y:S08]  /*432e0*/  LDC R32, c[0x0][0x22c] ;  /* 0x00008b00ff207b82 */ /* 0x000e300000000800 */
[----:B------:R-:W0:Y:S01]  /*432f0*/  LDC R34, c[0x0][0x22c] ;  /* 0x00008b00ff227b82 */ /* 0x000e220000000800 */
[----:B--2---:R-:W-:Y:S01]  /*43300*/  ISETP.GE.AND P2, PT, R41, R30, PT ;  /* 0x0000001e2900720c */ /* 0x004fe20003f46270 */
[----:B-1----:R-:W-:Y:S01]  /*43310*/  IMAD.IADD R33, R31, 0x1, R0 ;  /* 0x000000011f217824 */ /* 0x002fe200078e0200 */
[----:B---3--:R-:W-:-:S05]  /*43320*/  ISETP.LT.AND P6, PT, R156, R35, !P3 ;  /* 0x000000239c00720c */ /* 0x008fca0005fc1270 */
[----:B------:R-:W1:Y:S01]  /*43330*/  LDC R38, c[0x0][0x228] ;  /* 0x00008a00ff267b82 */ /* 0x000e620000000800 */
[----:B------:R-:W-:-:S07]  /*43340*/  ISETP.LT.AND P3, PT, R23, R36, !P2 ;  /* 0x000000241700720c */ /* 0x000fce0005761270 */
[----:B------:R-:W2:Y:S01]  /*43350*/  LDC R40, c[0x0][0x228] ;  /* 0x00008a00ff287b82 */ /* 0x000ea20000000800 */
[----:B------:R-:W-:Y:S01]  /*43360*/  PRMT R42, R83, 0x7632, R42 ;  /* 0x00007632532a7816 */ /* 0x000fe2000000002a */
[----:B------:R-:W-:-:S06]  /*43370*/  IMAD.WIDE R24, R31, 0x2, R158 ;  /* 0x000000021f187825 */ /* 0x000fcc00078e029e */
[----:B------:R-:W3:Y:S01]  /*43380*/  LDC R39, c[0x0][0x228] ;  /* 0x00008a00ff277b82 */ /* 0x000ee20000000800 */
[----:B------:R-:W-:-:S07]  /*43390*/  IMAD.IADD R35, R33, 0x1, R2 ;  /* 0x0000000121237824 */ /* 0x000fce00078e0202 */
[----:B------:R-:W3:Y:S01]  /*433a0*/  LDC R37, c[0x0][0x228] ;  /* 0x00008a00ff257b82 */ /* 0x000ee20000000800 */
[C---:B------:R-:W-:Y:S01]  /*433b0*/  IMAD.WIDE R26, R33.reuse, 0x2, R20 ;  /* 0x00000002211a7825 */ /* 0x040fe200078e0214 */
[----:B------:R0:W-:Y:S03]  /*433c0*/  @P1 STG.E.U16 desc[UR60][R24.64], R42 ;  /* 0x0000002a18001986 */ /* 0x0001e6000c10153c */
[----:B----4-:R-:W-:-:S03]  /*433d0*/  IMAD.WIDE R28, R33, 0x2, R158 ;  /* 0x00000002211c7825 */ /* 0x010fc600078e029e */
[----:B------:R-:W4:Y:S01]  /*433e0*/  LDC R0, c[0x0][0x248] ;  /* 0x00009200ff007b82 */ /* 0x000f220000000800 */
[----:B------:R-:W-:Y:S01]  /*433f0*/  IMAD.WIDE R30, R35, 0x2, R20 ;  /* 0x00000002231e7825 */ /* 0x000fe200078e0214 */
[----:B------:R-:W-:Y:S01]  /*43400*/  @P5 STG.E.U16 desc[UR60][R26.64], R68 ;  /* 0x000000441a005986 */ /* 0x000fe2000c10153c */
[----:B0-----:R-:W-:-:S05]  /*43410*/  PRMT R25, R68, 0x7632, R25 ;  /* 0x0000763244197816 */ /* 0x001fca0000000019 */
[----:B------:R-:W0:Y:S01]  /*43420*/  LDC R33, c[0x0][0x228] ;  /* 0x00008a00ff217b82 */ /* 0x000e220000000800 */
[C---:B------:R-:W-:Y:S02]  /*43430*/  VIADD R41, R3.reuse, 0x5a ;  /* 0x0000005a03297836 */ /* 0x040fe40000000000 */
[----:B------:R-:W-:Y:S01]  /*43440*/  VIADD R43, R3, 0x5b ;  /* 0x0000005b032b7836 */ /* 0x000fe20000000000 */
[----:B------:R4:W-:Y:S04]  /*43450*/  @P6 STG.E.U16 desc[UR60][R28.64], R25 ;  /* 0x000000191c006986 */ /* 0x0009e8000c10153c */
[----:B------:R-:W0:Y:S01]  /*43460*/  LDC R2, c[0x0][0x248] ;  /* 0x00009200ff027b82 */ /* 0x000e220000000800 */
[----:B------:R0:W-:Y:S01]  /*43470*/  @P3 STG.E.U16 desc[UR60][R30.64], R76 ;  /* 0x0000004c1e003986 */ /* 0x0001e2000c10153c */
[----:B------:R-:W-:-:S02]  /*43480*/  ISETP.GE.AND P1, PT, R41, R32, PT ;  /* 0x000000202900720c */ /* 0x000fc40003f26270 */
[----:B------:R-:W-:-:S04]  /*43490*/  ISETP.GE.AND P3, PT, R43, R34, PT ;  /* 0x000000222b00720c */ /* 0x000fc80003f66270 */
[----:B------:R-:W0:Y:S01]  /*434a0*/  LDC R36, c[0x0][0x22c] ;  /* 0x00008b00ff247b82 */ /* 0x000e220000000800 */
[C---:B-1----:R-:W-:Y:S02]  /*434b0*/  ISETP.LT.AND P6, PT, R23.reuse, R38, !P1 ;  /* 0x000000261700720c */ /* 0x042fe40004fc1270 */
[----:B--2---:R-:W-:Y:S02]  /*434c0*/  ISETP.LT.AND P5, PT, R23, R40, !P3 ;  /* 0x000000281700720c */ /* 0x004fe40005fa1270 */
[----:B---3--:R-:W-:-:S03]  /*434d0*/  ISETP.LT.AND P1, PT, R156, R39, !P1 ;  /* 0x000000279c00720c */ /* 0x008fc60004f21270 */
[----:B------:R-:W1:Y:S01]  /*434e0*/  LDC R40, c[0x0][0x228] ;  /* 0x00008a00ff287b82 */ /* 0x000e620000000800 */
[----:B------:R-:W-:Y:S01]  /*434f0*/  ISETP.LT.AND P2, PT, R156, R37, !P2 ;  /* 0x000000259c00720c */ /* 0x000fe20005741270 */
[----:B----4-:R-:W-:-:S06]  /*43500*/  IMAD.IADD R29, R35, 0x1, R0 ;  /* 0x00000001231d7824 */ /* 0x010fcc00078e0200 */
[----:B------:R-:W2:Y:S08]  /*43510*/  LDC R39, c[0x0][0x228] ;  /* 0x00008a00ff277b82 */ /* 0x000eb00000000800 */
[----:B------:R-:W3:Y:S01]  /*43520*/  LDC R34, c[0x0][0x248] ;  /* 0x00009200ff227b82 */ /* 0x000ee20000000800 */
[----:B0-----:R-:W-:Y:S01]  /*43530*/  ISETP.LT.AND P3, PT, R156, R33, !P3 ;  /* 0x000000219c00720c */ /* 0x001fe20005f61270 */
[----:B------:R-:W-:Y:S01]  /*43540*/  IMAD.WIDE R24, R35, 0x2, R158 ;  /* 0x0000000223187825 */ /* 0x000fe200078e029e */
[----:B------:R-:W-:-:S05]  /*43550*/  PRMT R46, R76, 0x7632, R46 ;  /* 0x000076324c2e7816 */ /* 0x000fca000000002e */
[----:B------:R-:W0:Y:S01]  /*43560*/  LDC R0, c[0x0][0x248] ;  /* 0x00009200ff007b82 */ /* 0x000e220000000800 */
[--C-:B------:R-:W-:Y:S01]  /*43570*/  IMAD.IADD R37, R29, 0x1, R2.reuse ;  /* 0x000000011d257824 */ /* 0x100fe200078e0202 */
[----:B------:R-:W-:Y:S01]  /*43580*/  PRMT R2, R69, 0x7632, R2 ;  /* 0x0000763245027816 */ /* 0x000fe20000000002 */
[----:B------:R-:W-:-:S05]  /*43590*/  IMAD.WIDE R26, R29, 0x2, R20 ;  /* 0x000000021d1a7825 */ /* 0x000fca00078e0214 */
[----:B------:R-:W4:Y:S01]  /*435a0*/  LDC R38, c[0x0][0x22c] ;  /* 0x00008b00ff267b82 */ /* 0x000f220000000800 */
[----:B------:R-:W-:Y:S01]  /*435b0*/  IMAD.WIDE R28, R29, 0x2, R158 ;  /* 0x000000021d1c7825 */ /* 0x000fe200078e029e */
[----:B------:R1:W-:Y:S03]  /*435c0*/  @P2 STG.E.U16 desc[UR60][R24.64], R46 ;  /* 0x0000002e18002986 */ /* 0x0003e6000c10153c */
[----:B------:R-:W-:-:S03]  /*435d0*/  VIADD R43, R3, 0x5c ;  /* 0x0000005c032b7836 */ /* 0x000fc60000000000 */
[----:B------:R-:W4:Y:S01]  /*435e0*/  LDC R42, c[0x0][0x228] ;  /* 0x00008a00ff2a7b82 */ /* 0x000f220000000800 */
[----:B------:R-:W-:Y:S01]  /*435f0*/  IMAD.WIDE R30, R37, 0x2, R20 ;  /* 0x00000002251e7825 */ /* 0x000fe200078e0214 */
[----:B------:R3:W-:Y:S06]  /*43600*/  @P6 STG.E.U16 desc[UR60][R26.64], R69 ;  /* 0x000000451a006986 */ /* 0x0007ec000c10153c */
[----:B------:R-:W4:Y:S01]  /*43610*/  LDC R41, c[0x0][0x228] ;  /* 0x00008a00ff297b82 */ /* 0x000f220000000800 */
[----:B------:R-:W-:Y:S01]  /*43620*/  @P1 STG.E.U16 desc[UR60][R28.64], R2 ;  /* 0x000000021c001986 */ /* 0x000fe2000c10153c */
[----:B-1----:R-:W-:Y:S01]  /*43630*/  PRMT R25, R77, 0x7632, R25 ;  /* 0x000076324d197816 */ /* 0x002fe20000000019 */
[----:B------:R-:W-:Y:S01]  /*43640*/  IMAD.WIDE R32, R37, 0x2, R158 ;  /* 0x0000000225207825 */ /* 0x000fe200078e029e */
[----:B------:R-:W-:-:S04]  /*43650*/  ISETP.GE.AND P1, PT, R43, R36, PT ;  /* 0x000000242b00720c */ /* 0x000fc80003f26270 */
[----:B------:R-:W1:Y:S01]  /*43660*/  LDC R35, c[0x0][0x22c] ;  /* 0x00008b00ff237b82 */ /* 0x000e620000000800 */
[----:B------:R0:W-:Y:S01]  /*43670*/  @P5 STG.E.U16 desc[UR60][R30.64], R77 ;  /* 0x0000004d1e005986 */ /* 0x0001e2000c10153c */
[----:B------:R-:W-:-:S03]  /*43680*/  ISETP.LT.AND P5, PT, R23, R40, !P1 ;  /* 0x000000281700720c */ /* 0x000fc60004fa1270 */
[----:B------:R0:W-:Y:S01]  /*43690*/  @P3 STG.E.U16 desc[UR60][R32.64], R25 ;  /* 0x0000001920003986 */ /* 0x0001e2000c10153c */
[----:B--2---:R-:W-:Y:S01]  /*436a0*/  ISETP.LT.AND P3, PT, R156, R39, !P1 ;  /* 0x000000279c00720c */ /* 0x004fe20004f61270 */
[----:B---3--:R-:W-:Y:S01]  /*436b0*/  IMAD.IADD R27, R37, 0x1, R34 ;  /* 0x00000001251b7824 */ /* 0x008fe200078e0222 */
[----:B------:R-:W2:Y:S01]  /*436c0*/  LDC R44, c[0x0][0x228] ;  /* 0x00008a00ff2c7b82 */ /* 0x000ea20000000800 */
[----:B------:R-:W-:-:S07]  /*436d0*/  VIADD R45, R3, 0x5d ;  /* 0x0000005d032d7836 */ /* 0x000fce0000000000 */
[----:B0-----:R-:W0:Y:S01]  /*436e0*/  LDC R30, c[0x0][0x22c] ;  /* 0x00008b00ff1e7b82 */ /* 0x001e220000000800 */
[C---:B------:R-:W-:Y:S01]  /*436f0*/  IMAD.IADD R31, R27.reuse, 0x1, R0 ;  /* 0x000000011b1f7824 */ /* 0x040fe200078e0200 */
[----:B------:R-:W-:Y:S01]  /*43700*/  PRMT R39, R70, 0x7632, R39 ;  /* 0x0000763246277816 */ /* 0x000fe20000000027 */
[----:B------:R-:W-:-:S05]  /*43710*/  IMAD.WIDE R24, R27, 0x2, R20 ;  /* 0x000000021b187825 */ /* 0x000fca00078e0214 */
[----:B------:R-:W3:Y:S01]  /*43720*/  LDC R37, c[0x0][0x228] ;  /* 0x00008a00ff257b82 */ /* 0x000ee20000000800 */
[----:B------:R-:W-:Y:S01]  /*43730*/  IMAD.WIDE R26, R27, 0x2, R158 ;  /* 0x000000021b1a7825 */ /* 0x000fe200078e029e */
[----:B----4-:R-:W-:-:S06]  /*43740*/  ISETP.GE.AND P2, PT, R45, R38, PT ;  /* 0x000000262d00720c */ /* 0x010fcc0003f46270 */
[----:B------:R-:W4:Y:S08]  /*43750*/  LDC R2, c[0x0][0x248] ;  /* 0x00009200ff027b82 */ /* 0x000f300000000800 */
[----:B------:R-:W4:Y:S01]  /*43760*/  LDC R36, c[0x0][0x228] ;  /* 0x00008a00ff247b82 */ /* 0x000f220000000800 */
[----:B------:R-:W-:Y:S01]  /*43770*/  VIADD R34, R3, 0x5e ;  /* 0x0000005e03227836 */ /* 0x000fe20000000000 */
[----:B------:R-:W-:Y:S01]  /*43780*/  @P5 STG.E.U16 desc[UR60][R24.64], R70 ;  /* 0x0000004618005986 */ /* 0x000fe2000c10153c */
[----:B------:R-:W-:-:S05]  /*43790*/  ISETP.LT.AND P6, PT, R23, R42, !P2 ;  /* 0x0000002a1700720c */ /* 0x000fca00057c1270 */
[----:B------:R-:W4:Y:S01]  /*437a0*/  LDC R0, c[0x0][0x248] ;  /* 0x00009200ff007b82 */ /* 0x000f220000000800 */
[----:B------:R2:W-:Y:S01]  /*437b0*/  @P3 STG.E.U16 desc[UR60][R26.64], R39 ;  /* 0x000000271a003986 */ /* 0x0005e2000c10153c */
[----:B------:R-:W-:Y:S02]  /*437c0*/  ISETP.LT.AND P3, PT, R156, R41, !P2 ;  /* 0x000000299c00720c */ /* 0x000fe40005761270 */
[----:B-1----:R-:W-:Y:S01]  /*437d0*/  ISETP.GE.AND P1, PT, R34, R35, PT ;  /* 0x000000232200720c */ /* 0x002fe20003f26270 */
[----:B------:R-:W-:-:S03]  /*437e0*/  VIADD R41, R3, 0x5f ;  /* 0x0000005f03297836 */ /* 0x000fc60000000000 */
[----:B------:R-:W1:Y:S01]  /*437f0*/  LDC R32, c[0x0][0x22c] ;  /* 0x00008b00ff207b82 */ /* 0x000e620000000800 */
[----:B------:R-:W-:Y:S01]  /*43800*/  IMAD.WIDE R28, R31, 0x2, R20 ;  /* 0x000000021f1c7825 */ /* 0x000fe200078e0214 */
[----:B0-----:R-:W-:-:S06]  /*43810*/  ISETP.GE.AND P2, PT, R41, R30, PT ;  /* 0x0000001e2900720c */ /* 0x001fcc0003f46270 */
[----:B------:R-:W0:Y:S01]  /*43820*/  LDC R34, c[0x0][0x22c] ;  /* 0x00008b00ff227b82 */ /* 0x000e220000000800 */
[----:B--2---:R-:W-:Y:S01]  /*43830*/  PRMT R27, R78, 0x7632, R27 ;  /* 0x000076324e1b7816 */ /* 0x004fe2000000001b */
[----:B------:R-:W-:Y:S01]  /*43840*/  IMAD.WIDE R24, R31, 0x2, R158 ;  /* 0x000000021f187825 */ /* 0x000fe200078e029e */
[----:B------:R-:W-:Y:S01]  /*43850*/  @P6 STG.E.U16 desc[UR60][R28.64], R78 ;  /* 0x0000004e1c006986 */ /* 0x000fe2000c10153c */
[----:B------:R-:W-:-:S04]  /*43860*/  ISETP.LT.AND P5, PT, R23, R44, !P1 ;  /* 0x0000002c1700720c */ /* 0x000fc80004fa1270 */
[----:B------:R-:W2:Y:S01]  /*43870*/  LDC R38, c[0x0][0x228] ;  /* 0x00008a00ff267b82 */ /* 0x000ea20000000800 */
[----:B---3--:R-:W-:Y:S01]  /*43880*/  ISETP.LT.AND P1, PT, R156, R37, !P1 ;  /* 0x000000259c00720c */ /* 0x008fe20004f21270 */
[----:B------:R3:W-:Y:S01]  /*43890*/  @P3 STG.E.U16 desc[UR60][R24.64], R27 ;  /* 0x0000001b18003986 */ /* 0x0007e2000c10153c */
[----:B----4-:R-:W-:-:S05]  /*438a0*/  IMAD.IADD R33, R31, 0x1, R2 ;  /* 0x000000011f217824 */ /* 0x010fca00078e0202 */
[----:B------:R-:W4:Y:S01]  /*438b0*/  LDC R39, c[0x0][0x228] ;  /* 0x00008a00ff277b82 */ /* 0x000f220000000800 */
[----:B------:R-:W-:-:S07]  /*438c0*/  ISETP.LT.AND P3, PT, R23, R36, !P2 ;  /* 0x000000241700720c */ /* 0x000fce0005761270 */
[----:B------:R-:W4:Y:S01]  /*438d0*/  LDC R35, c[0x0][0x228] ;  /* 0x00008a00ff237b82 */ /* 0x000f220000000800 */
[----:B------:R-:W-:Y:S01]  /*438e0*/  IMAD.IADD R31, R33, 0x1, R0 ;  /* 0x00000001211f7824 */ /* 0x000fe200078e0200 */
[----:B------:R-:W-:Y:S01]  /*438f0*/  PRMT R36, R71, 0x7632, R36 ;  /* 0x0000763247247816 */ /* 0x000fe20000000024 */
[----:B---3--:R-:W-:-:S05]  /*43900*/  IMAD.WIDE R26, R33, 0x2, R20 ;  /* 0x00000002211a7825 */ /* 0x008fca00078e0214 */
[----:B------:R-:W3:Y:S01]  /*43910*/  LDC R2, c[0x0][0x248] ;  /* 0x00009200ff027b82 */ /* 0x000ee20000000800 */
[----:B------:R-:W-:-:S07]  /*43920*/  IMAD.WIDE R28, R33, 0x2, R158 ;  /* 0x00000002211c7825 */ /* 0x000fce00078e029e */
[----:B------:R-:W3:Y:S01]  /*43930*/  LDC R40, c[0x0][0x228] ;  /* 0x00008a00ff287b82 */ /* 0x000ee20000000800 */
[----:B------:R-:W-:Y:S01]  /*43940*/  IMAD.WIDE R24, R31, 0x2, R20 ;  /* 0x000000021f187825 */ /* 0x000fe200078e0214 */
[----:B------:R-:W-:Y:S03]  /*43950*/  @P5 STG.E.U16 desc[UR60][R26.64], R71 ;  /* 0x000000471a005986 */ /* 0x000fe6000c10153c */
[----:B------:R-:W-:-:S03]  /*43960*/  VIADD R37, R3, 0x60 ;  /* 0x0000006003257836 */ /* 0x000fc60000000000 */
[----:B------:R-:W3:Y:S01]  /*43970*/  LDC R30, c[0x0][0x248] ;  /* 0x00009200ff1e7b82 */ /* 0x000ee20000000800 */
[----:B------:R-:W-:Y:S01]  /*43980*/  VIADD R41, R3, 0x61 ;  /* 0x0000006103297836 */ /* 0x000fe20000000000 */
[----:B------:R4:W-:Y:S01]  /*43990*/  @P1 STG.E.U16 desc[UR60][R28.64], R36 ;  /* 0x000000241c001986 */ /* 0x0009e2000c10153c */
[----:B-1----:R-:W-:-:S03]  /*439a0*/  ISETP.GE.AND P1, PT, R37, R32, PT ;  /* 0x000000202500720c */ /* 0x002fc60003f26270 */
[----:B------:R1:W-:Y:S01]  /*439b0*/  @P3 STG.E.U16 desc[UR60][R24.64], R79 ;  /* 0x0000004f18003986 */ /* 0x0003e2000c10153c */
[----:B0-----:R-:W-:Y:S01]  /*439c0*/  ISETP.GE.AND P3, PT, R41, R34, PT ;  /* 0x000000222900720c */ /* 0x001fe20003f66270 */
[----:B------:R-:W0:Y:S01]  /*439d0*/  LDC R33, c[0x0][0x228] ;  /* 0x00008a00ff217b82 */ /* 0x000e220000000800 */
[----:B--2---:R-:W-:Y:S02]  /*439e0*/  ISETP.LT.AND P6, PT, R23, R38, !P1 ;  /* 0x000000261700720c */ /* 0x004fe40004fc1270 */
[----:B----4-:R-:W-:-:S05]  /*439f0*/  ISETP.LT.AND P1, PT, R156, R39, !P1 ;  /* 0x000000279c00720c */ /* 0x010fca0004f21270 */
[----:B------:R-:W2:Y:S01]  /*43a00*/  LDC R34, c[0x0][0x22c] ;  /* 0x00008b00ff227b82 */ /* 0x000ea20000000800 */
[----:B------:R-:W-:-:S07]  /*43a10*/  ISETP.LT.AND P2, PT, R156, R35, !P2 ;  /* 0x000000239c00720c */ /* 0x000fce0005741270 */
[----:B------:R-:W4:Y:S01]  /*43a20*/  LDC R36, c[0x0][0x22c] ;  /* 0x00008b00ff247b82 */ /* 0x000f220000000800 */
[----:B---3--:R-:W-:-:S07]  /*43a30*/  IADD3 R29, R31, R2, RZ ;  /* 0x000000021f1d7210 */ /* 0x008fce0007ffe0ff */
[----:B------:R-:W3:Y:S08]  /*43a40*/  LDC R38, c[0x0][0x228] ;  /* 0x00008a00ff267b82 */ /* 0x000ef00000000800 */
[----:B------:R-:W3:Y:S01]  /*43a50*/  LDC R39, c[0x0][0x228] ;  /* 0x00008a00ff277b82 */ /* 0x000ee20000000800 */
[----:B------:R-:W-:-:S07]  /*43a60*/  ISETP.LT.AND P5, PT, R23, R40, !P3 ;  /* 0x000000281700720c */ /* 0x000fce0005fa1270 */
[----:B------:R-:W3:Y:S01]  /*43a70*/  LDC R0, c[0x0][0x248] ;  /* 0x00009200ff007b82 */ /* 0x000ee20000000800 */
[----:B------:R-:W-:Y:S01]  /*43a80*/  PRMT R42, R79, 0x7632, R42 ;  /* 0x000076324f2a7816 */ /* 0x000fe2000000002a */
[----:B-1----:R-:W-:Y:S01]  /*43a90*/  IMAD.WIDE R24, R31, 0x2, R158 ;  /* 0x000000021f187825 */ /* 0x002fe200078e029e */
[----:B------:R-:W-:-:S03]  /*43aa0*/  PRMT R31, R72, 0x7632, R31 ;  /* 0x00007632481f7816 */ /* 0x000fc6000000001f */
[C---:B------:R-:W-:Y:S02]  /*43ab0*/  IMAD.WIDE R26, R29.reuse, 0x2, R20 ;  /* 0x000000021d1a7825 */ /* 0x040fe400078e0214 */
[----:B------:R-:W1:Y:S02]  /*43ac0*/  LDC R40, c[0x0][0x228] ;  /* 0x00008a00ff287b82 */ /* 0x000e640000000800 */
[C---:B------:R-:W-:Y:S02]  /*43ad0*/  IMAD.IADD R35, R29.reuse, 0x1, R30 ;  /* 0x000000011d237824 */ /* 0x040fe400078e021e */
[----:B------:R-:W-:-:S04]  /*43ae0*/  IMAD.WIDE R28, R29, 0x2, R158 ;  /* 0x000000021d1c7825 */ /* 0x000fc800078e029e */
[----:B------:R-:W1:Y:S01]  /*43af0*/  LDC R41, c[0x0][0x228] ;  /* 0x00008a00ff297b82 */ /* 0x000e620000000800 */
[----:B------:R-:W-:Y:S01]  /*43b00*/  @P2 STG.E.U16 desc[UR60][R24.64], R42 ;  /* 0x0000002a18002986 */ /* 0x000fe2000c10153c */
[----:B------:R-:W-:-:S06]  /*43b10*/  VIADD R43, R3, 0x62 ;  /* 0x00000062032b7836 */ /* 0x000fcc0000000000 */
[----:B------:R-:W1:Y:S01]  /*43b20*/  LDC R2, c[0x0][0x248] ;  /* 0x00009200ff027b82 */ /* 0x000e620000000800 */
[----:B------:R-:W-:Y:S01]  /*43b30*/  @P6 STG.E.U16 desc[UR60][R26.64], R72 ;  /* 0x000000481a006986 */ /* 0x000fe2000c10153c */
[----:B------:R-:W-:-:S03]  /*43b40*/  VIADD R45, R3, 0x63 ;  /* 0x00000063032d7836 */ /* 0x000fc60000000000 */
[----:B------:R3:W-:Y:S01]  /*43b50*/  @P1 STG.E.U16 desc[UR60][R28.64], R31 ;  /* 0x0000001f1c001986 */ /* 0x0007e2000c10153c */
[----:B--2---:R-:W-:Y:S02]  /*43b60*/  ISETP.GE.AND P1, PT, R43, R34, PT ;  /* 0x000000222b00720c */ /* 0x004fe40003f26270 */
[----:B------:R-:W2:Y:S01]  /*43b70*/  LDC R37, c[0x0][0x22c] ;  /* 0x00008b00ff257b82 */ /* 0x000ea20000000800 */
[----:B0-----:R-:W-:Y:S02]  /*43b80*/  ISETP.LT.AND P3, PT, R156, R33, !P3 ;  /* 0x000000219c00720c */ /* 0x001fe40005f61270 */
[----:B----4-:R-:W-:Y:S01]  /*43b90*/  ISETP.GE.AND P2, PT, R45, R36, PT ;  /* 0x000000242d00720c */ /* 0x010fe20003f46270 */
[----:B---3--:R-:W-:-:S04]  /*43ba0*/  IMAD.WIDE R30, R35, 0x2, R20 ;  /* 0x00000002231e7825 */ /* 0x008fc800078e0214 */
[----:B------:R-:W0:Y:S01]  /*43bb0*/  LDC R36, c[0x0][0x228] ;  /* 0x00008a00ff247b82 */ /* 0x000e220000000800 */
[----:B------:R3:W-:Y:S01]  /*43bc0*/  @P5 STG.E.U16 desc[UR60][R30.64], R16 ;  /* 0x000000101e005986 */ /* 0x0007e2000c10153c */
[----:B------:R-:W-:Y:S02]  /*43bd0*/  ISETP.LT.AND P5, PT, R23, R38, !P1 ;  /* 0x000000261700720c */ /* 0x000fe40004fa1270 */
[----:B------:R-:W-:Y:S01]  /*43be0*/  ISETP.LT.AND P1, PT, R156, R39, !P1 ;  /* 0x000000279c00720c */ /* 0x000fe20004f21270 */
[----:B------:R-:W-:-:S03]  /*43bf0*/  IMAD.IADD R27, R35, 0x1, R0 ;  /* 0x00000001231b7824 */ /* 0x000fc600078e0200 */
[----:B------:R-:W4:Y:S01]  /*43c00*/  LDC R39, c[0x0][0x228] ;  /* 0x00008a00ff277b82 */ /* 0x000f220000000800 */
[----:B------:R-:W-:Y:S01]  /*43c10*/  IMAD.WIDE R32, R35, 0x2, R158 ;  /* 0x0000000223207825 */ /* 0x000fe200078e029e */
[----:B------:R-:W-:-:S06]  /*43c20*/  PRMT R25, R16, 0x7632, R25 ;  /* 0x0000763210197816 */ /* 0x000fcc0000000019 */
[----:B------:R-:W4:Y:S01]  /*43c30*/  LDC R0, c[0x0][0x248] ;  /* 0x00009200ff007b82 */ /* 0x000f220000000800 */
[----:B------:R3:W-:Y:S01]  /*43c40*/  @P3 STG.E.U16 desc[UR60][R32.64], R25 ;  /* 0x0000001920003986 */ /* 0x0007e2000c10153c */
[----:B-1----:R-:W-:Y:S02]  /*43c50*/  ISETP.LT.AND P6, PT, R23, R40, !P2 ;  /* 0x000000281700720c */ /* 0x002fe400057c1270 */
[----:B------:R-:W-:-:S04]  /*43c60*/  ISETP.LT.AND P3, PT, R156, R41, !P2 ;  /* 0x000000299c00720c */ /* 0x000fc80005761270 */
[----:B---3--:R-:W1:Y:S01]  /*43c70*/  LDC R16, c[0x0][0x248] ;  /* 0x00009200ff107b82 */ /* 0x008e620000000800 */
[----:B------:R-:W-:Y:S01]  /*43c80*/  PRMT R31, R73, 0x7632, R31 ;  /* 0x00007632491f7816 */ /* 0x000fe2000000001f */
[----:B------:R-:W-:Y:S02]  /*43c90*/  VIADD R30, R3, 0x64 ;  /* 0x00000064031e7836 */ /* 0x000fe40000000000 */
[----:B------:R-:W-:-:S04]  /*43ca0*/  IMAD.IADD R33, R27, 0x1, R2 ;  /* 0x000000011b217824 */ /* 0x000fc800078e0202 */
[----:B------:R-:W3:Y:S01]  /*43cb0*/  LDC R34, c[0x0][0x22c] ;  /* 0x00008b00ff227b82 */ /* 0x000ee20000000800 */
[----:B------:R-:W-:-:S04]  /*43cc0*/  IMAD.WIDE R24, R27, 0x2, R20 ;  /* 0x000000021b187825 */ /* 0x000fc800078e0214 */
[----:B------:R-:W-:Y:S01]  /*43cd0*/  IMAD.WIDE R26, R27, 0x2, R158 ;  /* 0x000000021b1a7825 */ /* 0x000fe200078e029e */
[----:B------:R-:W-:Y:S02]  /*43ce0*/  @P5 STG.E.U16 desc[UR60][R24.64], R73 ;  /* 0x0000004918005986 */ /* 0x000fe4000c10153c */
[----:B------:R-:W3:Y:S01]  /*43cf0*/  LDC R2, c[0x0][0x228] ;  /* 0x00008a00ff027b82 */ /* 0x000ee20000000800 */
[----:B------:R-:W-:Y:S01]  /*43d00*/  IMAD.WIDE R28, R33, 0x2, R20 ;  /* 0x00000002211c7825 */ /* 0x000fe200078e0214 */
[----:B------:R0:W-:Y:S01]  /*43d10*/  @P1 STG.E.U16 desc[UR60][R26.64], R31 ;  /* 0x0000001f1a001986 */ /* 0x0001e2000c10153c */
[----:B--2---:R-:W-:-:S05]  /*43d20*/  ISETP.GE.AND P2, PT, R30, R37, PT ;  /* 0x000000251e00720c */ /* 0x004fca0003f46270 */
[----:B------:R-:W2:Y:S01]  /*43d30*/  LDC R32, c[0x0][0x22c] ;  /* 0x00008b00ff207b82 */ /* 0x000ea20000000800 */
[----:B------:R1:W-:Y:S01]  /*43d40*/  @P6 STG.E.U16 desc[UR60][R28.64], R17 ;  /* 0x000000111c006986 */ /* 0x0003e2000c10153c */
[----:B0-----:R-:W-:Y:S01]  /*43d50*/  PRMT R27, R17, 0x7632, R27 ;  /* 0x00007632111b7816 */ /* 0x001fe2000000001b */
[----:B------:R-:W-:-:S05]  /*43d60*/  IMAD.WIDE R30, R33, 0x2, R158 ;  /* 0x00000002211e7825 */ /* 0x000fca00078e029e */
[----:B------:R-:W0:Y:S01]  /*43d70*/  LDC R38, c[0x0][0x228] ;  /* 0x00008a00ff267b82 */ /* 0x000e220000000800 */
[----:B------:R3:W-:Y:S07]  /*43d80*/  @P3 STG.E.U16 desc[UR60][R30.64], R27 ;  /* 0x0000001b1e003986 */ /* 0x0007ee000c10153c */
[----:B------:R-:W0:Y:S01]  /*43d90*/  LDC R41, c[0x0][0x228] ;  /* 0x00008a00ff297b82 */ /* 0x000e220000000800 */
[----:B------:R-:W-:Y:S02]  /*43da0*/  ISETP.LT.AND P3, PT, R23, R36, !P2 ;  /* 0x000000241700720c */ /* 0x000fe40005761270 */
[----:B----4-:R-:W-:-:S05]  /*43db0*/  ISETP.LT.AND P2, PT, R156, R39, !P2 ;  /* 0x000000279c00720c */ /* 0x010fca0005741270 */
[----:B------:R-:W4:Y:S01]  /*43dc0*/  LDC R35, c[0x0][0x22c] ;  /* 0x00008b00ff237b82 */ /* 0x000f220000000800 */
[----:B------:R-:W-:Y:S02]  /*43dd0*/  VIADD R43, R3, 0x65 ;  /* 0x00000065032b7836 */ /* 0x000fe40000000000 */
[----:B------:R-:W-:-:S05]  /*43de0*/  IMAD.IADD R25, R33, 0x1, R0 ;  /* 0x0000000121197824 */ /* 0x000fca00078e0200 */
[----:B------:R-:W4:Y:S01]  /*43df0*/  LDC R37, c[0x0][0x228] ;  /* 0x00008a00ff257b82 */ /* 0x000f220000000800 */
[----:B-1----:R-:W-:Y:S01]  /*43e00*/  IMAD.IADD R29, R25, 0x1, R16 ;  /* 0x00000001191d7824 */ /* 0x002fe200078e0210 */
[----:B---3--:R-:W-:Y:S01]  /*43e10*/  ISETP.GE.AND P1, PT, R43, R34, PT ;  /* 0x000000222b00720c */ /* 0x008fe20003f26270 */
[----:B------:R-:W-:Y:S01]  /*43e20*/  IMAD.WIDE R16, R25, 0x2, R20 ;  /* 0x0000000219107825 */ /* 0x000fe200078e0214 */
[----:B------:R-:W-:-:S03]  /*43e30*/  PRMT R34, R74, 0x7632, R34 ;  /* 0x000076324a227816 */ /* 0x000fc60000000022 */
[----:B------:R-:W-:Y:S01]  /*43e40*/  IMAD.WIDE R24, R25, 0x2, R158 ;  /* 0x0000000219187825 */ /* 0x000fe200078e029e */
[----:B------:R-:W1:Y:S03]  /*43e50*/  LDC R0, c[0x0][0x248] ;  /* 0x00009200ff007b82 */ /* 0x000e660000000800 */
[----:B------:R-:W-:Y:S01]  /*43e60*/  VIADD R31, R3, 0x66 ;  /* 0x00000066031f7836 */ /* 0x000fe20000000000 */
[----:B------:R-:W-:Y:S01]  /*43e70*/  @P3 STG.E.U16 desc[UR60][R16.64], R74 ;  /* 0x0000004a10003986 */ /* 0x000fe2000c10153c */
[----:B------:R-:W-:-:S03]  /*43e80*/  ISETP.LT.AND P5, PT, R23, R2, !P1 ;  /* 0x000000021700720c */ /* 0x000fc60004fa1270 */
[----:B------:R-:W3:Y:S01]  /*43e90*/  LDC R28, c[0x0][0x228] ;  /* 0x00008a00ff1c7b82 */ /* 0x000ee20000000800 */
[----:B------:R4:W-:Y:S01]  /*43ea0*/  @P2 STG.E.U16 desc[UR60][R24.64], R34 ;  /* 0x0000002218002986 */ /* 0x0009e2000c10153c */
[----:B--2---:R-:W-:Y:S01]  /*43eb0*/  ISETP.GE.AND P2, PT, R31, R32, PT ;  /* 0x000000201f00720c */ /* 0x004fe20003f46270 */
[----:B------:R-:W-:-:S05]  /*43ec0*/  VIADD R32, R3, 0x67 ;  /* 0x0000006703207836 */ /* 0x000fca0000000000 */
[----:B------:R-:W2:Y:S01]  /*43ed0*/  LDC R2, c[0x0][0x248] ;  /* 0x00009200ff027b82 */ /* 0x000ea20000000800 */
[----:B0-----:R-:W-:Y:S02]  /*43ee0*/  ISETP.LT.AND P3, PT, R23, R38, !P2 ;  /* 0x000000261700720c */ /* 0x001fe40005761270 */
[----:B------:R-:W-:Y:S02]  /*43ef0*/  ISETP.LT.AND P6, PT, R156, R41, !P2 ;  /* 0x000000299c00720c */ /* 0x000fe400057c1270 */
[----:B----4-:R-:W-:-:S03]  /*43f00*/  ISETP.GE.AND P2, PT, R32, R35, PT ;  /* 0x000000232000720c */ /* 0x010fc60003f46270 */
[----:B------:R-:W0:Y:S01]  /*43f10*/  LDC R30, c[0x0][0x22c] ;  /* 0x00008b00ff1e7b82 */ /* 0x000e220000000800 */
[----:B------:R-:W-:-:S07]  /*43f20*/  ISETP.LT.AND P1, PT, R156, R37, !P1 ;  /* 0x000000259c00720c */ /* 0x000fce0004f21270 */
[----:B------:R-:W4:Y:S01]  /*43f30*/  LDC R32, c[0x0][0x22c] ;  /* 0x00008b00ff207b82 */ /* 0x000f220000000800 */
[----:B------:R-:W-:-:S07]  /*43f40*/  IMAD.WIDE R26, R29, 0x2, R20 ;  /* 0x000000021d1a7825 */ /* 0x000fce00078e0214 */
[----:B------:R-:W4:Y:S01]  /*43f50*/  LDC R34, c[0x0][0x228] ;  /* 0x00008a00ff227b82 */ /* 0x000f220000000800 */
[----:B-1----:R-:W-:-:S07]  /*43f60*/  IMAD.IADD R31, R29, 0x1, R0 ;  /* 0x000000011d1f7824 */ /* 0x002fce00078e0200 */
[----:B------:R-:W1:Y:S08]  /*43f70*/  LDC R36, c[0x0][0x228] ;  /* 0x00008a00ff247b82 */ /* 0x000e700000000800 */
[----:B------:R-:W1:Y:S01]  /*43f80*/  LDC R35, c[0x0][0x228] ;  /* 0x00008a00ff237b82 */ /* 0x000e620000000800 */
[----:B------:R2:W-:Y:S01]  /*43f90*/  @P5 STG.E.U16 desc[UR60][R26.64], R18 ;  /* 0x000000121a005986 */ /* 0x0005e2000c10153c */
[----:B---3--:R-:W-:Y:S01]  /*43fa0*/  ISETP.LT.AND P5, PT, R23, R28, !P2 ;  /* 0x0000001c1700720c */ /* 0x008fe200057a1270 */
[----:B------:R-:W-:-:S05]  /*43fb0*/  IMAD.WIDE R16, R29, 0x2, R158 ;  /* 0x000000021d107825 */ /* 0x000fca00078e029e */
[----:B------:R-:W3:Y:S01]  /*43fc0*/  LDC R33, c[0x0][0x228] ;  /* 0x00008a00ff217b82 */ /* 0x000ee20000000800 */
[----:B------:R-:W-:Y:S01]  /*43fd0*/  IMAD.WIDE R24, R31, 0x2, R20 ;  /* 0x000000021f187825 */ /* 0x000fe200078e0214 */
[----:B------:R-:W-:Y:S02]  /*43fe0*/  PRMT R29, R75, 0x7632, R29 ;  /* 0x000076324b1d7816 */ /* 0x000fe4000000001d */
[----:B--2---:R-:W-:-:S04]  /*43ff0*/  PRMT R18, R18, 0x7632, R18 ;  /* 0x0000763212127816 */ /* 0x004fc80000000012 */
[----:B------:R-:W2:Y:S01]  /*44000*/  LDC R0, c[0x0][0x248] ;  /* 0x00009200ff007b82 */ /* 0x000ea20000000800 */
[C---:B------:R-:W-:Y:S01]  /*44010*/  IMAD.WIDE R26, R31.reuse, 0x2, R158 ;  /* 0x000000021f1a7825 */ /* 0x040fe200078e029e */
[----:B------:R-:W-:Y:S03]  /*44020*/  @P1 STG.E.U16 desc[UR60][R16.64], R18 ;  /* 0x0000001210001986 */ /* 0x000fe6000c10153c */
[----:B------:R-:W-:-:S03]  /*44030*/  IMAD.IADD R31, R31, 0x1, R2 ;  /* 0x000000011f1f7824 */ /* 0x000fc600078e0202 */
[----:B------:R-:W2:Y:S01]  /*44040*/  LDC R37, c[0x0][0x228] ;  /* 0x00008a00ff257b82 */ /* 0x000ea20000000800 */
[C---:B------:R-:W-:Y:S01]  /*44050*/  VIADD R39, R3.reuse, 0x68 ;  /* 0x0000006803277836 */ /* 0x040fe20000000000 */
[----:B------:R-:W-:Y:S01]  /*44060*/  @P3 STG.E.U16 desc[UR60][R24.64], R75 ;  /* 0x0000004b18003986 */ /* 0x000fe2000c10153c */
[----:B------:R-:W-:-:S05]  /*44070*/  VIADD R41, R3, 0x69 ;  /* 0x0000006903297836 */ /* 0x000fca0000000000 */
[----:B------:R-:W2:Y:S01]  /*44080*/  LDC R2, c[0x0][0x248] ;  /* 0x00009200ff027b82 */ /* 0x000ea20000000800 */
[----:B------:R1:W-:Y:S01]  /*44090*/  @P6 STG.E.U16 desc[UR60][R26.64], R29 ;  /* 0x0000001d1a006986 */ /* 0x0003e2000c10153c */
[----:B0-----:R-:W-:Y:S02]  /*440a0*/  ISETP.GE.AND P1, PT, R39, R30, PT ;  /* 0x0000001e2700720c */ /* 0x001fe40003f26270 */
[----:B----4-:R-:W-:-:S04]  /*440b0*/  ISETP.GE.AND P3, PT, R41, R32, PT ;  /* 0x000000202900720c */ /* 0x010fc80003f66270 */
[----:B------:R-:W0:Y:S01]  /*440c0*/  LDC R32, c[0x0][0x22c] ;  /* 0x00008b00ff207b82 */ /* 0x000e220000000800 */
[----:B-1----:R-:W-:Y:S01]  /*440d0*/  IMAD.WIDE R28, R31, 0x2, R20 ;  /* 0x000000021f1c7825 */ /* 0x002fe200078e0214 */
[----:B------:R-:W-:Y:S02]  /*440e0*/  ISETP.LT.AND P6, PT, R23, R34, !P1 ;  /* 0x000000221700720c */ /* 0x000fe40004fc1270 */
[----:B------:R-:W-:-:S04]  /*440f0*/  ISETP.LT.AND P1, PT, R156, R35, !P1 ;  /* 0x000000239c00720c */ /* 0x000fc80004f21270 */
[----:B------:R-:W1:Y:S01]  /*44100*/  LDC R30, c[0x0][0x248] ;  /* 0x00009200ff1e7b82 */ /* 0x000e620000000800 */
[----:B------:R4:W-:Y:S01]  /*44110*/  @P5 STG.E.U16 desc[UR60][R28.64], R19 ;  /* 0x000000131c005986 */ /* 0x0009e2000c10153c */
[----:B------:R-:W-:Y:S02]  /*44120*/  ISETP.LT.AND P5, PT, R23, R36, !P3 ;  /* 0x000000241700720c */ /* 0x000fe40005fa1270 */
[----:B---3--:R-:W-:-:S04]  /*44130*/  ISETP.LT.AND P2, PT, R156, R33, !P2 ;  /* 0x000000219c00720c */ /* 0x008fc80005741270 */
[----:B------:R-:W3:Y:S01]  /*44140*/  LDC R36, c[0x0][0x228] ;  /* 0x00008a00ff247b82 */ /* 0x000ee20000000800 */
[----:B--2---:R-:W-:-:S07]  /*44150*/  IMAD.IADD R25, R31, 0x1, R0 ;  /* 0x000000011f197824 */ /* 0x004fce00078e0200 */
[----:B------:R-:W2:Y:S01]  /*44160*/  LDC R35, c[0x0][0x228] ;  /* 0x00008a00ff237b82 */ /* 0x000ea20000000800 */
[----:B------:R-:W-:Y:S01]  /*44170*/  ISETP.LT.AND P3, PT, R156, R37, !P3 ;  /* 0x000000259c00720c */ /* 0x000fe20005f61270 */
[----:B------:R-:W-:Y:S01]  /*44180*/  IMAD.WIDE R16, R31, 0x2, R158 ;  /* 0x000000021f107825 */ /* 0x000fe200078e029e */
[----:B------:R-:W-:-:S05]  /*44190*/  PRMT R42, R19, 0x7632, R42 ;  /* 0x00007632132a7816 */ /* 0x000fca000000002a */
[----:B------:R-:W1:Y:S01]  /*441a0*/  LDC R34, c[0x0][0x22c] ;  /* 0x00008b00ff227b82 */ /* 0x000e620000000800 */
[C-C-:B------:R-:W-:Y:S01]  /*441b0*/  IMAD.IADD R33, R25.reuse, 0x1, R2.reuse ;  /* 0x0000000119217824 */ /* 0x140fe200078e0202 */
[----:B------:R-:W-:Y:S01]  /*441c0*/  PRMT R2, R12, 0x7632, R2 ;  /* 0x000076320c027816 */ /* 0x000fe20000000002 */
[----:B----4-:R-:W-:-:S05]  /*441d0*/  IMAD.WIDE R18, R25, 0x2, R20 ;  /* 0x0000000219127825 */ /* 0x010fca00078e0214 */
[----:B------:R-:W4:Y:S01]  /*441e0*/  LDC R0, c[0x0][0x248] ;  /* 0x00009200ff007b82 */ /* 0x000f220000000800 */
[----:B------:R-:W-:Y:S01]  /*441f0*/  IMAD.WIDE R24, R25, 0x2, R158 ;  /* 0x0000000219187825 */ /* 0x000fe200078e029e */
[----:B------:R0:W-:Y:S06]  /*44200*/  @P2 STG.E.U16 desc[UR60][R16.64], R42 ;  /* 0x0000002a10002986 */ /* 0x0001ec000c10153c */
[----:B------:R-:W4:Y:S01]  /*44210*/  LDC R38, c[0x0][0x228] ;  /* 0x00008a00ff267b82 */ /* 0x000f220000000800 */
[----:B------:R-:W-:Y:S01]  /*44220*/  VIADD R39, R3, 0x6a ;  /* 0x0000006a03277836 */ /* 0x000fe20000000000 */
[----:B------:R1:W-:Y:S01]  /*44230*/  @P6 STG.E.U16 desc[UR60][R18.64], R12 ;  /* 0x0000000c12006986 */ /* 0x0003e2000c10153c */
[----:B------:R-:W-:-:S05]  /*44240*/  IMAD.WIDE R26, R33, 0x2, R20 ;  /* 0x00000002211a7825 */ /* 0x000fca00078e0214 */
[----:B------:R-:W4:Y:S01]  /*44250*/  LDC R37, c[0x0][0x228] ;  /* 0x00008a00ff257b82 */ /* 0x000f220000000800 */
[----:B------:R-:W-:Y:S01]  /*44260*/  @P1 STG.E.U16 desc[UR60][R24.64], R2 ;  /* 0x0000000218001986 */ /* 0x000fe2000c10153c */
[----:B0-----:R-:W-:Y:S01]  /*44270*/  PRMT R17, R8, 0x7632, R17 ;  /* 0x0000763208117816 */ /* 0x001fe20000000011 */
[----:B------:R-:W-:Y:S01]  /*44280*/  IMAD.WIDE R28, R33, 0x2, R158 ;  /* 0x00000002211c7825 */ /* 0x000fe200078e029e */
[----:B------:R-:W-:Y:S01]  /*44290*/  ISETP.GE.AND P1, PT, R39, R32, PT ;  /* 0x000000202700720c */ /* 0x000fe20003f26270 */
[----:B------:R0:W-:Y:S03]  /*442a0*/  @P5 STG.E.U16 desc[UR60][R26.64], R8 ;  /* 0x000000081a005986 */ /* 0x0001e6000c10153c */
[----:B------:R-:W4:Y:S01]  /*442b0*/  LDC R31, c[0x0][0x22c] ;  /* 0x00008b00ff1f7b82 */ /* 0x000f220000000800 */
[----:B------:R4:W-:Y:S01]  /*442c0*/  @P3 STG.E.U16 desc[UR60][R28.64], R17 ;  /* 0x000000111c003986 */ /* 0x0009e2000c10153c */
[----:B---3--:R-:W-:Y:S01]  /*442d0*/  ISETP.LT.AND P5, PT, R23, R36, !P1 ;  /* 0x000000241700720c */ /* 0x008fe20004fa1270 */
[----:B------:R-:W-:Y:S01]  /*442e0*/  VIADD R41, R3, 0x6b ;  /* 0x0000006b03297836 */ /* 0x000fe20000000000 */
[----:B--2---:R-:W-:Y:S01]  /*442f0*/  ISETP.LT.AND P3, PT, R156, R35, !P1 ;  /* 0x000000239c00720c */ /* 0x004fe20004f61270 */
[----:B-1----:R-:W-:-:S03]  /*44300*/  IMAD.IADD R19, R33, 0x1, R30 ;  /* 0x0000000121137824 */ /* 0x002fc600078e021e */
[----:B------:R-:W1:Y:S01]  /*44310*/  LDC R40, c[0x0][0x228] ;  /* 0x00008a00ff287b82 */ /* 0x000e620000000800 */
[----:B------:R-:W-:-:S07]  /*44320*/  ISETP.GE.AND P2, PT, R41, R34, PT ;  /* 0x000000222900720c */ /* 0x000fce0003f46270 */
[----:B0-----:R-:W0:Y:S01]  /*44330*/  LDC R8, c[0x0][0x22c] ;  /* 0x00008b00ff087b82 */ /* 0x001e220000000800 */
[----:B----4-:R-:W-:-:S07]  /*44340*/  IMAD.IADD R27, R19, 0x1, R0 ;  /* 0x00000001131b7824 */ /* 0x010fce00078e0200 */
[----:B------:R-:W2:Y:S01]  /*44350*/  LDC R2, c[0x0][0x248] ;  /* 0x00009200ff027b82 */ /* 0x000ea20000000800 */
[----:B------:R-:W-:Y:S01]  /*44360*/  IMAD.WIDE R16, R19, 0x2, R20 ;  /* 0x0000000213107825 */ /* 0x000fe200078e0214 */
[----:B------:R-:W-:-:S06]  /*44370*/  PRMT R34, R13, 0x7632, R34 ;  /* 0x000076320d227816 */ /* 0x000fcc0000000022 */
[----:B------:R-:W3:Y:S01]  /*44380*/  LDC R33, c[0x0][0x228] ;  /* 0x00008a00ff217b82 */ /* 0x000ee20000000800 */
[----:B------:R-:W-:Y:S01]  /*44390*/  IMAD.WIDE R18, R19, 0x2, R158 ;  /* 0x0000000213127825 */ /* 0x000fe200078e029e */
[----:B------:R-:W-:-:S06]  /*443a0*/  ISETP.LT.AND P6, PT, R23, R38, !P2 ;  /* 0x000000261700720c */ /* 0x000fcc00057c1270 */
[----:B------:R-:W4:Y:S01]  /*443b0*/  LDC R30, c[0x0][0x228] ;  /* 0x00008a00ff1e7b82 */ /* 0x000f220000000800 */
[----:B------:R1:W-:Y:S07]  /*443c0*/  @P5 STG.E.U16 desc[UR60][R16.64], R13 ;  /* 0x0000000d10005986 */ /* 0x0003ee000c10153c */
[----:B------:R-:W4:Y:S01]  /*443d0*/  LDC R0, c[0x0][0x248] ;  /* 0x00009200ff007b82 */ /* 0x000f220000000800 */
[----:B------:R-:W-:Y:S01]  /*443e0*/  @P3 STG.E.U16 desc[UR60][R18.64], R34 ;  /* 0x0000002212003986 */ /* 0x000fe2000c10153c */
[----:B------:R-:W-:Y:S01]  /*443f0*/  ISETP.LT.AND P3, PT, R156, R37, !P2 ;  /* 0x000000259c00720c */ /* 0x000fe20005761270 */
[----:B------:R-:W-:-:S02]  /*44400*/  VIADD R12, R3, 0x6c ;  /* 0x0000006c030c7836 */ /* 0x000fc40000000000 */
[----:B------:R-:W-:-:S03]  /*44410*/  IMAD.WIDE R24, R27, 0x2, R20 ;  /* 0x000000021b187825 */ /* 0x000fc600078e0214 */
[----:B------:R-:W4:Y:S01]  /*44420*/  LDC R28, c[0x0][0x22c] ;  /* 0x00008b00ff1c7b82 */ /* 0x000f220000000800 */
[----:B------:R-:W-:Y:S01]  /*44430*/  VIADD R35, R3, 0x6d ;  /* 0x0000006d03237836 */ /* 0x000fe20000000000 */
[----:B------:R-:W-:Y:S01]  /*44440*/  ISETP.GE.AND P1, PT, R12, R31, PT ;  /* 0x0000001f0c00720c */ /* 0x000fe20003f26270 */
[----:B-1----:R-:W-:Y:S01]  /*44450*/  IMAD.WIDE R12, R27, 0x2, R158 ;  /* 0x000000021b0c7825 */ /* 0x002fe200078e029e */
[----:B------:R-:W-:-:S04]  /*44460*/  PRMT R36, R9, 0x7632, R36 ;  /* 0x0000763209247816 */ /* 0x000fc80000000024 */
[----:B------:R-:W1:Y:S01]  /*44470*/  LDC R29, c[0x0][0x228] ;  /* 0x00008a00ff1d7b82 */ /* 0x000e620000000800 */
[----:B------:R4:W-:Y:S01]  /*44480*/  @P6 STG.E.U16 desc[UR60][R24.64], R9 ;  /* 0x0000000918006986 */ /* 0x0009e2000c10153c */
[----:B0-----:R-:W-:Y:S01]  /*44490*/  ISETP.GE.AND P2, PT, R35, R8, PT ;  /* 0x000000082300720c */ /* 0x001fe20003f46270 */
[----:B--2---:R-:W-:-:S05]  /*444a0*/  IMAD.IADD R17, R27, 0x1, R2 ;  /* 0x000000011b117824 */ /* 0x004fca00078e0202 */
[----:B------:R-:W0:Y:S01]  /*444b0*/  LDC R26, c[0x0][0x22c] ;  /* 0x00008b00ff1a7b82 */ /* 0x000e220000000800 */
[----:B------:R-:W-:Y:S01]  /*444c0*/  ISETP.LT.AND P5, PT, R23, R40, !P1 ;  /* 0x000000281700720c */ /* 0x000fe20004fa1270 */
[----:B------:R2:W-:Y:S01]  /*444d0*/  @P3 STG.E.U16 desc[UR60][R12.64], R36 ;  /* 0x000000240c003986 */ /* 0x0005e2000c10153c */
[----:B---3--:R-:W-:-:S05]  /*444e0*/  ISETP.LT.AND P1, PT, R156, R33, !P1 ;  /* 0x000000219c00720c */ /* 0x008fca0004f21270 */
[----:B------:R-:W3:Y:S01]  /*444f0*/  LDC R32, c[0x0][0x228] ;  /* 0x00008a00ff207b82 */ /* 0x000ee20000000800 */
[----:B----4-:R-:W-:-:S07]  /*44500*/  ISETP.LT.AND P3, PT, R23, R30, !P2 ;  /* 0x0000001e1700720c */ /* 0x010fce0005761270 */
[----:B------:R-:W4:Y:S01]  /*44510*/  LDC R24, c[0x0][0x228] ;  /* 0x00008a00ff187b82 */ /* 0x000f220000000800 */
[----:B------:R-:W-:-:S07]  /*44520*/  IMAD.IADD R19, R17, 0x1, R0 ;  /* 0x0000000111137824 */ /* 0x000fce00078e0200 */
[----:B------:R-:W3:Y:S08]  /*44530*/  LDC R31, c[0x0][0x228] ;  /* 0x00008a00ff1f7b82 */ /* 0x000ef00000000800 */
[----:B------:R-:W3:Y:S01]  /*44540*/  LDC R25, c[0x0][0x228] ;  /* 0x00008a00ff197b82 */ /* 0x000ee20000000800 */
[----:B------:R-:W-:-:S07]  /*44550*/  IMAD.WIDE R8, R17, 0x2, R20 ;  /* 0x0000000211087825 */ /* 0x000fce00078e0214 */
[----:B------:R-:W3:Y:S01]  /*44560*/  LDC R2, c[0x0][0x248] ;  /* 0x00009200ff027b82 */ /* 0x000ee20000000800 */
[----:B------:R-:W-:Y:S01]  /*44570*/  IMAD.WIDE R16, R17, 0x2, R158 ;  /* 0x0000000211107825 */ /* 0x000fe200078e029e */
[----:B------:R-:W-:-:S06]  /*44580*/  PRMT R30, R14, 0x7632, R30 ;  /* 0x000076320e1e7816 */ /* 0x000fcc000000001e */
[----:B------:R-:W3:Y:S01]  /*44590*/  LDC R18, c[0x0][0x248] ;  /* 0x00009200ff127b82 */ /* 0x000ee20000000800 */
[----:B--2---:R-:W-:Y:S01]  /*445a0*/  IMAD.WIDE R12, R19, 0x2, R20 ;  /* 0x00000002130c7825 */ /* 0x004fe200078e0214 */
[----:B------:R2:W-:Y:S03]  /*445b0*/  @P5 STG.E.U16 desc[UR60][R8.64], R14 ;  /* 0x0000000e08005986 */ /* 0x0005e6000c10153c */
[C---:B------:R-:W-:Y:S01]  /*445c0*/  VIADD R33, R3.reuse, 0x6f ;  /* 0x0000006f03217836 */ /* 0x040fe20000000000 */
[----:B------:R3:W-:Y:S01]  /*445d0*/  @P1 STG.E.U16 desc[UR60][R16.64], R30 ;  /* 0x0000001e10001986 */ /* 0x0007e2000c10153c */
[----:B------:R-:W-:Y:S01]  /*445e0*/  VIADD R27, R3, 0x6e ;  /* 0x0000006e031b7836 */ /* 0x000fe20000000000 */
[----:B-1----:R-:W-:Y:S01]  /*445f0*/  ISETP.LT.AND P2, PT, R156, R29, !P2 ;  /* 0x0000001d9c00720c */ /* 0x002fe20005741270 */
[----:B------:R-:W1:Y:S01]  /*44600*/  LDC R0, c[0x0][0x248] ;  /* 0x00009200ff007b82 */ /* 0x000e620000000800 */
[----:B------:R3:W-:Y:S01]  /*44610*/  @P3 STG.E.U16 desc[UR60][R12.64], R10 ;  /* 0x0000000a0c003986 */ /* 0x0007e2000c10153c */
[----:B------:R-:W-:-:S06]  /*44620*/  ISETP.GE.AND P3, PT, R33, R28, PT ;  /* 0x0000001c2100720c */ /* 0x000fcc0003f66270 */
[----:B--2---:R-:W2:Y:S01]  /*44630*/  LDC R14, c[0x0][0x22c] ;  /* 0x00008b00ff0e7b82 */ /* 0x004ea20000000800 */
[----:B0-----:R-:W-:Y:S02]  /*44640*/  ISETP.GE.AND P1, PT, R27, R26, PT ;  /* 0x0000001a1b00720c */ /* 0x001fe40003f26270 */
[----:B----4-:R-:W-:-:S05]  /*44650*/  ISETP.LT.AND P5, PT, R23, R24, !P3 ;  /* 0x000000181700720c */ /* 0x010fca0005fa1270 */
[----:B------:R-:W0:Y:S01]  /*44660*/  LDC R28, c[0x0][0x228] ;  /* 0x00008a00ff1c7b82 */ /* 0x000e220000000800 */
[----:B---3--:R-:W-:Y:S01]  /*44670*/  ISETP.LT.AND P6, PT, R23, R32, !P1 ;  /* 0x000000201700720c */ /* 0x008fe20004fc1270 */
[----:B------:R-:W-:Y:S01]  /*44680*/  IMAD.IADD R17, R19, 0x1, R2 ;  /* 0x0000000113117824 */ /* 0x000fe200078e0202 */
[----:B------:R-:W-:-:S05]  /*44690*/  ISETP.LT.AND P1, PT, R156, R31, !P1 ;  /* 0x0000001f9c00720c */ /* 0x000fca0004f21270 */
[----:B------:R-:W3:Y:S01]  /*446a0*/  LDC R29, c[0x0][0x228] ;  /* 0x00008a00ff1d7b82 */ /* 0x000ee20000000800 */
[----:B------:R-:W-:Y:S02]  /*446b0*/  ISETP.LT.AND P3, PT, R156, R25, !P3 ;  /* 0x000000199c00720c */ /* 0x000fe40005f61270 */
[----:B------:R-:W-:Y:S01]  /*446c0*/  PRMT R25, R10, 0x7632, R25 ;  /* 0x000076320a197816 */ /* 0x000fe20000000019 */
[----:B------:R-:W-:-:S04]  /*446d0*/  IMAD.WIDE R8, R19, 0x2, R158 ;  /* 0x0000000213087825 */ /* 0x000fc800078e029e */
[----:B------:R-:W4:Y:S01]  /*446e0*/  LDC R10, c[0x0][0x22c] ;  /* 0x00008b00ff0a7b82 */ /* 0x000f220000000800 */
[----:B------:R-:W-:Y:S01]  /*446f0*/  IMAD.IADD R27, R17, 0x1, R18 ;  /* 0x00000001111b7824 */ /* 0x000fe200078e0212 */
        /* <DEDUP_REMOVED lines=13> */
[----:B--2---:R-:W-:-:S04]  /*447d0*/  ISETP.GE.AND P1, PT, R33, R14, PT ;  /* 0x0000000e2100720c */ /* 0x004fc80003f26270 */
[----:B------:R-:W1:Y:S01]  /*447e0*/  LDC R26, c[0x0][0x22c] ;  /* 0x00008b00ff1a7b82 */ /* 0x000e620000000800 */
[----:B------:R-:W-:Y:S01]  /*447f0*/  @P5 STG.E.U16 desc[UR60][R18.64], R11 ;  /* 0x0000000b12005986 */ /* 0x000fe2000c10153c */
[----:B0-----:R-:W-:-:S03]  /*44800*/  ISETP.LT.AND P5, PT, R23, R28, !P1 ;  /* 0x0000001c1700720c */ /* 0x001fc60004fa1270 */
[----:B------:R0:W-:Y:S01]  /*44810*/  @P3 STG.E.U16 desc[UR60][R24.64], R9 ;  /* 0x0000000918003986 */ /* 0x0001e2000c10153c */
[----:B---3--:R-:W-:Y:S02]  /*44820*/  ISETP.LT.AND P3, PT, R156, R29, !P1 ;  /* 0x0000001d9c00720c */ /* 0x008fe40004f61270 */
[----:B------:R-:W2:Y:S01]  /*44830*/  LDC R14, c[0x0][0x22c] ;  /* 0x00008b00ff0e7b82 */ /* 0x000ea20000000800 */
[----:B------:R-:W-:Y:S02]  /*44840*/  VIADD R35, R3, 0x71 ;  /* 0x0000007103237836 */ /* 0x000fe40000000000 */
[----:B------:R-:W-:-:S05]  /*44850*/  IMAD.IADD R27, R27, 0x1, R0 ;  /* 0x000000011b1b7824 */ /* 0x000fca00078e0200 */
[----:B------:R-:W3:Y:S01]  /*44860*/  LDC R32, c[0x0][0x228] ;  /* 0x00008a00ff207b82 */ /* 0x000ee20000000800 */
[----:B----4-:R-:W-:Y:S01]  /*44870*/  ISETP.GE.AND P2, PT, R35, R10, PT ;  /* 0x0000000a2300720c */ /* 0x010fe20003f46270 */
[C---:B------:R-:W-:Y:S01]  /*44880*/  IMAD.IADD R15, R27.reuse, 0x1, R2 ;  /* 0x000000011b0f7824 */ /* 0x040fe200078e0202 */
[----:B0-----:R-:W-:Y:S01]  /*44890*/  PRMT R24, R4, 0x7632, R24 ;  /* 0x0000763204187816 */ /* 0x001fe20000000018 */
[----:B------:R-:W-:-:S04]  /*448a0*/  IMAD.WIDE R8, R27, 0x2, R20 ;  /* 0x000000021b087825 */ /* 0x000fc800078e0214 */
[----:B------:R-:W0:Y:S01]  /*448b0*/  LDC R0, c[0x0][0x248] ;  /* 0x00009200ff007b82 */ /* 0x000e220000000800 */
[----:B------:R-:W-:-:S07]  /*448c0*/  IMAD.WIDE R10, R27, 0x2, R158 ;  /* 0x000000021b0a7825 */ /* 0x000fce00078e029e */
[----:B------:R-:W4:Y:S08]  /*448d0*/  LDC R19, c[0x0][0x228] ;  /* 0x00008a00ff137b82 */ /* 0x000f300000000800 */
[----:B------:R-:W0:Y:S01]  /*448e0*/  LDC R18, c[0x0][0x228] ;  /* 0x00008a00ff127b82 */ /* 0x000e220000000800 */
[----:B------:R-:W-:Y:S01]  /*448f0*/  VIADD R17, R3, 0x72 ;  /* 0x0000007203117836 */ /* 0x000fe20000000000 */
[----:B------:R-:W-:Y:S01]  /*44900*/  @P5 STG.E.U16 desc[UR60][R8.64], R4 ;  /* 0x0000000408005986 */ /* 0x000fe2000c10153c */
[----:B------:R-:W-:-:S05]  /*44910*/  ISETP.LT.AND P6, PT, R23, R30, !P2 ;  /* 0x0000001e1700720c */ /* 0x000fca00057c1270 */
[----:B------:R-:W0:Y:S01]  /*44920*/  LDC R2, c[0x0][0x248] ;  /* 0x00009200ff027b82 */ /* 0x000e220000000800 */
[----:B------:R3:W-:Y:S01]  /*44930*/  @P3 STG.E.U16 desc[UR60][R10.64], R24 ;  /* 0x000000180a003986 */ /* 0x0007e2000c10153c */
[----:B------:R-:W-:Y:S02]  /*44940*/  ISETP.LT.AND P3, PT, R156, R31, !P2 ;  /* 0x0000001f9c00720c */ /* 0x000fe40005761270 */
[----:B-1----:R-:W-:Y:S01]  /*44950*/  ISETP.GE.AND P1, PT, R17, R26, PT ;  /* 0x0000001a1100720c */ /* 0x002fe20003f26270 */
[----:B------:R-:W-:-:S03]  /*44960*/  VIADD R31, R3, 0x73 ;  /* 0x00000073031f7836 */ /* 0x000fc60000000000 */
[----:B------:R-:W1:Y:S01]  /*44970*/  LDC R17, c[0x0][0x22c] ;  /* 0x00008b00ff117b82 */ /* 0x000e620000000800 */
[----:B------:R-:W-:Y:S01]  /*44980*/  IMAD.WIDE R12, R15, 0x2, R20 ;  /* 0x000000020f0c7825 */ /* 0x000fe200078e0214 */
[----:B--2---:R-:W-:Y:S02]  /*44990*/  ISETP.GE.AND P2, PT, R31, R14, PT ;  /* 0x0000000e1f00720c */ /* 0x004fe40003f46270 */
[----:B---3--:R-:W-:Y:S01]  /*449a0*/  PRMT R11, R104, 0x7632, R11 ;  /* 0x00007632680b7816 */ /* 0x008fe2000000000b */
[----:B------:R-:W-:-:S03]  /*449b0*/  IMAD.WIDE R8, R15, 0x2, R158 ;  /* 0x000000020f087825 */ /* 0x000fc600078e029e */
[----:B------:R-:W2:Y:S01]  /*449c0*/  LDC R16, c[0x0][0x22c] ;  /* 0x00008b00ff107b82 */ /* 0x000ea20000000800 */
[----:B------:R3:W-:Y:S01]  /*449d0*/  @P6 STG.E.U16 desc[UR60][R12.64], R104 ;  /* 0x000000680c006986 */ /* 0x0007e2000c10153c */
[----:B------:R-:W-:-:S06]  /*449e0*/  ISETP.LT.AND P5, PT, R23, R32, !P1 ;  /* 0x000000201700720c */ /* 0x000fcc0004fa1270 */
[----:B------:R-:W2:Y:S01]  /*449f0*/  LDC R24, c[0x0][0x228] ;  /* 0x00008a00ff187b82 */ /* 0x000ea20000000800 */
[----:B------:R1:W-:Y:S01]  /*44a00*/  @P3 STG.E.U16 desc[UR60][R8.64], R11 ;  /* 0x0000000b08003986 */ /* 0x0003e2000c10153c */
[----:B----4-:R-:W-:Y:S02]  /*44a10*/  ISETP.LT.AND P1, PT, R156, R19, !P1 ;  /* 0x000000139c00720c */ /* 0x010fe40004f21270 */
[----:B0-----:R-:W-:Y:S01]  /*44a20*/  ISETP.LT.AND P3, PT, R23, R18, !P2 ;  /* 0x000000121700720c */ /* 0x001fe20005761270 */
[----:B---3--:R-:W-:-:S03]  /*44a30*/  IMAD.IADD R13, R15, 0x1, R0 ;  /* 0x000000010f0d7824 */ /* 0x008fc600078e0200 */
[----:B------:R-:W0:Y:S01]  /*44a40*/  LDC R25, c[0x0][0x228] ;  /* 0x00008a00ff197b82 */ /* 0x000e220000000800 */
[----:B------:R-:W-:-:S07]  /*44a50*/  IMAD.IADD R15, R13, 0x1, R2 ;  /* 0x000000010d0f7824 */ /* 0x000fce00078e0202 */
[----:B------:R-:W3:Y:S08]  /*44a60*/  LDC R4, c[0x0][0x228] ;  /* 0x00008a00ff047b82 */ /* 0x000ef00000000800 */
[----:B------:R-:W4:Y:S01]  /*44a70*/  LDC R27, c[0x0][0x228] ;  /* 0x00008a00ff1b7b82 */ /* 0x000f220000000800 */
[----:B-1----:R-:W-:-:S07]  /*44a80*/  IMAD.WIDE R10, R13, 0x2, R20 ;  /* 0x000000020d0a7825 */ /* 0x002fce00078e0214 */
[----:B------:R-:W1:Y:S01]  /*44a90*/  LDC R0, c[0x0][0x248] ;  /* 0x00009200ff007b82 */ /* 0x000e620000000800 */
[----:B------:R-:W-:Y:S01]  /*44aa0*/  IMAD.WIDE R12, R13, 0x2, R158 ;  /* 0x000000020d0c7825 */ /* 0x000fe200078e029e */
[----:B------:R-:W-:-:S03]  /*44ab0*/  PRMT R26, R5, 0x7632, R26 ;  /* 0x00007632051a7816 */ /* 0x000fc6000000001a */
[----:B------:R-:W-:-:S03]  /*44ac0*/  IMAD.WIDE R8, R15, 0x2, R20 ;  /* 0x000000020f087825 */ /* 0x000fc600078e0214 */
[----:B------:R-:W1:Y:S01]  /*44ad0*/  LDC R2, c[0x0][0x248] ;  /* 0x00009200ff027b82 */ /* 0x000e620000000800 */
[C---:B------:R-:W-:Y:S01]  /*44ae0*/  VIADD R14, R3.reuse, 0x75 ;  /* 0x00000075030e7836 */ /* 0x040fe20000000000 */
[----:B------:R1:W-:Y:S06]  /*44af0*/  @P5 STG.E.U16 desc[UR60][R10.64], R5 ;  /* 0x000000050a005986 */ /* 0x0003ec000c10153c */
[----:B------:R-:W1:Y:S01]  /*44b00*/  LDC R29, c[0x0][0x228] ;  /* 0x00008a00ff1d7b82 */ /* 0x000e620000000800 */
[----:B------:R-:W-:Y:S01]  /*44b10*/  VIADD R19, R3, 0x74 ;  /* 0x0000007403137836 */ /* 0x000fe20000000000 */
[----:B------:R1:W-:Y:S04]  /*44b20*/  @P1 STG.E.U16 desc[UR60][R12.64], R26 ;  /* 0x0000001a0c001986 */ /* 0x0003e8000c10153c */
[----:B------:R1:W-:Y:S02]  /*44b30*/  @P3 STG.E.U16 desc[UR60][R8.64], R105 ;  /* 0x0000006908003986 */ /* 0x0003e4000c10153c */
[----:B------:R-:W1:Y:S01]  /*44b40*/  LDC R18, c[0x0][0x22c] ;  /* 0x00008b00ff127b82 */ /* 0x000e620000000800 */
[----:B------:R-:W-:-:S02]  /*44b50*/  ISETP.GE.AND P3, PT, R14, R17, PT ;  /* 0x000000110e00720c */ /* 0x000fc40003f66270 */
[----:B--2---:R-:W-:Y:S02]  /*44b60*/  ISETP.GE.AND P1, PT, R19, R16, PT ;  /* 0x000000101300720c */ /* 0x004fe40003f26270 */
[C---:B------:R-:W-:Y:S02]  /*44b70*/  ISETP.LT.AND P5, PT, R23.reuse, R24, !P3 ;  /* 0x000000181700720c */ /* 0x040fe40005fa1270 */
[C---:B0-----:R-:W-:Y:S01]  /*44b80*/  ISETP.LT.AND P2, PT, R156.reuse, R25, !P2 ;  /* 0x000000199c00720c */ /* 0x041fe20005741270 */
[----:B------:R-:W0:Y:S01]  /*44b90*/  LDC R24, c[0x0][0x228] ;  /* 0x00008a00ff187b82 */ /* 0x000e220000000800 */
[----:B---3--:R-:W-:Y:S02]  /*44ba0*/  ISETP.LT.AND P6, PT, R23, R4, !P1 ;  /* 0x000000041700720c */ /* 0x008fe40004fc1270 */
[----:B----4-:R-:W-:Y:S01]  /*44bb0*/  ISETP.LT.AND P1, PT, R156, R27, !P1 ;  /* 0x0000001b9c00720c */ /* 0x010fe20004f21270 */
[----:B-1----:R-:W-:-:S04]  /*44bc0*/  IMAD.IADD R11, R15, 0x1, R0 ;  /* 0x000000010f0b7824 */ /* 0x002fc800078e0200 */
[----:B------:R-:W1:Y:S01]  /*44bd0*/  LDC R19, c[0x0][0x22c] ;  /* 0x00008b00ff137b82 */ /* 0x000e620000000800 */
[----:B------:R-:W-:-:S07]  /*44be0*/  PRMT R13, R105, 0x7632, R13 ;  /* 0x00007632690d7816 */ /* 0x000fce000000000d */
[----:B------:R-:W2:Y:S01]  /*44bf0*/  LDC R16, c[0x0][0x248] ;  /* 0x00009200ff107b82 */ /* 0x000ea20000000800 */
[----:B------:R-:W-:Y:S01]  /*44c00*/  IMAD.WIDE R4, R15, 0x2, R158 ;  /* 0x000000020f047825 */ /* 0x000fe200078e029e */
[----:B------:R-:W-:-:S06]  /*44c10*/  ISETP.LT.AND P3, PT, R156, R29, !P3 ;  /* 0x0000001d9c00720c */ /* 0x000fcc0005f61270 */
[----:B------:R-:W3:Y:S01]  /*44c20*/  LDC R0, c[0x0][0x248] ;  /* 0x00009200ff007b82 */ /* 0x000ee20000000800 */
[----:B------:R-:W-:Y:S01]  /*44c30*/  IMAD.WIDE R8, R11, 0x2, R20 ;  /* 0x000000020b087825 */ /* 0x000fe200078e0214 */
[----:B------:R-:W-:-:S03]  /*44c40*/  PRMT R15, R6, 0x7632, R15 ;  /* 0x00007632060f7816 */ /* 0x000fc6000000000f */
[----:B------:R-:W-:-:S03]  /*44c50*/  IMAD.IADD R17, R11, 0x1, R2 ;  /* 0x000000010b117824 */ /* 0x000fc600078e0202 */
[----:B------:R-:W4:Y:S01]  /*44c60*/  LDC R26, c[0x0][0x228] ;  /* 0x00008a00ff1a7b82 */ /* 0x000f220000000800 */
[----:B------:R-:W-:Y:S01]  /*44c70*/  IMAD.WIDE R10, R11, 0x2, R158 ;  /* 0x000000020b0a7825 */ /* 0x000fe200078e029e */
[----:B------:R0:W-:Y:S03]  /*44c80*/  @P2 STG.E.U16 desc[UR60][R4.64], R13 ;  /* 0x0000000d04002986 */ /* 0x0001e6000c10153c */
[----:B------:R-:W-:-:S03]  /*44c90*/  VIADD R29, R3, 0x76 ;  /* 0x00000076031d7836 */ /* 0x000fc60000000000 */
[----:B------:R-:W3:Y:S01]  /*44ca0*/  LDC R25, c[0x0][0x228] ;  /* 0x00008a00ff197b82 */ /* 0x000ee20000000800 */
[----:B------:R-:W-:Y:S07]  /*44cb0*/  @P6 STG.E.U16 desc[UR60][R8.64], R6 ;  /* 0x0000000608006986 */ /* 0x000fee000c10153c */
[----:B------:R-:W3:Y:S01]  /*44cc0*/  LDC R27, c[0x0][0x228] ;  /* 0x00008a00ff1b7b82 */ /* 0x000ee20000000800 */
[----:B------:R1:W-:Y:S01]  /*44cd0*/  @P1 STG.E.U16 desc[UR60][R10.64], R15 ;  /* 0x0000000f0a001986 */ /* 0x0003e2000c10153c */
[----:B------:R-:W-:Y:S01]  /*44ce0*/  ISETP.GE.AND P1, PT, R29, R18, PT ;  /* 0x000000121d00720c */ /* 0x000fe20003f26270 */
[----:B0-----:R-:W-:-:S05]  /*44cf0*/  IMAD.WIDE R12, R17, 0x2, R20 ;  /* 0x00000002110c7825 */ /* 0x001fca00078e0214 */
[----:B------:R-:W0:Y:S01]  /*44d00*/  LDC R18, c[0x0][0x22c] ;  /* 0x00008b00ff127b82 */ /* 0x000e220000000800 */
[----:B------:R-:W-:Y:S01]  /*44d10*/  VIADD R2, R3, 0x77 ;  /* 0x0000007703027836 */ /* 0x000fe20000000000 */
[----:B------:R-:W-:Y:S01]  /*44d20*/  @P5 STG.E.U16 desc[UR60][R12.64], R106 ;  /* 0x0000006a0c005986 */ /* 0x000fe2000c10153c */
[----:B------:R-:W-:Y:S01]  /*44d30*/  PRMT R5, R106, 0x7632, R5 ;  /* 0x000076326a057816 */ /* 0x000fe20000000005 */
[----:B-1----:R-:W-:Y:S01]  /*44d40*/  IMAD.WIDE R14, R17, 0x2, R158 ;  /* 0x00000002110e7825 */ /* 0x002fe200078e029e */
[----:B------:R-:W-:Y:S02]  /*44d50*/  ISETP.LT.AND P5, PT, R23, R24, !P1 ;  /* 0x000000181700720c */ /* 0x000fe40004fa1270 */
[----:B------:R-:W-:Y:S01]  /*44d60*/  ISETP.GE.AND P2, PT, R2, R19, PT ;  /* 0x000000130200720c */ /* 0x000fe20003f46270 */
[----:B------:R-:W1:Y:S01]  /*44d70*/  LDC R24, c[0x0][0x228] ;  /* 0x00008a00ff187b82 */ /* 0x000e620000000800 */
[----:B--2---:R-:W-:Y:S01]  /*44d80*/  IMAD.IADD R9, R17, 0x1, R16 ;  /* 0x0000000111097824 */ /* 0x004fe200078e0210 */
[----:B------:R2:W-:Y:S01]  /*44d90*/  @P3 STG.E.U16 desc[UR60][R14.64], R5 ;  /* 0x000000050e003986 */ /* 0x0005e2000c10153c */
[----:B----4-:R-:W-:-:S05]  /*44da0*/  ISETP.LT.AND P6, PT, R23, R26, !P2 ;  /* 0x0000001a1700720c */ /* 0x010fca00057c1270 */
[----:B------:R-:W4:Y:S01]  /*44db0*/  LDC R2, c[0x0][0x248] ;  /* 0x00009200ff027b82 */ /* 0x000f220000000800 */
[----:B---3--:R-:W-:-:S07]  /*44dc0*/  ISETP.LT.AND P1, PT, R156, R25, !P1 ;  /* 0x000000199c00720c */ /* 0x008fce0004f21270 */
[----:B------:R-:W3:Y:S01]  /*44dd0*/  LDC R17, c[0x0][0x228] ;  /* 0x00008a00ff117b82 */ /* 0x000ee20000000800 */
[----:B--2---:R-:W-:-:S07]  /*44de0*/  IMAD.IADD R15, R9, 0x1, R0 ;  /* 0x00000001090f7824 */ /* 0x004fce00078e0200 */
[----:B------:R-:W2:Y:S01]  /*44df0*/  LDC R6, c[0x0][0x22c] ;  /* 0x00008b00ff067b82 */ /* 0x000ea20000000800 */
[----:B------:R-:W-:Y:S01]  /*44e00*/  ISETP.LT.AND P3, PT, R156, R27, !P2 ;  /* 0x0000001b9c00720c */ /* 0x000fe20005761270 */
[----:B------:R-:W-:-:S06]  /*44e10*/  IMAD.WIDE R4, R9, 0x2, R20 ;  /* 0x0000000209047825 */ /* 0x000fcc00078e0214 */
[----:B------:R-:W2:Y:S01]  /*44e20*/  LDC R0, c[0x0][0x248] ;  /* 0x00009200ff007b82 */ /* 0x000ea20000000800 */
[----:B------:R-:W-:-:S07]  /*44e30*/  VIADD R13, R3, 0x78 ;  /* 0x00000078030d7836 */ /* 0x000fce0000000000 */
[----:B------:R-:W2:Y:S01]  /*44e40*/  LDC R26, c[0x0][0x228] ;  /* 0x00008a00ff1a7b82 */ /* 0x000ea20000000800 */
[----:B------:R-:W-:Y:S01]  /*44e50*/  IMAD.WIDE R8, R9, 0x2, R158 ;  /* 0x0000000209087825 */ /* 0x000fe200078e029e */
[----:B------:R-:W-:Y:S01]  /*44e60*/  PRMT R27, R7, 0x7632, R27 ;  /* 0x00007632071b7816 */ /* 0x000fe2000000001b */
[----:B------:R1:W-:Y:S01]  /*44e70*/  @P5 STG.E.U16 desc[UR60][R4.64], R7 ;  /* 0x0000000704005986 */ /* 0x0003e2000c10153c */
[----:B0-----:R-:W-:Y:S01]  /*44e80*/  ISETP.GE.AND P2, PT, R13, R18, PT ;  /* 0x000000120d00720c */ /* 0x001fe20003f46270 */
[----:B------:R-:W-:-:S03]  /*44e90*/  IMAD.WIDE R10, R15, 0x2, R20 ;  /* 0x000000020f0a7825 */ /* 0x000fc600078e0214 */
[----:B------:R-:W0:Y:S01]  /*44ea0*/  LDC R14, c[0x0][0x22c] ;  /* 0x00008b00ff0e7b82 */ /* 0x000e220000000800 */
[----:B------:R-:W-:Y:S01]  /*44eb0*/  IMAD.WIDE R12, R15, 0x2, R158 ;  /* 0x000000020f0c7825 */ /* 0x000fe200078e029e */
[----:B------:R-:W-:Y:S01]  /*44ec0*/  @P1 STG.E.U16 desc[UR60][R8.64], R27 ;  /* 0x0000001b08001986 */ /* 0x000fe2000c10153c */
[----:B-1----:R-:W-:-:S05]  /*44ed0*/  PRMT R5, R107, 0x7632, R5 ;  /* 0x000076326b057816 */ /* 0x002fca0000000005 */
[----:B------:R-:W1:Y:S01]  /*44ee0*/  LDC R19, c[0x0][0x228] ;  /* 0x00008a00ff137b82 */ /* 0x000e620000000800 */
[----:B------:R2:W-:Y:S01]  /*44ef0*/  @P6 STG.E.U16 desc[UR60][R10.64], R107 ;  /* 0x0000006b0a006986 */ /* 0x0005e2000c10153c */
[----:B------:R-:W-:-:S03]  /*44f00*/  VIADD R25, R3, 0x79 ;  /* 0x0000007903197836 */ /* 0x000fc60000000000 */
[----:B------:R2:W-:Y:S03]  /*44f10*/  @P3 STG.E.U16 desc[UR60][R12.64], R5 ;  /* 0x000000050c003986 */ /* 0x0005e6000c10153c */
[----:B------:R-:W1:Y:S01]  /*44f20*/  LDC R18, c[0x0][0x228] ;  /* 0x00008a00ff127b82 */ /* 0x000e620000000800 */
[----:B------:R-:W-:Y:S01]  /*44f30*/  ISETP.LT.AND P3, PT, R23, R24, !P2 ;  /* 0x000000181700720c */ /* 0x000fe20005761270 */
[----:B----4-:R-:W-:Y:S01]  /*44f40*/  IMAD.IADD R7, R15, 0x1, R2 ;  /* 0x000000010f077824 */ /* 0x010fe200078e0202 */
[----:B---3--:R-:W-:-:S05]  /*44f50*/  ISETP.LT.AND P2, PT, R156, R17, !P2 ;  /* 0x000000119c00720c */ /* 0x008fca0005741270 */
[----:B------:R-:W3:Y:S01]  /*44f60*/  LDC R16, c[0x0][0x22c] ;  /* 0x00008b00ff107b82 */ /* 0x000ee20000000800 */
[----:B--2---:R-:W-:Y:S01]  /*44f70*/  ISETP.GE.AND P1, PT, R25, R6, PT ;  /* 0x000000061900720c */ /* 0x004fe20003f26270 */
[----:B------:R-:W-:-:S06]  /*44f80*/  IMAD.IADD R11, R7, 0x1, R0 ;  /* 0x00000001070b7824 */ /* 0x000fcc00078e0200 */
[----:B------:R-:W2:Y:S01]  /*44f90*/  LDC R2, c[0x0][0x248] ;  /* 0x00009200ff027b82 */ /* 0x000ea20000000800 */
[----:B------:R-:W-:Y:S01]  /*44fa0*/  ISETP.LT.AND P5, PT, R23, R26, !P1 ;  /* 0x0000001a1700720c */ /* 0x000fe20004fa1270 */
[----:B------:R-:W-:-:S06]  /*44fb0*/  IMAD.WIDE R4, R7, 0x2, R20 ;  /* 0x0000000207047825 */ /* 0x000fcc00078e0214 */
[----:B------:R-:W4:Y:S01]  /*44fc0*/  LDC R17, c[0x0][0x228] ;  /* 0x00008a00ff117b82 */ /* 0x000f220000000800 */
[----:B------:R-:W-:-:S07]  /*44fd0*/  VIADD R13, R3, 0x7a ;  /* 0x0000007a030d7836 */ /* 0x000fce0000000000 */
[----:B------:R-:W2:Y:S01]  /*44fe0*/  LDC R10, c[0x0][0x228] ;  /* 0x00008a00ff0a7b82 */ /* 0x000ea20000000800 */
[----:B------:R-:W-:Y:S07]  /*44ff0*/  @P3 STG.E.U16 desc[UR60][R4.64], R108 ;  /* 0x0000006c04003986 */ /* 0x000fee000c10153c */
[----:B------:R-:W2:Y:S01]  /*45000*/  LDC R0, c[0x0][0x248] ;  /* 0x00009200ff007b82 */ /* 0x000ea20000000800 */
[----:B------:R-:W-:Y:S01]  /*45010*/  IMAD.WIDE R6, R7, 0x2, R158 ;  /* 0x0000000207067825 */ /* 0x000fe200078e029e */
[----:B------:R-:W-:-:S02]  /*45020*/  PRMT R12, R108, 0x7632, R12 ;  /* 0x000076326c0c7816 */ /* 0x000fc4000000000c */
[----:B0-----:R-:W-:Y:S01]  /*45030*/  ISETP.GE.AND P3, PT, R13, R14, PT ;  /* 0x0000000e0d00720c */ /* 0x001fe20003f66270 */
[----:B------:R-:W-:-:S03]  /*45040*/  IMAD.WIDE R8, R11, 0x2, R20 ;  /* 0x000000020b087825 */ /* 0x000fc600078e0214 */
[----:B------:R-:W0:Y:S01]  /*45050*/  LDC R14, c[0x0][0x22c] ;  /* 0x00008b00ff0e7b82 */ /* 0x000e220000000800 */
[----:B------:R-:W-:Y:S01]  /*45060*/  VIADD R13, R3, 0x7b ;  /* 0x0000007b030d7836 */ /* 0x000fe20000000000 */
[----:B------:R-:W-:Y:S01]  /*45070*/  @P2 STG.E.U16 desc[UR60][R6.64], R12 ;  /* 0x0000000c06002986 */ /* 0x000fe2000c10153c */
[----:B-1----:R-:W-:-:S03]  /*45080*/  ISETP.LT.AND P1, PT, R156, R19, !P1 ;  /* 0x000000139c00720c */ /* 0x002fc60004f21270 */
[----:B------:R2:W-:Y:S02]  /*45090*/  @P5 STG.E.U16 desc[UR60][R8.64], R112 ;  /* 0x0000007008005986 */ /* 0x0005e4000c10153c */
[----:B------:R-:W1:Y:S01]  /*450a0*/  LDC R15, c[0x0][0x22c] ;  /* 0x00008b00ff0f7b82 */ /* 0x000e620000000800 */
[----:B------:R-:W-:Y:S02]  /*450b0*/  ISETP.LT.AND P5, PT, R23, R18, !P3 ;  /* 0x000000121700720c */ /* 0x000fe40005fa1270 */
[----:B---3--:R-:W-:-:S05]  /*450c0*/  ISETP.GE.AND P2, PT, R13, R16, PT ;  /* 0x000000100d00720c */ /* 0x008fca0003f46270 */
[----:B------:R-:W3:Y:S01]  /*450d0*/  LDC R16, c[0x0][0x228] ;  /* 0x00008a00ff107b82 */ /* 0x000ee20000000800 */
[----:B----4-:R-:W-:Y:S01]  /*450e0*/  ISETP.LT.AND P6, PT, R156, R17, !P3 ;  /* 0x000000119c00720c */ /* 0x010fe20005fc1270 */
[----:B--2---:R-:W-:-:S06]  /*450f0*/  IMAD.IADD R9, R11, 0x1, R2 ;  /* 0x000000010b097824 */ /* 0x004fcc00078e0202 */
[----:B------:R-:W2:Y:S01]  /*45100*/  LDC R18, c[0x0][0x228] ;  /* 0x00008a00ff127b82 */ /* 0x000ea20000000800 */
[----:B------:R-:W-:Y:S01]  /*45110*/  PRMT R7, R112, 0x7632, R7 ;  /* 0x0000763270077816 */ /* 0x000fe20000000007 */
[----:B------:R-:W-:Y:S01]  /*45120*/  IMAD.WIDE R4, R11, 0x2, R158 ;  /* 0x000000020b047825 */ /* 0x000fe200078e029e */
[----:B------:R-:W-:-:S05]  /*45130*/  ISETP.LT.AND P3, PT, R23, R10, !P2 ;  /* 0x0000000a1700720c */ /* 0x000fca0005761270 */
[----:B------:R-:W4:Y:S01]  /*45140*/  LDC R19, c[0x0][0x228] ;  /* 0x00008a00ff137b82 */ /* 0x000f220000000800 */
[----:B------:R-:W-:Y:S01]  /*45150*/  IADD3 R13, R9, R0, RZ ;  /* 0x00000000090d7210 */ /* 0x000fe20007ffe0ff */
[----:B------:R0:W-:Y:S06]  /*45160*/  @P1 STG.E.U16 desc[UR60][R4.64], R7 ;  /* 0x0000000704001986 */ /* 0x0001ec000c10153c */
[----:B------:R-:W4:Y:S01]  /*45170*/  LDC R25, c[0x0][0x228] ;  /* 0x00008a00ff197b82 */ /* 0x000f220000000800 */
[----:B------:R-:W-:-:S07]  /*45180*/  VIADD R17, R3, 0x7c ;  /* 0x0000007c03117836 */ /* 0x000fce0000000000 */
[----:B------:R-:W4:Y:S01]  /*45190*/  LDC R2, c[0x0][0x248] ;  /* 0x00009200ff027b82 */ /* 0x000f220000000800 */
[----:B0-----:R-:W-:Y:S01]  /*451a0*/  IMAD.WIDE R6, R9, 0x2, R20 ;  /* 0x0000000209067825 */ /* 0x001fe200078e0214 */
[----:B------:R-:W-:-:S03]  /*451b0*/  PRMT R5, R109, 0x7632, R5 ;  /* 0x000076326d057816 */ /* 0x000fc60000000005 */
[----:B------:R-:W-:-:S03]  /*451c0*/  IMAD.WIDE R8, R9, 0x2, R158 ;  /* 0x0000000209087825 */ /* 0x000fc600078e029e */
[----:B------:R-:W0:Y:S01]  /*451d0*/  LDC R27, c[0x0][0x228] ;  /* 0x00008a00ff1b7b82 */ /* 0x000e220000000800 */
[----:B------:R-:W-:Y:S01]  /*451e0*/  IMAD.WIDE R10, R13, 0x2, R20 ;  /* 0x000000020d0a7825 */ /* 0x000fe200078e0214 */
[----:B------:R-:W-:Y:S01]  /*451f0*/  @P5 STG.E.U16 desc[UR60][R6.64], R109 ;  /* 0x0000006d06005986 */ /* 0x000fe2000c10153c */
[----:B------:R-:W-:Y:S02]  /*45200*/  ISETP.GE.AND P1, PT, R17, R14, PT ;  /* 0x0000000e1100720c */ /* 0x000fe40003f26270 */
[----:B------:R-:W-:-:S03]  /*45210*/  VIADD R0, R3, 0x7d ;  /* 0x0000007d03007836 */ /* 0x000fc60000000000 */
[----:B------:R-:W0:Y:S01]  /*45220*/  LDC R12, c[0x0][0x248] ;  /* 0x00009200ff0c7b82 */ /* 0x000e220000000800 */
[----:B------:R4:W-:Y:S04]  /*45230*/  @P6 STG.E.U16 desc[UR60][R8.64], R5 ;  /* 0x0000000508006986 */ /* 0x0009e8000c10153c */
[----:B------:R0:W-:Y:S01]  /*45240*/  @P3 STG.E.U16 desc[UR60][R10.64], R113 ;  /* 0x000000710a003986 */ /* 0x0001e2000c10153c */
[----:B-1----:R-:W-:Y:S02]  /*45250*/  ISETP.GE.AND P3, PT, R0, R15, PT ;  /* 0x0000000f0000720c */ /* 0x002fe40003f66270 */
[----:B------:R-:W1:Y:S01]  /*45260*/  LDC R14, c[0x0][0x22c] ;  /* 0x00008b00ff0e7b82 */ /* 0x000e620000000800 */
[C---:B---3--:R-:W-:Y:S02]  /*45270*/  ISETP.LT.AND P6, PT, R23.reuse, R16, !P1 ;  /* 0x000000101700720c */ /* 0x048fe40004fc1270 */
[----:B--2---:R-:W-:-:S02]  /*45280*/  ISETP.LT.AND P5, PT, R23, R18, !P3 ;  /* 0x000000121700720c */ /* 0x004fc40005fa1270 */
[----:B----4-:R-:W-:-:S03]  /*45290*/  ISETP.LT.AND P2, PT, R156, R19, !P2 ;  /* 0x000000139c00720c */ /* 0x010fc60005741270 */
[----:B------:R-:W2:Y:S01]  /*452a0*/  LDC R18, c[0x0][0x228] ;  /* 0x00008a00ff127b82 */ /* 0x000ea20000000800 */
[----:B------:R-:W-:-:S07]  /*452b0*/  ISETP.LT.AND P1, PT, R156, R25, !P1 ;  /* 0x000000199c00720c */ /* 0x000fce0004f21270 */
[----:B------:R-:W3:Y:S01]  /*452c0*/  LDC R16, c[0x0][0x22c] ;  /* 0x00008b00ff107b82 */ /* 0x000ee20000000800 */
[----:B------:R-:W-:-:S07]  /*452d0*/  IMAD.IADD R9, R13, 0x1, R2 ;  /* 0x000000010d097824 */ /* 0x000fce00078e0202 */
[----:B------:R-:W4:Y:S01]  /*452e0*/  LDC R0, c[0x0][0x248] ;  /* 0x00009200ff007b82 */ /* 0x000f220000000800 */
[----:B0-----:R-:W-:-:S07]  /*452f0*/  ISETP.LT.AND P3, PT, R156, R27, !P3 ;  /* 0x0000001b9c00720c */ /* 0x001fce0005f61270 */
[----:B------:R-:W0:Y:S01]  /*45300*/  LDC R19, c[0x0][0x228] ;  /* 0x00008a00ff137b82 */ /* 0x000e220000000800 */
[----:B------:R-:W-:Y:S01]  /*45310*/  PRMT R26, R113, 0x7632, R26 ;  /* 0x00007632711a7816 */ /* 0x000fe2000000001a */
[----:B------:R-:W-:-:S06]  /*45320*/  IMAD.WIDE R4, R13, 0x2, R158 ;  /* 0x000000020d047825 */ /* 0x000fcc00078e029e */
[----:B------:R-:W0:Y:S01]  /*45330*/  LDC R24, c[0x0][0x228] ;  /* 0x00008a00ff187b82 */ /* 0x000e220000000800 */
[C---:B------:R-:W-:Y:S01]  /*45340*/  IMAD.IADD R15, R9.reuse, 0x1, R12 ;  /* 0x00000001090f7824 */ /* 0x040fe200078e020c */
[----:B------:R-:W-:Y:S01]  /*45350*/  PRMT R13, R110, 0x7632, R13 ;  /* 0x000076326e0d7816 */ /* 0x000fe2000000000d */
[----:B------:R-:W-:-:S05]  /*45360*/  IMAD.WIDE R6, R9, 0x2, R20 ;  /* 0x0000000209067825 */ /* 0x000fca00078e0214 */
[----:B------:R-:W0:Y:S01]  /*45370*/  LDC R2, c[0x0][0x248] ;  /* 0x00009200ff027b82 */ /* 0x000e220000000800 */
[----:B------:R-:W-:Y:S01]  /*45380*/  IMAD.WIDE R8, R9, 0x2, R158 ;  /* 0x0000000209087825 */ /* 0x000fe200078e029e */
[----:B------:R2:W-:Y:S03]  /*45390*/  @P2 STG.E.U16 desc[UR60][R4.64], R26 ;  /* 0x0000001a04002986 */ /* 0x0005e6000c10153c */
[----:B------:R-:W-:Y:S01]  /*453a0*/  VIADD R25, R3, 0x7e ;  /* 0x0000007e03197836 */ /* 0x000fe20000000000 */
[----:B------:R-:W-:Y:S02]  /*453b0*/  @P6 STG.E.U16 desc[UR60][R6.64], R110 ;  /* 0x0000006e06006986 */ /* 0x000fe4000c10153c */
[----:B------:R-:W0:Y:S01]  /*453c0*/  LDC R17, c[0x0][0x22c] ;  /* 0x00008b00ff117b82 */ /* 0x000e220000000800 */
[----:B------:R-:W-:Y:S01]  /*453d0*/  IMAD.WIDE R10, R15, 0x2, R20 ;  /* 0x000000020f0a7825 */ /* 0x000fe200078e0214 */
[----:B------:R3:W-:Y:S01]  /*453e0*/  @P1 STG.E.U16 desc[UR60][R8.64], R13 ;  /* 0x0000000d08001986 */ /* 0x0007e2000c10153c */
[----:B-1----:R-:W-:-:S02]  /*453f0*/  ISETP.GE.AND P2, PT, R25, R14, PT ;  /* 0x0000000e1900720c */ /* 0x002fc40003f46270 */
[----:B------:R-:W-:Y:S01]  /*45400*/  VIADD R27, R3, 0x7f ;  /* 0x0000007f031b7836 */ /* 0x000fe20000000000 */
[----:B--2---:R-:W-:Y:S02]  /*45410*/  PRMT R5, R114, 0x7632, R5 ;  /* 0x0000763272057816 */ /* 0x004fe40000000005 */
[----:B------:R-:W1:Y:S01]  /*45420*/  LDC R14, c[0x0][0x228] ;  /* 0x00008a00ff0e7b82 */ /* 0x000e620000000800 */
[----:B------:R2:W-:Y:S01]  /*45430*/  @P5 STG.E.U16 desc[UR60][R10.64], R114 ;  /* 0x000000720a005986 */ /* 0x0005e2000c10153c */
[----:B---3--:R-:W-:-:S06]  /*45440*/  IMAD.WIDE R12, R15, 0x2, R158 ;  /* 0x000000020f0c7825 */ /* 0x008fcc00078e029e */
[----:B------:R-:W3:Y:S01]  /*45450*/  LDC R25, c[0x0][0x228] ;  /* 0x00008a00ff197b82 */ /* 0x000ee20000000800 */
[----:B------:R-:W-:Y:S01]  /*45460*/  ISETP.GE.AND P1, PT, R27, R16, PT ;  /* 0x000000101b00720c */ /* 0x000fe20003f26270 */
[----:B------:R2:W-:Y:S01]  /*45470*/  @P3 STG.E.U16 desc[UR60][R12.64], R5 ;  /* 0x000000050c003986 */ /* 0x0005e2000c10153c */
[----:B------:R-:W-:Y:S01]  /*45480*/  ISETP.LT.AND P3, PT, R23, R18, !P2 ;  /* 0x000000121700720c */ /* 0x000fe20005761270 */
[----:B----4-:R-:W-:Y:S01]  /*45490*/  IMAD.IADD R7, R15, 0x1, R0 ;  /* 0x000000010f077824 */ /* 0x010fe200078e0200 */
[----:B0-----:R-:W-:-:S03]  /*454a0*/  ISETP.LT.AND P2, PT, R156, R19, !P2 ;  /* 0x000000139c00720c */ /* 0x001fc60005741270 */
[----:B--2---:R-:W0:Y:S01]  /*454b0*/  LDC R10, c[0x0][0x22c] ;  /* 0x00008b00ff0a7b82 */ /* 0x004e220000000800 */
[----:B------:R-:W-:Y:S01]  /*454c0*/  ISETP.LT.AND P5, PT, R23, R24, !P1 ;  /* 0x000000181700720c */ /* 0x000fe20004fa1270 */
[----:B------:R-:W-:-:S06]  /*454d0*/  IMAD.IADD R11, R7, 0x1, R2 ;  /* 0x00000001070b7824 */ /* 0x000fcc00078e0202 */
[----:B------:R-:W2:Y:S01]  /*454e0*/  LDC R15, c[0x0][0x228] ;  /* 0x00008a00ff0f7b82 */ /* 0x000ea20000000800 */
[----:B------:R-:W-:Y:S01]  /*454f0*/  IMAD.WIDE R4, R7, 0x2, R20 ;  /* 0x0000000207047825 */ /* 0x000fe200078e0214 */
[----:B------:R-:W-:-:S06]  /*45500*/  PRMT R13, R111, 0x7632, R13 ;  /* 0x000076326f0d7816 */ /* 0x000fcc000000000d */
[----:B------:R-:W4:Y:S01]  /*45510*/  LDC R0, c[0x0][0x248] ;  /* 0x00009200ff007b82 */ /* 0x000f220000000800 */
[----:B------:R-:W-:-:S07]  /*45520*/  VIADD R12, R3, 0x80 ;  /* 0x00000080030c7836 */ /* 0x000fce0000000000 */
[----:B------:R-:W2:Y:S01]  /*45530*/  LDC R16, c[0x0][0x228] ;  /* 0x00008a00ff107b82 */ /* 0x000ea20000000800 */
[----:B------:R-:W-:Y:S01]  /*45540*/  IMAD.WIDE R6, R7, 0x2, R158 ;  /* 0x0000000207067825 */ /* 0x000fe200078e029e */
[----:B------:R-:W-:Y:S01]  /*45550*/  @P3 STG.E.U16 desc[UR60][R4.64], R111 ;  /* 0x0000006f04003986 */ /* 0x000fe2000c10153c */
[----:B------:R-:W-:Y:S02]  /*45560*/  ISETP.GE.AND P3, PT, R12, R17, PT ;  /* 0x000000110c00720c */ /* 0x000fe40003f66270 */
[----:B------:R-:W-:-:S03]  /*45570*/  IMAD.WIDE R8, R11, 0x2, R20 ;  /* 0x000000020b087825 */ /* 0x000fc600078e0214 */
[----:B------:R-:W2:Y:S01]  /*45580*/  LDC R2, c[0x0][0x248] ;  /* 0x00009200ff027b82 */ /* 0x000ea20000000800 */
[----:B------:R4:W-:Y:S01]  /*45590*/  @P2 STG.E.U16 desc[UR60][R6.64], R13 ;  /* 0x0000000d06002986 */ /* 0x0009e2000c10153c */
[----:B---3--:R-:W-:-:S03]  /*455a0*/  ISETP.LT.AND P1, PT, R156, R25, !P1 ;  /* 0x000000199c00720c */ /* 0x008fc60004f21270 */
[----:B------:R3:W-:Y:S01]  /*455b0*/  @P5 STG.E.U16 desc[UR60][R8.64], R115 ;  /* 0x0000007308005986 */ /* 0x0007e2000c10153c */
[----:B-1----:R-:W-:Y:S01]  /*455c0*/  ISETP.LT.AND P5, PT, R23, R14, !P3 ;  /* 0x0000000e1700720c */ /* 0x002fe20005fa1270 */
[----:B------:R-:W-:Y:S01]  /*455d0*/  VIADD R25, R3, 0x81 ;  /* 0x0000008103197836 */ /* 0x000fe20000000000 */
[----:B------:R-:W1:Y:S08]  /*455e0*/  LDC R12, c[0x0][0x22c] ;  /* 0x00008b00ff0c7b82 */ /* 0x000e700000000800 */
[----:B------:R-:W1:Y:S01]  /*455f0*/  LDC R14, c[0x0][0x22c] ;  /* 0x00008b00ff0e7b82 */ /* 0x000e620000000800 */
[----:B0-----:R-:W-:Y:S01]  /*45600*/  ISETP.GE.AND P2, PT, R25, R10, PT ;  /* 0x0000000a1900720c */ /* 0x001fe20003f46270 */
[----:B----4-:R-:W-:Y:S01]  /*45610*/  IMAD.IADD R13, R11, 0x1, R0 ;  /* 0x000000010b0d7824 */ /* 0x010fe200078e0200 */
[----:B--2---:R-:W-:-:S05]  /*45620*/  ISETP.LT.AND P6, PT, R156, R15, !P3 ;  /* 0x0000000f9c00720c */ /* 0x004fca0005fc1270 */
[----:B------:R-:W0:Y:S01]  /*45630*/  LDC R18, c[0x0][0x228] ;  /* 0x00008a00ff127b82 */ /* 0x000e220000000800 */
[----:B------:R-:W-:-:S07]  /*45640*/  ISETP.LT.AND P3, PT, R23, R16, !P2 ;  /* 0x000000101700720c */ /* 0x000fce0005761270 */
[----:B------:R-:W2:Y:S01]  /*45650*/  LDC R24, c[0x0][0x228] ;  /* 0x00008a00ff187b82 */ /* 0x000ea20000000800 */
[----:B------:R-:W-:Y:S01]  /*45660*/  PRMT R26, R115, 0x7632, R26 ;  /* 0x00007632731a7816 */ /* 0x000fe2000000001a */
[----:B------:R-:W-:-:S06]  /*45670*/  IMAD.WIDE R4, R11, 0x2, R158 ;  /* 0x000000020b047825 */ /* 0x000fcc00078e029e */
[----:B------:R-:W4:Y:S01]  /*45680*/  LDC R19, c[0x0][0x228] ;  /* 0x00008a00ff137b82 */ /* 0x000f220000000800 */
[----:B------:R-:W-:-:S07]  /*45690*/  IMAD.IADD R15, R13, 0x1, R2 ;  /* 0x000000010d0f7824 */ /* 0x000fce00078e0202 */
[----:B------:R-:W4:Y:S01]  /*456a0*/  LDC R17, c[0x0][0x228] ;  /* 0x00008a00ff117b82 */ /* 0x000f220000000800 */
[C---:B------:R-:W-:Y:S01]  /*456b0*/  IMAD.WIDE R6, R13.reuse, 0x2, R20 ;  /* 0x000000020d067825 */ /* 0x040fe200078e0214 */
[----:B------:R1:W-:Y:S03]  /*456c0*/  @P1 STG.E.U16 desc[UR60][R4.64], R26 ;  /* 0x0000001a04001986 */ /* 0x0003e6000c10153c */
[----:B---3--:R-:W-:-:S03]  /*456d0*/  IMAD.WIDE R8, R13, 0x2, R158 ;  /* 0x000000020d087825 */ /* 0x008fc600078e029e */
[----:B------:R-:W3:Y:S01]  /*456e0*/  LDC R0, c[0x0][0x248] ;  /* 0x00009200ff007b82 */ /* 0x000ee20000000800 */
[----:B------:R-:W-:Y:S01]  /*456f0*/  IMAD.WIDE R10, R15, 0x2, R20 ;  /* 0x000000020f0a7825 */ /* 0x000fe200078e0214 */
[----:B------:R-:W-:Y:S01]  /*45700*/  @P5 STG.E.U16 desc[UR60][R6.64], R116 ;  /* 0x0000007406005986 */ /* 0x000fe2000c10153c */
[----:B-1----:R-:W-:-:S05]  /*45710*/  PRMT R5, R116, 0x7632, R5 ;  /* 0x0000763274057816 */ /* 0x002fca0000000005 */
[----:B------:R-:W1:Y:S01]  /*45720*/  LDC R13, c[0x0][0x228] ;  /* 0x00008a00ff0d7b82 */ /* 0x000e620000000800 */
[C---:B------:R-:W-:Y:S02]  /*45730*/  VIADD R25, R3.reuse, 0x82 ;  /* 0x0000008203197836 */ /* 0x040fe40000000000 */
[----:B------:R-:W-:Y:S01]  /*45740*/  VIADD R27, R3, 0x83 ;  /* 0x00000083031b7836 */ /* 0x000fe20000000000 */
[----:B------:R3:W-:Y:S04]  /*45750*/  @P6 STG.E.U16 desc[UR60][R8.64], R5 ;  /* 0x0000000508006986 */ /* 0x0007e8000c10153c */
[----:B------:R-:W1:Y:S01]  /*45760*/  LDC R2, c[0x0][0x248] ;  /* 0x00009200ff027b82 */ /* 0x000e620000000800 */
[----:B------:R1:W-:Y:S01]  /*45770*/  @P3 STG.E.U16 desc[UR60][R10.64], R120 ;  /* 0x000000780a003986 */ /* 0x0003e2000c10153c */
[----:B------:R-:W-:-:S02]  /*45780*/  ISETP.GE.AND P1, PT, R25, R12, PT ;  /* 0x0000000c1900720c */ /* 0x000fc40003f26270 */
[----:B------:R-:W-:-:S04]  /*45790*/  ISETP.GE.AND P3, PT, R27, R14, PT ;  /* 0x0000000e1b00720c */ /* 0x000fc80003f66270 */
[----:B------:R-:W1:Y:S01]  /*457a0*/  LDC R16, c[0x0][0x22c] ;  /* 0x00008b00ff107b82 */ /* 0x000e620000000800 */
[C---:B0-----:R-:W-:Y:S02]  /*457b0*/  ISETP.LT.AND P6, PT, R23.reuse, R18, !P1 ;  /* 0x000000121700720c */ /* 0x041fe40004fc1270 */
[----:B--2---:R-:W-:Y:S02]  /*457c0*/  ISETP.LT.AND P5, PT, R23, R24, !P3 ;  /* 0x000000181700720c */ /* 0x004fe40005fa1270 */
[----:B----4-:R-:W-:-:S03]  /*457d0*/  ISETP.LT.AND P1, PT, R156, R19, !P1 ;  /* 0x000000139c00720c */ /* 0x010fc60004f21270 */
[----:B------:R-:W0:Y:S01]  /*457e0*/  LDC R24, c[0x0][0x228] ;  /* 0x00008a00ff187b82 */ /* 0x000e220000000800 */
[----:B------:R-:W-:Y:S01]  /*457f0*/  ISETP.LT.AND P2, PT, R156, R17, !P2 ;  /* 0x000000119c00720c */ /* 0x000fe20005741270 */
[----:B---3--:R-:W-:-:S06]  /*45800*/  IMAD.IADD R9, R15, 0x1, R0 ;  /* 0x000000010f097824 */ /* 0x008fcc00078e0200 */
[----:B------:R-:W2:Y:S08]  /*45810*/  LDC R19, c[0x0][0x228] ;  /* 0x00008a00ff137b82 */ /* 0x000eb00000000800 */
[----:B------:R-:W3:Y:S01]  /*45820*/  LDC R14, c[0x0][0x248] ;  /* 0x00009200ff0e7b82 */ /* 0x000ee20000000800 */
[----:B-1----:R-:W-:Y:S01]  /*45830*/  ISETP.LT.AND P3, PT, R156, R13, !P3 ;  /* 0x0000000d9c00720c */ /* 0x002fe20005f61270 */
[----:B------:R-:W-:Y:S01]  /*45840*/  IMAD.WIDE R4, R15, 0x2, R158 ;  /* 0x000000020f047825 */ /* 0x000fe200078e029e */
[----:B------:R-:W-:-:S05]  /*45850*/  PRMT R30, R120, 0x7632, R30 ;  /* 0x00007632781e7816 */ /* 0x000fca000000001e */
[----:B------:R-:W1:Y:S01]  /*45860*/  LDC R0, c[0x0][0x248] ;  /* 0x00009200ff007b82 */ /* 0x000e620000000800 */
        /* <DEDUP_REMOVED lines=12> */
[----:B0-----:R-:W-:Y:S01]  /*45930*/  PRMT R5, R121, 0x7632, R5 ;  /* 0x0000763279057816 */ /* 0x001fe20000000005 */
[----:B------:R-:W-:Y:S01]  /*45940*/  IMAD.WIDE R12, R17, 0x2, R158 ;  /* 0x00000002110c7825 */ /* 0x000fe200078e029e */
[----:B------:R-:W-:-:S04]  /*45950*/  ISETP.GE.AND P1, PT, R27, R16, PT ;  /* 0x000000101b00720c */ /* 0x000fc80003f26270 */
[----:B------:R-:W0:Y:S01]  /*45960*/  LDC R15, c[0x0][0x22c] ;  /* 0x00008b00ff0f7b82 */ /* 0x000e220000000800 */
[----:B------:R1:W-:Y:S01]  /*45970*/  @P5 STG.E.U16 desc[UR60][R10.64], R121 ;  /* 0x000000790a005986 */ /* 0x0003e2000c10153c */
[----:B------:R-:W-:-:S03]  /*45980*/  ISETP.LT.AND P5, PT, R23, R24, !P1 ;  /* 0x000000181700720c */ /* 0x000fc60004fa1270 */
[----:B------:R1:W-:Y:S01]  /*45990*/  @P3 STG.E.U16 desc[UR60][R12.64], R5 ;  /* 0x000000050c003986 */ /* 0x0003e2000c10153c */
[----:B--2---:R-:W-:Y:S01]  /*459a0*/  ISETP.LT.AND P3, PT, R156, R19, !P1 ;  /* 0x000000139c00720c */ /* 0x004fe20004f61270 */
[----:B---3--:R-:W-:Y:S01]  /*459b0*/  IMAD.IADD R7, R17, 0x1, R14 ;  /* 0x0000000111077824 */ /* 0x008fe200078e020e */
[----:B------:R-:W2:Y:S01]  /*459c0*/  LDC R28, c[0x0][0x228] ;  /* 0x00008a00ff1c7b82 */ /* 0x000ea20000000800 */
[----:B------:R-:W-:-:S07]  /*459d0*/  VIADD R29, R3, 0x85 ;  /* 0x00000085031d7836 */ /* 0x000fce0000000000 */
[----:B-1----:R-:W1:Y:S01]  /*459e0*/  LDC R10, c[0x0][0x22c] ;  /* 0x00008b00ff0a7b82 */ /* 0x002e620000000800 */
        /* <DEDUP_REMOVED lines=14> */
[----:B0-----:R-:W-:Y:S01]  /*45ad0*/  ISETP.GE.AND P1, PT, R14, R15, PT ;  /* 0x0000000f0e00720c */ /* 0x001fe20003f26270 */
[----:B------:R-:W-:-:S03]  /*45ae0*/  VIADD R25, R3, 0x87 ;  /* 0x0000008703197836 */ /* 0x000fc60000000000 */
[----:B------:R-:W0:Y:S01]  /*45af0*/  LDC R12, c[0x0][0x22c] ;  /* 0x00008b00ff0c7b82 */ /* 0x000e220000000800 */
[----:B------:R-:W-:Y:S01]  /*45b00*/  IMAD.WIDE R8, R11, 0x2, R20 ;  /* 0x000000020b087825 */ /* 0x000fe200078e0214 */
[----:B-1----:R-:W-:-:S06]  /*45b10*/  ISETP.GE.AND P2, PT, R25, R10, PT ;  /* 0x0000000a1900720c */ /* 0x002fcc0003f46270 */
[----:B------:R-:W1:Y:S01]  /*45b20*/  LDC R14, c[0x0][0x22c] ;  /* 0x00008b00ff0e7b82 */ /* 0x000e620000000800 */
        /* <DEDUP_REMOVED lines=23> */
[----:B0-----:R-:W-:-:S03]  /*45ca0*/  ISETP.GE.AND P1, PT, R17, R12, PT ;  /* 0x0000000c1100720c */ /* 0x001fc60003f26270 */
[----:B------:R0:W-:Y:S01]  /*45cb0*/  @P3 STG.E.U16 desc[UR60][R4.64], R123 ;  /* 0x0000007b04003986 */ /* 0x0001e2000c10153c */
[----:B-1----:R-:W-:Y:S01]  /*45cc0*/  ISETP.GE.AND P3, PT, R25, R14, PT ;  /* 0x0000000e1900720c */ /* 0x002fe20003f66270 */
[----:B------:R-:W1:Y:S01]  /*45cd0*/  LDC R13, c[0x0][0x228] ;  /* 0x00008a00ff0d7b82 */ /* 0x000e620000000800 */
[----:B--2---:R-:W-:Y:S02]  /*45ce0*/  ISETP.LT.AND P6, PT, R23, R18, !P1 ;  /* 0x000000121700720c */ /* 0x004fe40004fc1270 */
[----:B----4-:R-:W-:-:S05]  /*45cf0*/  ISETP.LT.AND P1, PT, R156, R19, !P1 ;  /* 0x000000139c00720c */ /* 0x010fca0004f21270 */
[----:B------:R-:W2:Y:S01]  /*45d00*/  LDC R14, c[0x0][0x22c] ;  /* 0x00008b00ff0e7b82 */ /* 0x000ea20000000800 */
[----:B------:R-:W-:-:S07]  /*45d10*/  ISETP.LT.AND P2, PT, R156, R15, !P2 ;  /* 0x0000000f9c00720c */ /* 0x000fce0005741270 */
[----:B------:R-:W4:Y:S01]  /*45d20*/  LDC R18, c[0x0][0x228] ;  /* 0x00008a00ff127b82 */ /* 0x000f220000000800 */
[----:B---3--:R-:W-:-:S07]  /*45d30*/  IMAD.IADD R9, R11, 0x1, R2 ;  /* 0x000000010b097824 */ /* 0x008fce00078e0202 */
[----:B------:R-:W3:Y:S01]  /*45d40*/  LDC R19, c[0x0][0x228] ;  /* 0x00008a00ff137b82 */ /* 0x000ee20000000800 */
[----:B------:R-:W-:Y:S01]  /*45d50*/  ISETP.LT.AND P5, PT, R23, R24, !P3 ;  /* 0x000000181700720c */ /* 0x000fe20005fa1270 */
[----:B0-----:R-:W-:-:S06]  /*45d60*/  IMAD.WIDE R4, R11, 0x2, R158 ;  /* 0x000000020b047825 */ /* 0x001fcc00078e029e */
[----:B------:R-:W0:Y:S01]  /*45d70*/  LDC R0, c[0x0][0x248] ;  /* 0x00009200ff007b82 */ /* 0x000e220000000800 */
[----:B------:R-:W-:Y:S01]  /*45d80*/  PRMT R26, R123, 0x7632, R26 ;  /* 0x000076327b1a7816 */ /* 0x000fe2000000001a */
[----:B------:R-:W-:-:S06]  /*45d90*/  IMAD.WIDE R6, R9, 0x2, R20 ;  /* 0x0000000209067825 */ /* 0x000fcc00078e0214 */
[----:B------:R-:W3:Y:S01]  /*45da0*/  LDC R16, c[0x0][0x22c] ;  /* 0x00008b00ff107b82 */ /* 0x000ee20000000800 */
[C---:B------:R-:W-:Y:S01]  /*45db0*/  IMAD.IADD R15, R9.reuse, 0x1, R10 ;  /* 0x00000001090f7824 */ /* 0x040fe200078e020a */
[----:B------:R-:W-:Y:S01]  /*45dc0*/  PRMT R11, R124, 0x7632, R11 ;  /* 0x000076327c0b7816 */ /* 0x000fe2000000000b */
[----:B------:R-:W-:-:S05]  /*45dd0*/  IMAD.WIDE R8, R9, 0x2, R158 ;  /* 0x0000000209087825 */ /* 0x000fca00078e029e */
[----:B------:R-:W3:Y:S01]  /*45de0*/  LDC R24, c[0x0][0x228] ;  /* 0x00008a00ff187b82 */ /* 0x000ee20000000800 */
[----:B------:R-:W-:Y:S01]  /*45df0*/  @P2 STG.E.U16 desc[UR60][R4.64], R26 ;  /* 0x0000001a04002986 */ /* 0x000fe2000c10153c */
[----:B------:R-:W-:-:S06]  /*45e00*/  VIADD R27, R3, 0x8a ;  /* 0x0000008a031b7836 */ /* 0x000fcc0000000000 */
[----:B------:R-:W3:Y:S01]  /*45e10*/  LDC R25, c[0x0][0x228] ;  /* 0x00008a00ff197b82 */ /* 0x000ee20000000800 */
[----:B------:R-:W-:Y:S07]  /*45e20*/  @P6 STG.E.U16 desc[UR60][R6.64], R124 ;  /* 0x0000007c06006986 */ /* 0x000fee000c10153c */
[----:B------:R-:W3:Y:S01]  /*45e30*/  LDC R2, c[0x0][0x248] ;  /* 0x00009200ff027b82 */ /* 0x000ee20000000800 */
[----:B------:R4:W-:Y:S01]  /*45e40*/  @P1 STG.E.U16 desc[UR60][R8.64], R11 ;  /* 0x0000000b08001986 */ /* 0x0009e2000c10153c */
[----:B--2---:R-:W-:-:S02]  /*45e50*/  ISETP.GE.AND P1, PT, R27, R14, PT ;  /* 0x0000000e1b00720c */ /* 0x004fc40003f26270 */
[----:B-1----:R-:W-:-:S04]  /*45e60*/  ISETP.LT.AND P3, PT, R156, R13, !P3 ;  /* 0x0000000d9c00720c */ /* 0x002fc80005f61270 */
[----:B------:R-:W1:Y:S01]  /*45e70*/  LDC R17, c[0x0][0x22c] ;  /* 0x00008b00ff117b82 */ /* 0x000e620000000800 */
[----:B----4-:R-:W-:-:S04]  /*45e80*/  IMAD.WIDE R10, R15, 0x2, R20 ;  /* 0x000000020f0a7825 */ /* 0x010fc800078e0214 */
[----:B------:R-:W-:Y:S01]  /*45e90*/  VIADD R29, R3, 0x8b ;  /* 0x0000008b031d7836 */ /* 0x000fe20000000000 */
[----:B------:R2:W-:Y:S01]  /*45ea0*/  @P5 STG.E.U16 desc[UR60][R10.64], R128 ;  /* 0x000000800a005986 */ /* 0x0005e2000c10153c */
[----:B------:R-:W-:Y:S01]  /*45eb0*/  ISETP.LT.AND P5, PT, R23, R18, !P1 ;  /* 0x000000121700720c */ /* 0x000fe20004fa1270 */
[C---:B0-----:R-:W-:Y:S01]  /*45ec0*/  IMAD.IADD R7, R15.reuse, 0x1, R0 ;  /* 0x000000010f077824 */ /* 0x041fe200078e0200 */
[----:B---3--:R-:W-:Y:S01]  /*45ed0*/  ISETP.LT.AND P1, PT, R156, R19, !P1 ;  /* 0x000000139c00720c */ /* 0x008fe20004f21270 */
[----:B------:R-:W0:Y:S01]  /*45ee0*/  LDC R18, c[0x0][0x228] ;  /* 0x00008a00ff127b82 */ /* 0x000e220000000800 */
[----:B------:R-:W-:Y:S01]  /*45ef0*/  IMAD.WIDE R12, R15, 0x2, R158 ;  /* 0x000000020f0c7825 */ /* 0x000fe200078e029e */
[----:B------:R-:W-:Y:S02]  /*45f00*/  PRMT R5, R128, 0x7632, R5 ;  /* 0x0000763280057816 */ /* 0x000fe40000000005 */
[----:B------:R-:W-:-:S04]  /*45f10*/  ISETP.GE.AND P2, PT, R29, R16, PT ;  /* 0x000000101d00720c */ /* 0x000fc80003f46270 */
[----:B------:R-:W3:Y:S01]  /*45f20*/  LDC R19, c[0x0][0x228] ;  /* 0x00008a00ff137b82 */ /* 0x000ee20000000800 */
[----:B------:R4:W-:Y:S01]  /*45f30*/  @P3 STG.E.U16 desc[UR60][R12.64], R5 ;  /* 0x000000050c003986 */ /* 0x0009e2000c10153c */
[----:B------:R-:W-:-:S06]  /*45f40*/  ISETP.LT.AND P6, PT, R23, R24, !P2 ;  /* 0x000000181700720c */ /* 0x000fcc00057c1270 */
[----:B------:R-:W3:Y:S01]  /*45f50*/  LDC R0, c[0x0][0x248] ;  /* 0x00009200ff007b82 */ /* 0x000ee20000000800 */
[----:B------:R-:W-:Y:S01]  /*45f60*/  ISETP.LT.AND P3, PT, R156, R25, !P2 ;  /* 0x000000199c00720c */ /* 0x000fe20005761270 */
[----:B--2---:R-:W-:Y:S01]  /*45f70*/  VIADD R10, R3, 0x8c ;  /* 0x0000008c030a7836 */ /* 0x004fe20000000000 */
[----:B------:R-:W-:Y:S01]  /*45f80*/  PRMT R11, R125, 0x7632, R11 ;  /* 0x000076327d0b7816 */ /* 0x000fe2000000000b */
[----:B----4-:R-:W-:-:S04]  /*45f90*/  IMAD.IADD R13, R7, 0x1, R2 ;  /* 0x00000001070d7824 */ /* 0x010fc800078e0202 */
[----:B------:R-:W2:Y:S01]  /*45fa0*/  LDC R14, c[0x0][0x248] ;  /* 0x00009200ff0e7b82 */ /* 0x000ea20000000800 */
[----:B------:R-:W-:-:S04]  /*45fb0*/  IMAD.WIDE R4, R7, 0x2, R20 ;  /* 0x0000000207047825 */ /* 0x000fc800078e0214 */
[----:B------:R-:W-:-:S03]  /*45fc0*/  IMAD.WIDE R6, R7, 0x2, R158 ;  /* 0x0000000207067825 */ /* 0x000fc600078e029e */
[----:B------:R-:W4:Y:S01]  /*45fd0*/  LDC R15, c[0x0][0x22c] ;  /* 0x00008b00ff0f7b82 */ /* 0x000f220000000800 */
[----:B------:R0:W-:Y:S01]  /*45fe0*/  @P5 STG.E.U16 desc[UR60][R4.64], R125 ;  /* 0x0000007d04005986 */ /* 0x0001e2000c10153c */
[----:B------:R-:W-:Y:S01]  /*45ff0*/  IMAD.WIDE R8, R13, 0x2, R20 ;  /* 0x000000020d087825 */ /* 0x000fe200078e0214 */
[----:B-1----:R-:W-:-:S05]  /*46000*/  ISETP.GE.AND P2, PT, R10, R17, PT ;  /* 0x000000110a00720c */ /* 0x002fca0003f46270 */
[----:B------:R-:W1:Y:S01]  /*46010*/  LDC R2, c[0x0][0x228] ;  /* 0x00008a00ff027b82 */ /* 0x000e620000000800 */
[----:B------:R3:W-:Y:S01]  /*46020*/  @P1 STG.E.U16 desc[UR60][R6.64], R11 ;  /* 0x0000000b06001986 */ /* 0x0007e2000c10153c */
[----:B0-----:R-:W-:-:S06]  /*46030*/  PRMT R5, R129, 0x7632, R5 ;  /* 0x0000763281057816 */ /* 0x001fcc0000000005 */
[----:B------:R-:W0:Y:S01]  /*46040*/  LDC R12, c[0x0][0x22c] ;  /* 0x00008b00ff0c7b82 */ /* 0x000e220000000800 */
[----:B------:R-:W-:Y:S01]  /*46050*/  @P6 STG.E.U16 desc[UR60][R8.64], R129 ;  /* 0x0000008108006986 */ /* 0x000fe2000c10153c */
[----:B---3--:R-:W-:-:S06]  /*46060*/  IMAD.WIDE R10, R13, 0x2, R158 ;  /* 0x000000020d0a7825 */ /* 0x008fcc00078e029e */
[----:B------:R-:W3:Y:S01]  /*46070*/  LDC R24, c[0x0][0x228] ;  /* 0x00008a00ff187b82 */ /* 0x000ee20000000800 */
[----:B------:R4:W-:Y:S01]  /*46080*/  @P3 STG.E.U16 desc[UR60][R10.64], R5 ;  /* 0x000000050a003986 */ /* 0x0009e2000c10153c */
[----:B------:R-:W-:-:S06]  /*46090*/  ISETP.LT.AND P3, PT, R23, R18, !P2 ;  /* 0x000000121700720c */ /* 0x000fcc0005761270 */
[----:B------:R-:W3:Y:S01]  /*460a0*/  LDC R25, c[0x0][0x228] ;  /* 0x00008a00ff197b82 */ /* 0x000ee20000000800 */
[----:B------:R-:W-:-:S07]  /*460b0*/  ISETP.LT.AND P2, PT, R156, R19, !P2 ;  /* 0x000000139c00720c */ /* 0x000fce0005741270 */
[----:B------:R-:W3:Y:S01]  /*460c0*/  LDC R16, c[0x0][0x22c] ;  /* 0x00008b00ff107b82 */ /* 0x000ee20000000800 */
[----:B------:R-:W-:Y:S02]  /*460d0*/  VIADD R26, R3, 0x8d ;  /* 0x0000008d031a7836 */ /* 0x000fe40000000000 */
[----:B------:R-:W-:-:S05]  /*460e0*/  IMAD.IADD R7, R13, 0x1, R0 ;  /* 0x000000010d077824 */ /* 0x000fca00078e0200 */
[----:B------:R-:W3:Y:S01]  /*460f0*/  LDC R17, c[0x0][0x228] ;  /* 0x00008a00ff117b82 */ /* 0x000ee20000000800 */
[C---:B--2---:R-:W-:Y:S01]  /*46100*/  IMAD.IADD R13, R7.reuse, 0x1, R14 ;  /* 0x00000001070d7824 */ /* 0x044fe200078e020e */
[----:B----4-:R-:W-:Y:S01]  /*46110*/  ISETP.GE.AND P1, PT, R26, R15, PT ;  /* 0x0000000f1a00720c */ /* 0x010fe20003f26270 */
[----:B------:R-:W-:Y:S01]  /*46120*/  IMAD.WIDE R4, R7, 0x2, R20 ;  /* 0x0000000207047825 */ /* 0x000fe200078e0214 */
[----:B------:R-:W-:-:S03]  /*46130*/  PRMT R10, R126, 0x7632, R10 ;  /* 0x000076327e0a7816 */ /* 0x000fc6000000000a */
[----:B------:R-:W-:Y:S01]  /*46140*/  IMAD.WIDE R6, R7, 0x2, R158 ;  /* 0x0000000207067825 */ /* 0x000fe200078e029e */
[----:B------:R-:W2:Y:S03]  /*46150*/  LDC R0, c[0x0][0x248] ;  /* 0x00009200ff007b82 */ /* 0x000ea60000000800 */
[----:B------:R-:W-:Y:S01]  /*46160*/  VIADD R11, R3, 0x8e ;  /* 0x0000008e030b7836 */ /* 0x000fe20000000000 */
[----:B-1----:R-:W-:Y:S01]  /*46170*/  ISETP.LT.AND P5, PT, R23, R2, !P1 ;  /* 0x000000021700720c */ /* 0x002fe20004fa1270 */
[----:B------:R1:W-:Y:S03]  /*46180*/  @P3 STG.E.U16 desc[UR60][R4.64], R126 ;  /* 0x0000007e04003986 */ /* 0x0003e6000c10153c */
[----:B------:R-:W4:Y:S01]  /*46190*/  LDC R18, c[0x0][0x228] ;  /* 0x00008a00ff127b82 */ /* 0x000f220000000800 */
[----:B------:R-:W-:Y:S01]  /*461a0*/  @P2 STG.E.U16 desc[UR60][R6.64], R10 ;  /* 0x0000000a06002986 */ /* 0x000fe2000c10153c */
[----:B0-----:R-:W-:Y:S01]  /*461b0*/  ISETP.GE.AND P2, PT, R11, R12, PT ;  /* 0x0000000c0b00720c */ /* 0x001fe20003f46270 */
[----:B------:R-:W-:-:S05]  /*461c0*/  VIADD R11, R3, 0x8f ;  /* 0x0000008f030b7836 */ /* 0x000fca0000000000 */
[----:B------:R-:W0:Y:S01]  /*461d0*/  LDC R2, c[0x0][0x248] ;  /* 0x00009200ff027b82 */ /* 0x000e220000000800 */
[----:B---3--:R-:W-:Y:S02]  /*461e0*/  ISETP.LT.AND P3, PT, R23, R24, !P2 ;  /* 0x000000181700720c */ /* 0x008fe40005761270 */
[----:B------:R-:W-:Y:S02]  /*461f0*/  ISETP.LT.AND P6, PT, R156, R25, !P2 ;  /* 0x000000199c00720c */ /* 0x000fe400057c1270 */
[----:B------:R-:W-:-:S03]  /*46200*/  ISETP.GE.AND P2, PT, R11, R16, PT ;  /* 0x000000100b00720c */ /* 0x000fc60003f46270 */
[----:B------:R-:W3:Y:S01]  /*46210*/  LDC R12, c[0x0][0x22c] ;  /* 0x00008b00ff0c7b82 */ /* 0x000ee20000000800 */
[----:B------:R-:W-:-:S07]  /*46220*/  ISETP.LT.AND P1, PT, R156, R17, !P1 ;  /* 0x000000119c00720c */ /* 0x000fce0004f21270 */
[----:B------:R-:W3:Y:S08]  /*46230*/  LDC R14, c[0x0][0x22c] ;  /* 0x00008b00ff0e7b82 */ /* 0x000ef00000000800 */
[----:B------:R-:W3:Y:S01]  /*46240*/  LDC R16, c[0x0][0x228] ;  /* 0x00008a00ff107b82 */ /* 0x000ee20000000800 */
[----:B------:R-:W-:-:S07]  /*46250*/  IMAD.WIDE R8, R13, 0x2, R20 ;  /* 0x000000020d087825 */ /* 0x000fce00078e0214 */
[----:B------:R-:W3:Y:S01]  /*46260*/  LDC R24, c[0x0][0x228] ;  /* 0x00008a00ff187b82 */ /* 0x000ee20000000800 */
[----:B--2---:R-:W-:-:S07]  /*46270*/  IMAD.IADD R11, R13, 0x1, R0 ;  /* 0x000000010d0b7824 */ /* 0x004fce00078e0200 */
[----:B------:R-:W2:Y:S01]  /*46280*/  LDC R17, c[0x0][0x228] ;  /* 0x00008a00ff117b82 */ /* 0x000ea20000000800 */
[----:B------:R0:W-:Y:S01]  /*46290*/  @P5 STG.E.U16 desc[UR60][R8.64], R130 ;  /* 0x0000008208005986 */ /* 0x0001e2000c10153c */
[----:B----4-:R-:W-:-:S06]  /*462a0*/  ISETP.LT.AND P5, PT, R23, R18, !P2 ;  /* 0x000000121700720c */ /* 0x010fcc00057a1270 */
[----:B------:R-:W4:Y:S01]  /*462b0*/  LDC R15, c[0x0][0x228] ;  /* 0x00008a00ff0f7b82 */ /* 0x000f220000000800 */
[----:B-1----:R-:W-:Y:S01]  /*462c0*/  IMAD.WIDE R4, R13, 0x2, R158 ;  /* 0x000000020d047825 */ /* 0x002fe200078e029e */
[----:B0-----:R-:W-:-:S06]  /*462d0*/  PRMT R130, R130, 0x7632, R130 ;  /* 0x0000763282827816 */ /* 0x001fcc0000000082 */
[----:B------:R-:W0:Y:S01]  /*462e0*/  LDC R0, c[0x0][0x248] ;  /* 0x00009200ff007b82 */ /* 0x000e220000000800 */
[----:B------:R-:W-:Y:S02]  /*462f0*/  VIADD R25, R3, 0x90 ;  /* 0x0000009003197836 */ /* 0x000fe40000000000 */
[----:B------:R-:W-:Y:S01]  /*46300*/  IMAD.IADD R13, R11, 0x1, R2 ;  /* 0x000000010b0d7824 */ /* 0x000fe200078e0202 */
[----:B------:R-:W-:Y:S01]  /*46310*/  PRMT R18, R127, 0x7632, R18 ;  /* 0x000076327f127816 */ /* 0x000fe20000000012 */
[----:B------:R-:W-:-:S03]  /*46320*/  IMAD.WIDE R6, R11, 0x2, R20 ;  /* 0x000000020b067825 */ /* 0x000fc600078e0214 */
[----:B------:R-:W1:Y:S01]  /*46330*/  LDC R19, c[0x0][0x228] ;  /* 0x00008a00ff137b82 */ /* 0x000e620000000800 */
[----:B------:R-:W-:Y:S01]  /*46340*/  IMAD.WIDE R8, R11, 0x2, R158 ;  /* 0x000000020b087825 */ /* 0x000fe200078e029e */
[----:B------:R-:W-:Y:S01]  /*46350*/  @P1 STG.E.U16 desc[UR60][R4.64], R130 ;  /* 0x0000008204001986 */ /* 0x000fe2000c10153c */
[----:B---3--:R-:W-:Y:S02]  /*46360*/  ISETP.GE.AND P1, PT, R25, R12, PT ;  /* 0x0000000c1900720c */ /* 0x008fe40003f26270 */
[----:B------:R-:W-:-:S03]  /*46370*/  VIADD R27, R3, 0x91 ;  /* 0x00000091031b7836 */ /* 0x000fc60000000000 */
[----:B------:R-:W3:Y:S01]  /*46380*/  LDC R2, c[0x0][0x248] ;  /* 0x00009200ff027b82 */ /* 0x000ee20000000800 */
[----:B------:R-:W-:Y:S01]  /*46390*/  @P3 STG.E.U16 desc[UR60][R6.64], R127 ;  /* 0x0000007f06003986 */ /* 0x000fe2000c10153c */
[----:B------:R-:W-:Y:S01]  /*463a0*/  IMAD.WIDE R10, R13, 0x2, R20 ;  /* 0x000000020d0a7825 */ /* 0x000fe200078e0214 */
[----:B------:R-:W-:Y:S02]  /*463b0*/  ISETP.GE.AND P3, PT, R27, R14, PT ;  /* 0x0000000e1b00720c */ /* 0x000fe40003f66270 */
[----:B------:R0:W-:Y:S01]  /*463c0*/  @P6 STG.E.U16 desc[UR60][R8.64], R18 ;  /* 0x0000001208006986 */ /* 0x0001e2000c10153c */
[C---:B------:R-:W-:Y:S02]  /*463d0*/  ISETP.LT.AND P6, PT, R23.reuse, R16, !P1 ;  /* 0x000000101700720c */ /* 0x040fe40004fc1270 */
[----:B------:R-:W3:Y:S01]  /*463e0*/  LDC R16, c[0x0][0x22c] ;  /* 0x00008b00ff107b82 */ /* 0x000ee20000000800 */
[----:B------:R3:W-:Y:S01]  /*463f0*/  @P5 STG.E.U16 desc[UR60][R10.64], R131 ;  /* 0x000000830a005986 */ /* 0x0007e2000c10153c */
[----:B------:R-:W-:-:S02]  /*46400*/  ISETP.LT.AND P5, PT, R23, R24, !P3 ;  /* 0x000000181700720c */ /* 0x000fc40005fa1270 */
[----:B--2---:R-:W-:-:S04]  /*46410*/  ISETP.LT.AND P1, PT, R156, R17, !P1 ;  /* 0x000000119c00720c */ /* 0x004fc80004f21270 */
[----:B------:R-:W2:Y:S01]  /*46420*/  LDC R24, c[0x0][0x228] ;  /* 0x00008a00ff187b82 */ /* 0x000ea20000000800 */
[----:B----4-:R-:W-:Y:S01]  /*46430*/  ISETP.LT.AND P2, PT, R156, R15, !P2 ;  /* 0x0000000f9c00720c */ /* 0x010fe20005741270 */
[----:B0-----:R-:W-:-:S06]  /*46440*/  IMAD.IADD R9, R13, 0x1, R0 ;  /* 0x000000010d097824 */ /* 0x001fcc00078e0200 */
[----:B------:R-:W0:Y:S08]  /*46450*/  LDC R17, c[0x0][0x22c] ;  /* 0x00008b00ff117b82 */ /* 0x000e300000000800 */
[----:B------:R-:W4:Y:S08]  /*46460*/  LDC R25, c[0x0][0x228] ;  /* 0x00008a00ff197b82 */ /* 0x000f300000000800 */
[----:B------:R-:W4:Y:S01]  /*46470*/  LDC R14, c[0x0][0x248] ;  /* 0x00009200ff0e7b82 */ /* 0x000f220000000800 */
[----:B------:R-:W-:Y:S01]  /*46480*/  PRMT R29, R131, 0x7632, R29 ;  /* 0x00007632831d7816 */ /* 0x000fe2000000001d */
[----:B------:R-:W-:Y:S01]  /*46490*/  IMAD.WIDE R4, R13, 0x2, R158 ;  /* 0x000000020d047825 */ /* 0x000fe200078e029e */
[----:B-1----:R-:W-:-:S05]  /*464a0*/  ISETP.LT.AND P3, PT, R156, R19, !P3 ;  /* 0x000000139c00720c */ /* 0x002fca0005f61270 */
[----:B------:R-:W1:Y:S01]  /*464b0*/  LDC R0, c[0x0][0x248] ;  /* 0x00009200ff007b82 */ /* 0x000e620000000800 */
[C---:B---3--:R-:W-:Y:S01]  /*464c0*/  IMAD.IADD R15, R9.reuse, 0x1, R2 ;  /* 0x00000001090f7824 */ /* 0x048fe200078e0202 */
[----:B------:R-:W-:Y:S01]  /*464d0*/  PRMT R13, R132, 0x7632, R13 ;  /* 0x00007632840d7816 */ /* 0x000fe2000000000d */
[C---:B------:R-:W-:Y:S01]  /*464e0*/  IMAD.WIDE R6, R9.reuse, 0x2, R20 ;  /* 0x0000000209067825 */ /* 0x040fe200078e0214 */
[----:B------:R3:W-:Y:S03]  /*464f0*/  @P2 STG.E.U16 desc[UR60][R4.64], R29 ;  /* 0x0000001d04002986 */ /* 0x0007e6000c10153c */
[----:B------:R-:W-:Y:S01]  /*46500*/  IMAD.WIDE R8, R9, 0x2, R158 ;  /* 0x0000000209087825 */ /* 0x000fe200078e029e */
[----:B------:R-:W1:Y:S01]  /*46510*/  LDC R26, c[0x0][0x228] ;  /* 0x00008a00ff1a7b82 */ /* 0x000e620000000800 */
[----:B------:R-:W-:Y:S02]  /*46520*/  @P6 STG.E.U16 desc[UR60][R6.64], R132 ;  /* 0x0000008406006986 */ /* 0x000fe4000c10153c */
[----:B------:R-:W-:-:S02]  /*46530*/  VIADD R27, R3, 0x92 ;  /* 0x00000092031b7836 */ /* 0x000fc40000000000 */
[----:B------:R-:W-:-:S03]  /*46540*/  IMAD.WIDE R10, R15, 0x2, R20 ;  /* 0x000000020f0a7825 */ /* 0x000fc600078e0214 */
[----:B------:R-:W1:Y:S01]  /*46550*/  LDC R19, c[0x0][0x228] ;  /* 0x00008a00ff137b82 */ /* 0x000e620000000800 */
[----:B------:R2:W-:Y:S01]  /*46560*/  @P1 STG.E.U16 desc[UR60][R8.64], R13 ;  /* 0x0000000d08001986 */ /* 0x0005e2000c10153c */
[----:B---3--:R-:W-:Y:S01]  /*46570*/  PRMT R5, R136, 0x7632, R5 ;  /* 0x0000763288057816 */ /* 0x008fe20000000005 */
[----:B------:R-:W-:Y:S01]  /*46580*/  VIADD R2, R3, 0x93 ;  /* 0x0000009303027836 */ /* 0x000fe20000000000 */
[----:B------:R-:W-:Y:S01]  /*46590*/  ISETP.GE.AND P1, PT, R27, R16, PT ;  /* 0x000000101b00720c */ /* 0x000fe20003f26270 */
[----:B------:R3:W-:Y:S03]  /*465a0*/  @P5 STG.E.U16 desc[UR60][R10.64], R136 ;  /* 0x000000880a005986 */ /* 0x0007e6000c10153c */
[----:B------:R-:W1:Y:S01]  /*465b0*/  LDC R18, c[0x0][0x22c] ;  /* 0x00008b00ff127b82 */ /* 0x000e620000000800 */
[----:B--2---:R-:W-:Y:S01]  /*465c0*/  IMAD.WIDE R12, R15, 0x2, R158 ;  /* 0x000000020f0c7825 */ /* 0x004fe200078e029e */
[----:B------:R-:W-:-:S02]  /*465d0*/  ISETP.LT.AND P5, PT, R23, R24, !P1 ;  /* 0x000000181700720c */ /* 0x000fc40004fa1270 */
[----:B0-----:R-:W-:-:S04]  /*465e0*/  ISETP.GE.AND P2, PT, R2, R17, PT ;  /* 0x000000110200720c */ /* 0x001fc80003f46270 */
[----:B---3--:R-:W0:Y:S01]  /*465f0*/  LDC R10, c[0x0][0x22c] ;  /* 0x00008b00ff0a7b82 */ /* 0x008e220000000800 */
[----:B------:R2:W-:Y:S01]  /*46600*/  @P3 STG.E.U16 desc[UR60][R12.64], R5 ;  /* 0x000000050c003986 */ /* 0x0005e2000c10153c */
[----:B----4-:R-:W-:Y:S01]  /*46610*/  ISETP.LT.AND P3, PT, R156, R25, !P1 ;  /* 0x000000199c00720c */ /* 0x010fe20004f61270 */
[----:B------:R-:W-:-:S05]  /*46620*/  IMAD.IADD R7, R15, 0x1, R14 ;  /* 0x000000010f077824 */ /* 0x000fca00078e020e */
[----:B------:R-:W3:Y:S01]  /*46630*/  LDC R2, c[0x0][0x248] ;  /* 0x00009200ff027b82 */ /* 0x000ee20000000800 */
[----:B-1----:R-:W-:Y:S01]  /*46640*/  IMAD.IADD R11, R7, 0x1, R0 ;  /* 0x00000001070b7824 */ /* 0x002fe200078e0200 */
[----:B------:R-:W-:-:S06]  /*46650*/  PRMT R24, R133, 0x7632, R24 ;  /* 0x0000763285187816 */ /* 0x000fcc0000000018 */
[----:B------:R-:W1:Y:S01]  /*46660*/  LDC R28, c[0x0][0x228] ;  /* 0x00008a00ff1c7b82 */ /* 0x000e620000000800 */
[----:B--2---:R-:W-:-:S07]  /*46670*/  IMAD.WIDE R4, R7, 0x2, R20 ;  /* 0x0000000207047825 */ /* 0x004fce00078e0214 */
[----:B------:R-:W2:Y:S01]  /*46680*/  LDC R15, c[0x0][0x228] ;  /* 0x00008a00ff0f7b82 */ /* 0x000ea20000000800 */
[----:B------:R-:W-:-:S07]  /*46690*/  IMAD.WIDE R6, R7, 0x2, R158 ;  /* 0x0000000207067825 */ /* 0x000fce00078e029e */
[----:B------:R-:W4:Y:S01]  /*466a0*/  LDC R14, c[0x0][0x228] ;  /* 0x00008a00ff0e7b82 */ /* 0x000f220000000800 */
[----:B------:R-:W-:Y:S01]  /*466b0*/  ISETP.LT.AND P6, PT, R23, R26, !P2 ;  /* 0x0000001a1700720c */ /* 0x000fe200057c1270 */
[----:B------:R0:W-:Y:S06]  /*466c0*/  @P5 STG.E.U16 desc[UR60][R4.64], R133 ;  /* 0x0000008504005986 */ /* 0x0001ec000c10153c */
[----:B------:R-:W4:Y:S01]  /*466d0*/  LDC R0, c[0x0][0x248] ;  /* 0x00009200ff007b82 */ /* 0x000f220000000800 */
[----:B------:R3:W-:Y:S01]  /*466e0*/  @P3 STG.E.U16 desc[UR60][R6.64], R24 ;  /* 0x0000001806003986 */ /* 0x0007e2000c10153c */
[----:B------:R-:W-:Y:S01]  /*466f0*/  ISETP.LT.AND P3, PT, R156, R19, !P2 ;  /* 0x000000139c00720c */ /* 0x000fe20005761270 */
[----:B------:R-:W-:-:S02]  /*46700*/  VIADD R17, R3, 0x94 ;  /* 0x0000009403117836 */ /* 0x000fc40000000000 */
[----:B------:R-:W-:-:S03]  /*46710*/  IMAD.WIDE R8, R11, 0x2, R20 ;  /* 0x000000020b087825 */ /* 0x000fc600078e0214 */
[----:B------:R-:W4:Y:S01]  /*46720*/  LDC R12, c[0x0][0x22c] ;  /* 0x00008b00ff0c7b82 */ /* 0x000f220000000800 */
[----:B------:R-:W-:Y:S01]  /*46730*/  VIADD R27, R3, 0x95 ;  /* 0x00000095031b7836 */ /* 0x000fe20000000000 */
[----:B------:R-:W-:Y:S01]  /*46740*/  ISETP.GE.AND P1, PT, R17, R18, PT ;  /* 0x000000121100720c */ /* 0x000fe20003f26270 */
[----:B0-----:R-:W-:-:S05]  /*46750*/  IMAD.WIDE R4, R11, 0x2, R158 ;  /* 0x000000020b047825 */ /* 0x001fca00078e029e */
[----:B------:R-:W0:Y:S01]  /*46760*/  LDC R13, c[0x0][0x22c] ;  /* 0x00008b00ff0d7b82 */ /* 0x000e220000000800 */
[----:B---3--:R-:W-:Y:S01]  /*46770*/  PRMT R7, R137, 0x7632, R7 ;  /* 0x0000763289077816 */ /* 0x008fe20000000007 */
[----:B------:R3:W-:Y:S01]  /*46780*/  @P6 STG.E.U16 desc[UR60][R8.64], R137 ;  /* 0x0000008908006986 */ /* 0x0007e2000c10153c */
[----:B------:R-:W-:-:S05]  /*46790*/  ISETP.GE.AND P2, PT, R27, R10, PT ;  /* 0x0000000a1b00720c */ /* 0x000fca0003f46270 */
[----:B------:R-:W0:Y:S01]  /*467a0*/  LDC R16, c[0x0][0x228] ;  /* 0x00008a00ff107b82 */ /* 0x000e220000000800 */
[----:B-1----:R-:W-:Y:S01]  /*467b0*/  ISETP.LT.AND P5, PT, R23, R28, !P1 ;  /* 0x0000001c1700720c */ /* 0x002fe20004fa1270 */
[----:B------:R1:W-:Y:S01]  /*467c0*/  @P3 STG.E.U16 desc[UR60][R4.64], R7 ;  /* 0x0000000704003986 */ /* 0x0003e2000c10153c */
[----:B--2---:R-:W-:-:S05]  /*467d0*/  ISETP.LT.AND P1, PT, R156, R15, !P1 ;  /* 0x0000000f9c00720c */ /* 0x004fca0004f21270 */
[----:B------:R-:W2:Y:S01]  /*467e0*/  LDC R18, c[0x0][0x228] ;  /* 0x00008a00ff127b82 */ /* 0x000ea20000000800 */
[----:B---3--:R-:W-:Y:S01]  /*467f0*/  IMAD.IADD R9, R11, 0x1, R2 ;  /* 0x000000010b097824 */ /* 0x008fe200078e0202 */
[----:B----4-:R-:W-:-:S06]  /*46800*/  ISETP.LT.AND P3, PT, R23, R14, !P2 ;  /* 0x0000000e1700720c */ /* 0x010fcc0005761270 */
[----:B------:R-:W3:Y:S01]  /*46810*/  LDC R19, c[0x0][0x228] ;  /* 0x00008a00ff137b82 */ /* 0x000ee20000000800 */
[----:B------:R-:W-:-:S07]  /*46820*/  IMAD.IADD R11, R9, 0x1, R0 ;  /* 0x00000001090b7824 */ /* 0x000fce00078e0200 */
        /* <DEDUP_REMOVED lines=8> */
[----:B------:R-:W-:Y:S01]  /*468b0*/  IADD3 R15, R3, 0x96, RZ ;  /* 0x00000096030f7810 */ /* 0x000fe20007ffe0ff */
[----:B------:R-:W-:Y:S05]  /*468c0*/  @P5 STG.E.U16 desc[UR60][R6.64], R134 ;  /* 0x0000008606005986 */ /* 0x000fea000c10153c */
[----:B------:R-:W1:Y:S01]  /*468d0*/  LDC R10, c[0x0][0x248] ;  /* 0x00009200ff0a7b82 */ /* 0x000e620000000800 */
[----:B------:R3:W-:Y:S01]  /*468e0*/  @P1 STG.E.U16 desc[UR60][R8.64], R14 ;  /* 0x0000000e08001986 */ /* 0x0007e2000c10153c */
[----:B------:R-:W-:-:S03]  /*468f0*/  ISETP.GE.AND P1, PT, R15, R12, PT ;  /* 0x0000000c0f00720c */ /* 0x000fc60003f26270 */
[----:B------:R1:W-:Y:S01]  /*46900*/  @P3 STG.E.U16 desc[UR60][R4.64], R138 ;  /* 0x0000008a04003986 */ /* 0x0003e2000c10153c */
[----:B0-----:R-:W-:Y:S02]  /*46910*/  ISETP.GE.AND P3, PT, R0, R13, PT ;  /* 0x0000000d0000720c */ /* 0x001fe40003f66270 */
[----:B------:R-:W0:Y:S01]  /*46920*/  LDC R0, c[0x0][0x248] ;  /* 0x00009200ff007b82 */ /* 0x000e220000000800 */
[C---:B------:R-:W-:Y:S02]  /*46930*/  ISETP.LT.AND P6, PT, R23.reuse, R16, !P1 ;  /* 0x000000101700720c */ /* 0x040fe40004fc1270 */
[----:B--2---:R-:W-:-:S05]  /*46940*/  ISETP.LT.AND P5, PT, R23, R18, !P3 ;  /* 0x000000121700720c */ /* 0x004fca0005fa1270 */
[----:B---3--:R-:W2:Y:S01]  /*46950*/  LDC R14, c[0x0][0x22c] ;  /* 0x00008b00ff0e7b82 */ /* 0x008ea20000000800 */
[C---:B------:R-:W-:Y:S01]  /*46960*/  ISETP.LT.AND P1, PT, R156.reuse, R19, !P1 ;  /* 0x000000139c00720c */ /* 0x040fe20004f21270 */
[----:B----4-:R-:W-:Y:S01]  /*46970*/  IMAD.IADD R9, R11, 0x1, R2 ;  /* 0x000000010b097824 */ /* 0x010fe200078e0202 */
[----:B-1----:R-:W-:-:S05]  /*46980*/  ISETP.LT.AND P2, PT, R156, R17, !P2 ;  /* 0x000000119c00720c */ /* 0x002fca0005741270 */
[----:B------:R-:W1:Y:S08]  /*46990*/  LDC R18, c[0x0][0x228] ;  /* 0x00008a00ff127b82 */ /* 0x000e700000000800 */
[----:B------:R-:W3:Y:S01]  /*469a0*/  LDC R19, c[0x0][0x228] ;  /* 0x00008a00ff137b82 */ /* 0x000ee20000000800 */
[----:B------:R-:W-:-:S07]  /*469b0*/  ISETP.LT.AND P3, PT, R156, R25, !P3 ;  /* 0x000000199c00720c */ /* 0x000fce0005f61270 */
[----:B------:R-:W4:Y:S01]  /*469c0*/  LDC R2, c[0x0][0x248] ;  /* 0x00009200ff027b82 */ /* 0x000f220000000800 */
[----:B------:R-:W-:Y:S01]  /*469d0*/  PRMT R13, R138, 0x7632, R13 ;  /* 0x000076328a0d7816 */ /* 0x000fe2000000000d */
[----:B------:R-:W-:-:S06]  /*469e0*/  IMAD.WIDE R4, R11, 0x2, R158 ;  /* 0x000000020b047825 */ /* 0x000fcc00078e029e */
        /* <DEDUP_REMOVED lines=15> */
[----:B--2---:R-:W-:Y:S01]  /*46ae0*/  ISETP.GE.AND P1, PT, R27, R14, PT ;  /* 0x0000000e1b00720c */ /* 0x004fe20003f26270 */
[----:B------:R4:W-:Y:S02]  /*46af0*/  @P5 STG.E.U16 desc[UR60][R10.64], R139 ;  /* 0x0000008b0a005986 */ /* 0x0009e4000c10153c */
[----:B-1----:R-:W-:Y:S01]  /*46b00*/  IMAD.IADD R7, R15, 0x1, R0 ;  /* 0x000000010f077824 */ /* 0x002fe200078e0200 */
[----:B------:R-:W0:Y:S01]  /*46b10*/  LDC R26, c[0x0][0x228] ;  /* 0x00008a00ff1a7b82 */ /* 0x000e220000000800 */
[----:B------:R1:W-:Y:S01]  /*46b20*/  @P3 STG.E.U16 desc[UR60][R12.64], R5 ;  /* 0x000000050c003986 */ /* 0x0003e2000c10153c */
[----:B------:R-:W-:Y:S01]  /*46b30*/  ISETP.LT.AND P5, PT, R23, R18, !P1 ;  /* 0x000000121700720c */ /* 0x000fe20004fa1270 */
[----:B------:R-:W-:Y:S01]  /*46b40*/  VIADD R29, R3, 0x99 ;  /* 0x00000099031d7836 */ /* 0x000fe20000000000 */
[----:B---3--:R-:W-:-:S04]  /*46b50*/  ISETP.LT.AND P3, PT, R156, R19, !P1 ;  /* 0x000000139c00720c */ /* 0x008fc80004f61270 */
[----:B------:R-:W2:Y:S01]  /*46b60*/  LDC R15, c[0x0][0x228] ;  /* 0x00008a00ff0f7b82 */ /* 0x000ea20000000800 */
[----:B----4-:R-:W-:Y:S01]  /*46b70*/  IMAD.IADD R11, R7, 0x1, R2 ;  /* 0x00000001070b7824 */ /* 0x010fe200078e0202 */
[----:B------:R-:W-:-:S06]  /*46b80*/  ISETP.GE.AND P2, PT, R29, R16, PT ;  /* 0x000000101d00720c */ /* 0x000fcc0003f46270 */
[----:B------:R-:W3:Y:S01]  /*46b90*/  LDC R0, c[0x0][0x248] ;  /* 0x00009200ff007b82 */ /* 0x000ee20000000800 */
[----:B-1----:R-:W-:-:S07]  /*46ba0*/  IMAD.WIDE R4, R7, 0x2, R20 ;  /* 0x0000000207047825 */ /* 0x002fce00078e0214 */
[----:B------:R-:W1:Y:S01]  /*46bb0*/  LDC R10, c[0x0][0x22c] ;  /* 0x00008b00ff0a7b82 */ /* 0x000e620000000800 */
[----:B------:R-:W-:Y:S01]  /*46bc0*/  IMAD.WIDE R6, R7, 0x2, R158 ;  /* 0x0000000207067825 */ /* 0x000fe200078e029e */
[----:B------:R-:W-:-:S06]  /*46bd0*/  PRMT R18, R140, 0x7632, R18 ;  /* 0x000076328c127816 */ /* 0x000fcc0000000012 */
[----:B------:R-:W4:Y:S01]  /*46be0*/  LDC R14, c[0x0][0x228] ;  /* 0x00008a00ff0e7b82 */ /* 0x000f220000000800 */
[----:B------:R-:W-:Y:S01]  /*46bf0*/  VIADD R16, R3, 0x9a ;  /* 0x0000009a03107836 */ /* 0x000fe20000000000 */
[----:B------:R-:W-:-:S06]  /*46c00*/  ISETP.LT.AND P6, PT, R23, R24, !P2 ;  /* 0x000000181700720c */ /* 0x000fcc00057c1270 */
[----:B------:R-:W4:Y:S01]  /*46c10*/  LDC R2, c[0x0][0x248] ;  /* 0x00009200ff027b82 */ /* 0x000f220000000800 */
[----:B------:R2:W-:Y:S01]  /*46c20*/  @P5 STG.E.U16 desc[UR60][R4.64], R140 ;  /* 0x0000008c04005986 */ /* 0x0005e2000c10153c */
[----:B------:R-:W-:-:S03]  /*46c30*/  ISETP.GE.AND P1, PT, R16, R17, PT ;  /* 0x000000111000720c */ /* 0x000fc60003f26270 */
[----:B------:R2:W-:Y:S03]  /*46c40*/  @P3 STG.E.U16 desc[UR60][R6.64], R18 ;  /* 0x0000001206003986 */ /* 0x0005e6000c10153c */
[----:B------:R-:W4:Y:S01]  /*46c50*/  LDC R12, c[0x0][0x22c] ;  /* 0x00008b00ff0c7b82 */ /* 0x000f220000000800 */
[----:B------:R-:W-:Y:S01]  /*46c60*/  ISETP.LT.AND P3, PT, R156, R25, !P2 ;  /* 0x000000199c00720c */ /* 0x000fe20005761270 */
[----:B------:R-:W-:Y:S01]  /*46c70*/  IMAD.WIDE R8, R11, 0x2, R20 ;  /* 0x000000020b087825 */ /* 0x000fe200078e0214 */
[----:B0-----:R-:W-:-:S05]  /*46c80*/  ISETP.LT.AND P5, PT, R23, R26, !P1 ;  /* 0x0000001a1700720c */ /* 0x001fca0004fa1270 */
[----:B------:R-:W0:Y:S01]  /*46c90*/  LDC R16, c[0x0][0x228] ;  /* 0x00008a00ff107b82 */ /* 0x000e220000000800 */
[----:B------:R-:W-:Y:S01]  /*46ca0*/  VIADD R27, R3, 0x9b ;  /* 0x0000009b031b7836 */ /* 0x000fe20000000000 */
[----:B--2---:R-:W-:Y:S01]  /*46cb0*/  ISETP.LT.AND P1, PT, R156, R15, !P1 ;  /* 0x0000000f9c00720c */ /* 0x004fe20004f21270 */
[----:B------:R-:W-:Y:S01]  /*46cc0*/  IMAD.WIDE R4, R11, 0x2, R158 ;  /* 0x000000020b047825 */ /* 0x000fe200078e029e */
[----:B------:R-:W-:-:S04]  /*46cd0*/  PRMT R7, R144, 0x7632, R7 ;  /* 0x0000763290077816 */ /* 0x000fc80000000007 */
[----:B------:R-:W2:Y:S01]  /*46ce0*/  LDC R13, c[0x0][0x22c] ;  /* 0x00008b00ff0d7b82 */ /* 0x000ea20000000800 */
[----:B------:R3:W-:Y:S01]  /*46cf0*/  @P6 STG.E.U16 desc[UR60][R8.64], R144 ;  /* 0x0000009008006986 */ /* 0x0007e2000c10153c */
[----:B-1----:R-:W-:-:S06]  /*46d00*/  ISETP.GE.AND P2, PT, R27, R10, PT ;  /* 0x0000000a1b00720c */ /* 0x002fcc0003f46270 */
[----:B------:R-:W1:Y:S01]  /*46d10*/  LDC R17, c[0x0][0x228] ;  /* 0x00008a00ff117b82 */ /* 0x000e620000000800 */
[----:B------:R4:W-:Y:S01]  /*46d20*/  @P3 STG.E.U16 desc[UR60][R4.64], R7 ;  /* 0x0000000704003986 */ /* 0x0009e2000c10153c */
[----:B---3--:R-:W-:-:S06]  /*46d30*/  IMAD.IADD R9, R11, 0x1, R0 ;  /* 0x000000010b097824 */ /* 0x008fcc00078e0200 */
[----:B------:R-:W3:Y:S01]  /*46d40*/  LDC R18, c[0x0][0x228] ;  /* 0x00008a00ff127b82 */ /* 0x000ee20000000800 */
[----:B----4-:R-:W-:Y:S01]  /*46d50*/  ISETP.LT.AND P3, PT, R23, R14, !P2 ;  /* 0x0000000e1700720c */ /* 0x010fe20005761270 */
[----:B------:R-:W-:Y:S01]  /*46d60*/  IMAD.IADD R11, R9, 0x1, R2 ;  /* 0x00000001090b7824 */ /* 0x000fe200078e0202 */
[----:B------:R-:W-:Y:S01]  /*46d70*/  PRMT R14, R141, 0x7632, R14 ;  /* 0x000076328d0e7816 */ /* 0x000fe2000000000e */
[----:B------:R-:W-:-:S04]  /*46d80*/  IMAD.WIDE R6, R9, 0x2, R20 ;  /* 0x0000000209067825 */ /* 0x000fc800078e0214 */
[----:B------:R-:W4:Y:S01]  /*46d90*/  LDC R19, c[0x0][0x228] ;  /* 0x00008a00ff137b82 */ /* 0x000f220000000800 */
[----:B------:R-:W-:Y:S01]  /*46da0*/  IMAD.WIDE R8, R9, 0x2, R158 ;  /* 0x0000000209087825 */ /* 0x000fe200078e029e */
[----:B------:R-:W-:Y:S03]  /*46db0*/  @P5 STG.E.U16 desc[UR60][R6.64], R141 ;  /* 0x0000008d06005986 */ /* 0x000fe6000c10153c */
[----:B------:R-:W-:-:S03]  /*46dc0*/  VIADD R15, R3, 0x9c ;  /* 0x0000009c030f7836 */ /* 0x000fc60000000000 */
[----:B------:R-:W4:Y:S01]  /*46dd0*/  LDC R0, c[0x0][0x248] ;  /* 0x00009200ff007b82 */ /* 0x000f220000000800 */
[----:B------:R4:W-:Y:S01]  /*46de0*/  @P1 STG.E.U16 desc[UR60][R8.64], R14 ;  /* 0x0000000e08001986 */ /* 0x0009e2000c10153c */
[----:B------:R-:W-:Y:S01]  /*46df0*/  ISETP.GE.AND P1, PT, R15, R12, PT ;  /* 0x0000000c0f00720c */ /* 0x000fe20003f26270 */
[----:B------:R-:W-:-:S05]  /*46e00*/  IMAD.WIDE R4, R11, 0x2, R20 ;  /* 0x000000020b047825 */ /* 0x000fca00078e0214 */
[----:B------:R-:W4:Y:S01]  /*46e10*/  LDC R25, c[0x0][0x228] ;  /* 0x00008a00ff197b82 */ /* 0x000f220000000800 */
[----:B------:R-:W-:Y:S01]  /*46e20*/  VIADD R10, R3, 0x9d ;  /* 0x0000009d030a7836 */ /* 0x000fe20000000000 */
[----:B0-----:R-:W-:-:S06]  /*46e30*/  ISETP.LT.AND P6, PT, R23, R16, !P1 ;  /* 0x000000101700720c */ /* 0x001fcc0004fc1270 */
[----:B------:R-:W0:Y:S01]  /*46e40*/  LDC R2, c[0x0][0x248] ;  /* 0x00009200ff027b82 */ /* 0x000e220000000800 */
[----:B------:R4:W-:Y:S01]  /*46e50*/  @P3 STG.E.U16 desc[UR60][R4.64], R145 ;  /* 0x0000009104003986 */ /* 0x0009e2000c10153c */
[----:B--2---:R-:W-:-:S06]  /*46e60*/  ISETP.GE.AND P3, PT, R10, R13, PT ;  /* 0x0000000d0a00720c */ /* 0x004fcc0003f66270 */
[----:B------:R-:W2:Y:S01]  /*46e70*/  LDC R16, c[0x0][0x22c] ;  /* 0x00008b00ff107b82 */ /* 0x000ea20000000800 */
[C---:B-1----:R-:W-:Y:S02]  /*46e80*/  ISETP.LT.AND P2, PT, R156.reuse, R17, !P2 ;  /* 0x000000119c00720c */ /* 0x042fe40005741270 */
[----:B---3--:R-:W-:Y:S02]  /*46e90*/  ISETP.LT.AND P5, PT, R23, R18, !P3 ;  /* 0x000000121700720c */ /* 0x008fe40005fa1270 */
[----:B----4-:R-:W-:-:S03]  /*46ea0*/  ISETP.LT.AND P1, PT, R156, R19, !P1 ;  /* 0x000000139c00720c */ /* 0x010fc60004f21270 */
[----:B------:R-:W1:Y:S01]  /*46eb0*/  LDC R14, c[0x0][0x248] ;  /* 0x00009200ff0e7b82 */ /* 0x000e620000000800 */
        /* <DEDUP_REMOVED lines=9> */
[C---:B0-----:R-:W-:Y:S02]  /*46f50*/  IMAD.IADD R15, R9.reuse, 0x1, R2 ;  /* 0x00000001090f7824 */ /* 0x041fe400078e0202 */
[----:B------:R-:W0:Y:S01]  /*46f60*/  LDC R0, c[0x0][0x248] ;  /* 0x00009200ff007b82 */ /* 0x000e220000000800 */
[----:B------:R-:W-:Y:S01]  /*46f70*/  IMAD.WIDE R8, R9, 0x2, R158 ;  /* 0x0000000209087825 */ /* 0x000fe200078e029e */
[----:B------:R-:W-:Y:S03]  /*46f80*/  @P2 STG.E.U16 desc[UR60][R4.64], R13 ;  /* 0x0000000d04002986 */ /* 0x000fe6000c10153c */
[----:B------:R-:W-:-:S03]  /*46f90*/  VIADD R27, R3, 0x9e ;  /* 0x0000009e031b7836 */ /* 0x000fc60000000000 */
[----:B------:R-:W0:Y:S01]  /*46fa0*/  LDC R19, c[0x0][0x228] ;  /* 0x00008a00ff137b82 */ /* 0x000e220000000800 */
[----:B------:R1:W-:Y:S07]  /*46fb0*/  @P6 STG.E.U16 desc[UR60][R6.64], R142 ;  /* 0x0000008e06006986 */ /* 0x0003ee000c10153c */
[----:B------:R-:W0:Y:S01]  /*46fc0*/  LDC R25, c[0x0][0x228] ;  /* 0x00008a00ff197b82 */ /* 0x000e220000000800 */
[----:B------:R-:W-:Y:S01]  /*46fd0*/  @P1 STG.E.U16 desc[UR60][R8.64], R26 ;  /* 0x0000001a08001986 */ /* 0x000fe2000c10153c */
[----:B--2---:R-:W-:Y:S01]  /*46fe0*/  ISETP.GE.AND P1, PT, R27, R16, PT ;  /* 0x000000101b00720c */ /* 0x004fe20003f26270 */
[----:B------:R-:W-:-:S04]  /*46ff0*/  IMAD.WIDE R10, R15, 0x2, R20 ;  /* 0x000000020f0a7825 */ /* 0x000fc800078e0214 */
[----:B------:R-:W-:Y:S01]  /*47000*/  VIADD R2, R3, 0x9f ;  /* 0x0000009f03027836 */ /* 0x000fe20000000000 */
[----:B------:R-:W2:Y:S01]  /*47010*/  LDC R16, c[0x0][0x22c] ;  /* 0x00008b00ff107b82 */ /* 0x000ea20000000800 */
[----:B------:R-:W-:Y:S01]  /*47020*/  @P5 STG.E.U16 desc[UR60][R10.64], R146 ;  /* 0x000000920a005986 */ /* 0x000fe2000c10153c */
[----:B-1----:R-:W-:Y:S01]  /*47030*/  IMAD.IADD R7, R15, 0x1, R14 ;  /* 0x000000010f077824 */ /* 0x002fe200078e020e */
[----:B----4-:R-:W-:Y:S02]  /*47040*/  ISETP.LT.AND P5, PT, R23, R18, !P1 ;  /* 0x000000121700720c */ /* 0x010fe40004fa1270 */
[----:B---3--:R-:W-:Y:S01]  /*47050*/  ISETP.GE.AND P2, PT, R2, R17, PT ;  /* 0x000000110200720c */ /* 0x008fe20003f46270 */
[----:B------:R-:W-:Y:S01]  /*47060*/  IMAD.WIDE R12, R15, 0x2, R158 ;  /* 0x000000020f0c7825 */ /* 0x000fe200078e029e */
[----:B------:R-:W-:Y:S01]  /*47070*/  PRMT R5, R146, 0x7632, R5 ;  /* 0x0000763292057816 */ /* 0x000fe20000000005 */
[----:B------:R-:W1:Y:S01]  /*47080*/  LDC R14, c[0x0][0x22c] ;  /* 0x00008b00ff0e7b82 */ /* 0x000e620000000800 */
[----:B------:R-:W-:-:S07]  /*47090*/  ISETP.LT.AND P6, PT, R23, R24, !P2 ;  /* 0x000000181700720c */ /* 0x000fce00057c1270 */
[----:B------:R-:W3:Y:S01]  /*470a0*/  LDC R18, c[0x0][0x228] ;  /* 0x00008a00ff127b82 */ /* 0x000ee20000000800 */
[----:B------:R4:W-:Y:S07]  /*470b0*/  @P3 STG.E.U16 desc[UR60][R12.64], R5 ;  /* 0x000000050c003986 */ /* 0x0009ee000c10153c */
[----:B------:R-:W3:Y:S01]  /*470c0*/  LDC R2, c[0x0][0x248] ;  /* 0x00009200ff027b82 */ /* 0x000ee20000000800 */
[----:B0-----:R-:W-:-:S07]  /*470d0*/  ISETP.LT.AND P1, PT, R156, R19, !P1 ;  /* 0x000000139c00720c */ /* 0x001fce0004f21270 */
[----:B------:R-:W0:Y:S01]  /*470e0*/  LDC R17, c[0x0][0x228] ;  /* 0x00008a00ff117b82 */ /* 0x000e220000000800 */
        /* <DEDUP_REMOVED lines=13> */
[----:B-1----:R-:W-:Y:S02]  /*471c0*/  PRMT R5, R147, 0x7632, R5 ;  /* 0x0000763293057816 */ /* 0x002fe40000000005 */
[----:B------:R-:W1:Y:S01]  /*471d0*/  LDC R16, c[0x0][0x228] ;  /* 0x00008a00ff107b82 */ /* 0x000e620000000800 */
[----:B------:R-:W-:Y:S01]  /*471e0*/  VIADD R25, R3, 0xa1 ;  /* 0x000000a103197836 */ /* 0x000fe20000000000 */
[----:B------:R2:W-:Y:S06]  /*471f0*/  @P1 STG.E.U16 desc[UR60][R6.64], R26 ;  /* 0x0000001a06001986 */ /* 0x0005ec000c10153c */
[----:B------:R-:W1:Y:S01]  /*47200*/  LDC R15, c[0x0][0x22c] ;  /* 0x00008b00ff0f7b82 */ /* 0x000e620000000800 */
[----:B------:R-:W-:Y:S01]  /*47210*/  @P6 STG.E.U16 desc[UR60][R8.64], R147 ;  /* 0x0000009308006986 */ /* 0x000fe2000c10153c */
[----:B------:R-:W-:-:S03]  /*47220*/  ISETP.GE.AND P1, PT, R25, R14, PT ;  /* 0x0000000e1900720c */ /* 0x000fc60003f26270 */
[----:B------:R4:W-:Y:S03]  /*47230*/  @P3 STG.E.U16 desc[UR60][R10.64], R5 ;  /* 0x000000050a003986 */ /* 0x0009e6000c10153c */
[----:B------:R-:W1:Y:S01]  /*47240*/  LDC R19, c[0x0][0x228] ;  /* 0x00008a00ff137b82 */ /* 0x000e620000000800 */
[----:B---3--:R-:W-:Y:S01]  /*47250*/  ISETP.LT.AND P3, PT, R23, R18, !P2 ;  /* 0x000000121700720c */ /* 0x008fe20005761270 */
[----:B--2---:R-:W-:Y:S01]  /*47260*/  IMAD.IADD R7, R13, 0x1, R2 ;  /* 0x000000010d077824 */ /* 0x004fe200078e0202 */
[----:B0-----:R-:W-:Y:S02]  /*47270*/  ISETP.LT.AND P2, PT, R156, R17, !P2 ;  /* 0x000000119c00720c */ /* 0x001fe40005741270 */
[----:B----4-:R-:W-:-:S03]  /*47280*/  ISETP.LT.AND P5, PT, R23, R24, !P1 ;  /* 0x000000181700720c */ /* 0x010fc60004fa1270 */
[----:B------:R-:W0:Y:S01]  /*47290*/  LDC R2, c[0x0][0x248] ;  /* 0x00009200ff027b82 */ /* 0x000e220000000800 */
        /* <DEDUP_REMOVED lines=15> */
[----:B-1----:R-:W-:-:S02]  /*47390*/  ISETP.LT.AND P5, PT, R23, R16, !P3 ;  /* 0x000000101700720c */ /* 0x002fc40005fa1270 */
[----:B------:R-:W-:Y:S02]  /*473a0*/  ISETP.GE.AND P2, PT, R10, R15, PT ;  /* 0x0000000f0a00720c */ /* 0x000fe40003f46270 */
[C---:B------:R-:W-:Y:S02]  /*473b0*/  ISETP.LT.AND P1, PT, R156.reuse, R19, !P1 ;  /* 0x000000139c00720c */ /* 0x040fe40004f21270 */
[----:B------:R-:W1:Y:S08]  /*473c0*/  LDC R15, c[0x0][0x22c] ;  /* 0x00008b00ff0f7b82 */ /* 0x000e700000000800 */
[----:B------:R-:W1:Y:S01]  /*473d0*/  LDC R16, c[0x0][0x228] ;  /* 0x00008a00ff107b82 */ /* 0x000e620000000800 */
[----:B0-----:R-:W-:Y:S01]  /*473e0*/  IMAD.IADD R9, R13, 0x1, R2 ;  /* 0x000000010d097824 */ /* 0x001fe200078e0202 */
[----:B--2---:R-:W-:-:S06]  /*473f0*/  ISETP.LT.AND P6, PT, R156, R17, !P3 ;  /* 0x000000119c00720c */ /* 0x004fcc0005fc1270 */
[----:B------:R-:W0:Y:S01]  /*47400*/  LDC R19, c[0x0][0x228] ;  /* 0x00008a00ff137b82 */ /* 0x000e220000000800 */
        /* <DEDUP_REMOVED lines=20> */
[----:B-1----:R-:W-:Y:S01]  /*47550*/  ISETP.LT.AND P6, PT, R23, R16, !P1 ;  /* 0x000000101700720c */ /* 0x002fe20004fc1270 */
[----:B------:R-:W1:Y:S02]  /*47560*/  LDC R18, c[0x0][0x228] ;  /* 0x00008a00ff127b82 */ /* 0x000e640000000800 */
[----:B------:R4:W-:Y:S01]  /*47570*/  @P3 STG.E.U16 desc[UR60][R10.64], R153 ;  /* 0x000000990a003986 */ /* 0x0009e2000c10153c */
[----:B------:R-:W-:-:S02]  /*47580*/  ISETP.GE.AND P3, PT, R0, R15, PT ;  /* 0x0000000f0000720c */ /* 0x000fc40003f66270 */
[----:B0-----:R-:W-:-:S03]  /*47590*/  ISETP.LT.AND P2, PT, R156, R19, !P2 ;  /* 0x000000139c00720c */ /* 0x001fc60005741270 */
[----:B------:R-:W0:Y:S01]  /*475a0*/  LDC R16, c[0x0][0x22c] ;  /* 0x00008b00ff107b82 */ /* 0x000e220000000800 */
        /* <DEDUP_REMOVED lines=22> */
[----:B-1----:R-:W-:Y:S02]  /*47710*/  PRMT R5, R154, 0x7632, R5 ;  /* 0x000076329a057816 */ /* 0x002fe40000000005 */
[----:B------:R-:W1:Y:S01]  /*47720*/  LDC R14, c[0x0][0x228] ;  /* 0x00008a00ff0e7b82 */ /* 0x000e620000000800 */
[----:B------:R3:W-:Y:S01]  /*47730*/  @P5 STG.E.U16 desc[UR60][R10.64], R154 ;  /* 0x0000009a0a005986 */ /* 0x0007e2000c10153c */
[----:B----4-:R-:W-:-:S06]  /*47740*/  IMAD.WIDE R12, R15, 0x2, R158 ;  /* 0x000000020f0c7825 */ /* 0x010fcc00078e029e */
[----:B------:R-:W4:Y:S01]  /*47750*/  LDC R25, c[0x0][0x228] ;  /* 0x00008a00ff197b82 */ /* 0x000f220000000800 */
[----:B0-----:R-:W-:Y:S01]  /*47760*/  ISETP.GE.AND P1, PT, R27, R16, PT ;  /* 0x000000101b00720c */ /* 0x001fe20003f26270 */
        /* <DEDUP_REMOVED lines=8> */
[----:B0-----:R-:W-:Y:S01]  /*477f0*/  IMAD.WIDE R4, R7, 0x2, R20 ;  /* 0x0000000207047825 */ /* 0x001fe200078e0214 */
[----:B------:R-:W-:-:S06]  /*47800*/  PRMT R13, R151, 0x7632, R13 ;  /* 0x00007632970d7816 */ /* 0x000fcc000000000d */
[----:B------:R-:W0:Y:S01]  /*47810*/  LDC R0, c[0x0][0x248] ;  /* 0x00009200ff007b82 */ /* 0x000e220000000800 */
        /* <DEDUP_REMOVED lines=10> */
[----:B-1----:R-:W-:Y:S01]  /*478c0*/  ISETP.LT.AND P5, PT, R23, R14, !P3 ;  /* 0x0000000e1700720c */ /* 0x002fe20005fa1270 */
[----:B------:R-:W-:Y:S01]  /*478d0*/  VIADD R25, R3, 0xa9 ;  /* 0x000000a903197836 */ /* 0x000fe20000000000 */
[----:B------:R-:W1:Y:S08]  /*478e0*/  LDC R12, c[0x0][0x22c] ;  /* 0x00008b00ff0c7b82 */ /* 0x000e700000000800 */
[----:B------:R-:W1:Y:S01]  /*478f0*/  LDC R14, c[0x0][0x22c] ;  /* 0x00008b00ff0e7b82 */ /* 0x000e620000000800 */
[----:B--2---:R-:W-:Y:S01]  /*47900*/  ISETP.GE.AND P2, PT, R25, R10, PT ;  /* 0x0000000a1900720c */ /* 0x004fe20003f46270 */
[----:B0-----:R-:W-:Y:S01]  /*47910*/  IMAD.IADD R13, R11, 0x1, R0 ;  /* 0x000000010b0d7824 */ /* 0x001fe200078e0200 */
[----:B---3--:R-:W-:-:S05]  /*47920*/  ISETP.LT.AND P6, PT, R156, R15, !P3 ;  /* 0x0000000f9c00720c */ /* 0x008fca0005fc1270 */
[----:B------:R-:W0:Y:S01]  /*47930*/  LDC R18, c[0x0][0x228] ;  /* 0x00008a00ff127b82 */ /* 0x000e220000000800 */
        /* <DEDUP_REMOVED lines=25> */
[----:B---3--:R-:W-:-:S03]  /*47ad0*/  ISETP.LT.AND P1, PT, R156, R19, !P1 ;  /* 0x000000139c00720c */ /* 0x008fc60004f21270 */
[----:B------:R-:W0:Y:S01]  /*47ae0*/  LDC R24, c[0x0][0x228] ;  /* 0x00008a00ff187b82 */ /* 0x000e220000000800 */
[----:B------:R-:W-:Y:S01]  /*47af0*/  ISETP.LT.AND P2, PT, R156, R17, !P2 ;  /* 0x000000119c00720c */ /* 0x000fe20005741270 */
[----:B----4-:R-:W-:-:S06]  /*47b00*/  IMAD.IADD R9, R15, 0x1, R0 ;  /* 0x000000010f097824 */ /* 0x010fcc00078e0200 */
        /* <DEDUP_REMOVED lines=65> */
[----:B------:R-:W-:Y:S01]  /*47f20*/  IMAD.WIDE R8, R13, 0x2, R158 ;  /* 0x000000020d087825 */ /* 0x000fe200078e029e */
[----:B------:R-:W-:-:S06]  /*47f30*/  IADD3 R25, R3, 0xb1, RZ ;  /* 0x000000b103197810 */ /* 0x000fcc0007ffe0ff */
[----:B------:R-:W3:Y:S01]  /*47f40*/  LDC R24, c[0x0][0x228] ;  /* 0x00008a00ff187b82 */ /* 0x000ee20000000800 */
[----:B------:R-:W-:Y:S01]  /*47f50*/  IMAD.WIDE R4, R11, 0x2, R20 ;  /* 0x000000020b047825 */ /* 0x000fe200078e0214 */
[----:B------:R-:W-:Y:S03]  /*47f60*/  @P5 STG.E.U16 desc[UR60][R6.64], R163 ;  /* 0x000000a306005986 */ /* 0x000fe6000c10153c */
[----:B------:R-:W-:-:S03]  /*47f70*/  VIADD R17, R3, 0xb0 ;  /* 0x000000b003117836 */ /* 0x000fc60000000000 */
[----:B------:R-:W3:Y:S01]  /*47f80*/  LDC R10, c[0x0][0x248] ;  /* 0x00009200ff0a7b82 */ /* 0x000ee20000000800 */
[----:B------:R3:W-:Y:S01]  /*47f90*/  @P1 STG.E.U16 desc[UR60][R8.64], R16 ;  /* 0x0000001008001986 */ /* 0x0007e2000c10153c */
[----:B0-----:R-:W-:-:S03]  /*47fa0*/  ISETP.GE.AND P1, PT, R17, R12, PT ;  /* 0x0000000c1100720c */ /* 0x001fc60003f26270 */
[----:B------:R0:W-:Y:S01]  /*47fb0*/  @P3 STG.E.U16 desc[UR60][R4.64], R167 ;  /* 0x000000a704003986 */ /* 0x0001e2000c10153c */
[----:B-1----:R-:W-:Y:S02]  /*47fc0*/  ISETP.GE.AND P3, PT, R25, R14, PT ;  /* 0x0000000e1900720c */ /* 0x002fe40003f66270 */
        /* <DEDUP_REMOVED lines=24> */
[----:B-1----:R-:W-:-:S02]  /*48150*/  ISETP.GE.AND P1, PT, R27, R14, PT ;  /* 0x0000000e1b00720c */ /* 0x002fc40003f26270 */
[----:B--2---:R-:W-:-:S04]  /*48160*/  ISETP.LT.AND P3, PT, R156, R13, !P3 ;  /* 0x0000000d9c00720c */ /* 0x004fc80005f61270 */
        /* <DEDUP_REMOVED lines=163> */
[C---:B------:R-:W-:Y:S02]  /*48ba0*/  VIADD R15, R3.reuse, 0xbe ;  /* 0x000000be030f7836 */ /* 0x040fe40000000000 */
[----:B------:R-:W-:Y:S01]  /*48bb0*/  VIADD R0, R3, 0xbf ;  /* 0x000000bf03007836 */ /* 0x000fe20000000000 */
[----:B------:R-:W-:Y:S04]  /*48bc0*/  @P5 STG.E.U16 desc[UR60][R6.64], R178 ;  /* 0x000000b206005986 */ /* 0x000fe8000c10153c */
        /* <DEDUP_REMOVED lines=174> */
[----:B------:R-:W-:Y:S02]  /*496b0*/  ISETP.LT.AND P1, PT, R156, R19, !P1 ;  /* 0x000000139c00720c */ /* 0x000fe40004f21270 */
[----:B------:R-:W1:Y:S08]  /*496c0*/  LDC R15, c[0x0][0x22c] ;  /* 0x00008b00ff0f7b82 */ /* 0x000e700000000800 */
[----:B------:R-:W1:Y:S01]  /*496d0*/  LDC R16, c[0x0][0x228] ;  /* 0x00008a00ff107b82 */ /* 0x000e620000000800 */
[----:B0-----:R-:W-:-:S07]  /*496e0*/  IADD3 R9, R13, R2, RZ ;  /* 0x000000020d097210 */ /* 0x001fce0007ffe0ff */
[----:B------:R-:W0:Y:S01]  /*496f0*/  LDC R19, c[0x0][0x228] ;  /* 0x00008a00ff137b82 */ /* 0x000e220000000800 */
[----:B--2---:R-:W-:Y:S01]  /*49700*/  ISETP.LT.AND P6, PT, R156, R17, !P3 ;  /* 0x000000119c00720c */ /* 0x004fe20005fc1270 */
[----:B------:R-:W-:-:S06]  /*49710*/  IMAD.WIDE R4, R13, 0x2, R158 ;  /* 0x000000020d047825 */ /* 0x000fcc00078e029e */
[----:B------:R-:W2:Y:S01]  /*49720*/  LDC R24, c[0x0][0x228] ;  /* 0x00008a00ff187b82 */ /* 0x000ea20000000800 */
[----:B------:R-:W-:Y:S02]  /*49730*/  PRMT R7, R196, 0x7632, R7 ;  /* 0x00007632c4077816 */ /* 0x000fe40000000007 */
[----:B---3--:R-:W-:-:S05]  /*49740*/  ISETP.LT.AND P3, PT, R23, R18, !P2 ;  /* 0x000000121700720c */ /* 0x008fca0005761270 */
        /* <DEDUP_REMOVED lines=191> */
[----:B------:R-:W3:Y:S08]  /*4a340*/  LDC R16, c[0x0][0x22c] ;  /* 0x00008b00ff107b82 */ /* 0x000ef00000000800 */
[----:B------:R-:W4:Y:S08]  /*4a350*/  LDC R18, c[0x0][0x228] ;  /* 0x00008a00ff127b82 */ /* 0x000f300000000800 */
[----:B------:R-:W4:Y:S01]  /*4a360*/  LDC R19, c[0x0][0x228] ;  /* 0x00008a00ff137b82 */ /* 0x000f220000000800 */
[----:B------:R-:W-:Y:S01]  /*4a370*/  ISETP.LT.AND P5, PT, R23, R24, !P3 ;  /* 0x000000181700720c */ /* 0x000fe20005fa1270 */
[----:B0-----:R-:W-:Y:S01]  /*4a380*/  IMAD.WIDE R4, R11, 0x2, R158 ;  /* 0x000000020b047825 */ /* 0x001fe200078e029e */
[----:B------:R-:W-:-:S05]  /*4a390*/  PRMT R26, R207, 0x7632, R26 ;  /* 0x00007632cf1a7816 */ /* 0x000fca000000001a */
[----:B------:R-:W0:Y:S01]  /*4a3a0*/  LDC R2, c[0x0][0x248] ;  /* 0x00009200ff027b82 */ /* 0x000e220000000800 */
[----:B------:R-:W-:Y:S01]  /*4a3b0*/  IMAD.WIDE R6, R9, 0x2, R20 ;  /* 0x0000000209067825 */ /* 0x000fe200078e0214 */
[----:B------:R-:W-:-:S03]  /*4a3c0*/  PRMT R11, R208, 0x7632, R11 ;  /* 0x00007632d00b7816 */ /* 0x000fc6000000000b */
[----:B------:R-:W-:-:S03]  /*4a3d0*/  IMAD.IADD R15, R9, 0x1, R10 ;  /* 0x00000001090f7824 */ /* 0x000fc600078e020a */
[----:B------:R-:W0:Y:S01]  /*4a3e0*/  LDC R24, c[0x0][0x228] ;  /* 0x00008a00ff187b82 */ /* 0x000e220000000800 */
[----:B------:R-:W-:Y:S01]  /*4a3f0*/  IMAD.WIDE R8, R9, 0x2, R158 ;  /* 0x0000000209087825 */ /* 0x000fe200078e029e */
[----:B------:R3:W-:Y:S06]  /*4a400*/  @P2 STG.E.U16 desc[UR60][R4.64], R26 ;  /* 0x0000001a04002986 */ /* 0x0007ec000c10153c */
[----:B------:R-:W0:Y:S01]  /*4a410*/  LDC R25, c[0x0][0x228] ;  /* 0x00008a00ff197b82 */ /* 0x000e220000000800 */
[C---:B------:R-:W-:Y:S01]  /*4a420*/  VIADD R27, R3.reuse, 0xda ;  /* 0x000000da031b7836 */ /* 0x040fe20000000000 */
[----:B------:R4:W-:Y:S01]  /*4a430*/  @P6 STG.E.U16 desc[UR60][R6.64], R208 ;  /* 0x000000d006006986 */ /* 0x0009e2000c10153c */
[----:B-1----:R-:W-:Y:S01]  /*4a440*/  ISETP.LT.AND P3, PT, R156, R13, !P3 ;  /* 0x0000000d9c00720c */ /* 0x002fe20005f61270 */
[----:B------:R-:W-:-:S02]  /*4a450*/  VIADD R29, R3, 0xdb ;  /* 0x000000db031d7836 */ /* 0x000fc40000000000 */
[----:B------:R1:W-:Y:S02]  /*4a460*/  @P1 STG.E.U16 desc[UR60][R8.64], R11 ;  /* 0x0000000b08001986 */ /* 0x0003e4000c10153c */
[----:B------:R-:W0:Y:S01]  /*4a470*/  LDC R17, c[0x0][0x22c] ;  /* 0x00008b00ff117b82 */ /* 0x000e220000000800 */
[----:B--2---:R-:W-:Y:S02]  /*4a480*/  ISETP.GE.AND P1, PT, R27, R14, PT ;  /* 0x0000000e1b00720c */ /* 0x004fe40003f26270 */
[----:B---3--:R-:W-:Y:S01]  /*4a490*/  ISETP.GE.AND P2, PT, R29, R16, PT ;  /* 0x000000101d00720c */ /* 0x008fe20003f46270 */
[----:B------:R-:W-:Y:S01]  /*4a4a0*/  IMAD.WIDE R12, R15, 0x2, R158 ;  /* 0x000000020f0c7825 */ /* 0x000fe200078e029e */
[----:B------:R-:W-:-:S03]  /*4a4b0*/  PRMT R5, R212, 0x7632, R5 ;  /* 0x00007632d4057816 */ /* 0x000fc60000000005 */
[C---:B----4-:R-:W-:Y:S01]  /*4a4c0*/  IMAD.IADD R7, R15.reuse, 0x1, R0 ;  /* 0x000000010f077824 */ /* 0x050fe200078e0200 */
[----:B------:R-:W2:Y:S01]  /*4a4d0*/  LDC R16, c[0x0][0x228] ;  /* 0x00008a00ff107b82 */ /* 0x000ea20000000800 */
[----:B-1----:R-:W-:-:S05]  /*4a4e0*/  IMAD.WIDE R10, R15, 0x2, R20 ;  /* 0x000000020f0a7825 */ /* 0x002fca00078e0214 */
[----:B------:R-:W-:Y:S01]  /*4a4f0*/  @P5 STG.E.U16 desc[UR60][R10.64], R212 ;  /* 0x000000d40a005986 */ /* 0x000fe2000c10153c */
[C---:B------:R-:W-:Y:S01]  /*4a500*/  ISETP.LT.AND P5, PT, R23.reuse, R18, !P1 ;  /* 0x000000121700720c */ /* 0x040fe20004fa1270 */
[----:B------:R-:W1:Y:S01]  /*4a510*/  LDC R0, c[0x0][0x248] ;  /* 0x00009200ff007b82 */ /* 0x000e620000000800 */
[----:B------:R-:W-:Y:S01]  /*4a520*/  ISETP.LT.AND P1, PT, R156, R19, !P1 ;  /* 0x000000139c00720c */ /* 0x000fe20004f21270 */
[----:B------:R3:W-:Y:S06]  /*4a530*/  @P3 STG.E.U16 desc[UR60][R12.64], R5 ;  /* 0x000000050c003986 */ /* 0x0007ec000c10153c */
[----:B------:R-:W4:Y:S01]  /*4a540*/  LDC R19, c[0x0][0x228] ;  /* 0x00008a00ff137b82 */ /* 0x000f220000000800 */
[----:B0-----:R-:W-:-:S02]  /*4a550*/  ISETP.LT.AND P6, PT, R23, R24, !P2 ;  /* 0x000000181700720c */ /* 0x001fc400057c1270 */
[----:B------:R-:W-:Y:S01]  /*4a560*/  ISETP.LT.AND P3, PT, R156, R25, !P2 ;  /* 0x000000199c00720c */ /* 0x000fe20005761270 */
[----:B---3--:R-:W-:-:S04]  /*4a570*/  IMAD.IADD R13, R7, 0x1, R2 ;  /* 0x00000001070d7824 */ /* 0x008fc800078e0202 */
[----:B------:R-:W0:Y:S01]  /*4a580*/  LDC R14, c[0x0][0x22c] ;  /* 0x00008b00ff0e7b82 */ /* 0x000e220000000800 */
[----:B------:R-:W-:Y:S01]  /*4a590*/  IMAD.WIDE R4, R7, 0x2, R20 ;  /* 0x0000000207047825 */ /* 0x000fe200078e0214 */
[----:B------:R-:W-:-:S06]  /*4a5a0*/  PRMT R11, R209, 0x7632, R11 ;  /* 0x00007632d10b7816 */ /* 0x000fcc000000000b */
[----:B------:R-:W3:Y:S01]  /*4a5b0*/  LDC R2, c[0x0][0x248] ;  /* 0x00009200ff027b82 */ /* 0x000ee20000000800 */
[----:B------:R-:W-:-:S04]  /*4a5c0*/  IMAD.WIDE R6, R7, 0x2, R158 ;  /* 0x0000000207067825 */ /* 0x000fc800078e029e */
[----:B------:R-:W-:-:S03]  /*4a5d0*/  VIADD R10, R3, 0xdc ;  /* 0x000000dc030a7836 */ /* 0x000fc60000000000 */
[----:B------:R-:W3:Y:S01]  /*4a5e0*/  LDC R18, c[0x0][0x228] ;  /* 0x00008a00ff127b82 */ /* 0x000ee20000000800 */
[----:B------:R2:W-:Y:S01]  /*4a5f0*/  @P5 STG.E.U16 desc[UR60][R4.64], R209 ;  /* 0x000000d104005986 */ /* 0x0005e2000c10153c */
[----:B------:R-:W-:Y:S01]  /*4a600*/  IMAD.WIDE R8, R13, 0x2, R20 ;  /* 0x000000020d087825 */ /* 0x000fe200078e0214 */
[----:B------:R-:W-:Y:S02]  /*4a610*/  ISETP.GE.AND P2, PT, R10, R17, PT ;  /* 0x000000110a00720c */ /* 0x000fe40003f46270 */
[----:B------:R1:W-:Y:S03]  /*4a620*/  @P1 STG.E.U16 desc[UR60][R6.64], R11 ;  /* 0x0000000b06001986 */ /* 0x0003e6000c10153c */
[----:B------:R-:W3:Y:S01]  /*4a630*/  LDC R12, c[0x0][0x22c] ;  /* 0x00008b00ff0c7b82 */ /* 0x000ee20000000800 */
[----:B------:R-:W-:Y:S01]  /*4a640*/  @P6 STG.E.U16 desc[UR60][R8.64], R213 ;  /* 0x000000d508006986 */ /* 0x000fe2000c10153c */
[----:B--2---:R-:W-:-:S06]  /*4a650*/  PRMT R5, R213, 0x7632, R5 ;  /* 0x00007632d5057816 */ /* 0x004fcc0000000005 */
[----:B------:R-:W2:Y:S01]  /*4a660*/  LDC R17, c[0x0][0x228] ;  /* 0x00008a00ff117b82 */ /* 0x000ea20000000800 */
[----:B-1----:R-:W-:-:S07]  /*4a670*/  IMAD.WIDE R10, R13, 0x2, R158 ;  /* 0x000000020d0a7825 */ /* 0x002fce00078e029e */
[----:B------:R-:W1:Y:S01]  /*4a680*/  LDC R15, c[0x0][0x22c] ;  /* 0x00008b00ff0f7b82 */ /* 0x000e620000000800 */
[----:B------:R3:W-:Y:S01]  /*4a690*/  @P3 STG.E.U16 desc[UR60][R10.64], R5 ;  /* 0x000000050a003986 */ /* 0x0007e2000c10153c */
[----:B------:R-:W-:Y:S01]  /*4a6a0*/  IMAD.IADD R7, R13, 0x1, R0 ;  /* 0x000000010d077824 */ /* 0x000fe200078e0200 */
[----:B------:R-:W-:Y:S01]  /*4a6b0*/  ISETP.LT.AND P3, PT, R23, R16, !P2 ;  /* 0x000000101700720c */ /* 0x000fe20005761270 */
[----:B------:R-:W-:Y:S01]  /*4a6c0*/  VIADD R25, R3, 0xdd ;  /* 0x000000dd03197836 */ /* 0x000fe20000000000 */
[----:B----4-:R-:W-:-:S03]  /*4a6d0*/  ISETP.LT.AND P2, PT, R156, R19, !P2 ;  /* 0x000000139c00720c */ /* 0x010fc60005741270 */
[----:B------:R-:W4:Y:S01]  /*4a6e0*/  LDC R24, c[0x0][0x228] ;  /* 0x00008a00ff187b82 */ /* 0x000f220000000800 */
[----:B0-----:R-:W-:-:S07]  /*4a6f0*/  ISETP.GE.AND P1, PT, R25, R14, PT ;  /* 0x0000000e1900720c */ /* 0x001fce0003f26270 */
[----:B------:R-:W0:Y:S01]  /*4a700*/  LDC R0, c[0x0][0x248] ;  /* 0x00009200ff007b82 */ /* 0x000e220000000800 */
[----:B---3--:R-:W-:-:S07]  /*4a710*/  IMAD.IADD R13, R7, 0x1, R2 ;  /* 0x00000001070d7824 */ /* 0x008fce00078e0202 */
[----:B------:R-:W3:Y:S01]  /*4a720*/  LDC R19, c[0x0][0x228] ;  /* 0x00008a00ff137b82 */ /* 0x000ee20000000800 */
[----:B------:R-:W-:Y:S01]  /*4a730*/  ISETP.LT.AND P5, PT, R23, R18, !P1 ;  /* 0x000000121700720c */ /* 0x000fe20004fa1270 */
[----:B------:R-:W-:Y:S01]  /*4a740*/  IMAD.WIDE R4, R7, 0x2, R20 ;  /* 0x0000000207047825 */ /* 0x000fe200078e0214 */
[----:B------:R-:W-:-:S03]  /*4a750*/  PRMT R18, R210, 0x7632, R18 ;  /* 0x00007632d2127816 */ /* 0x000fc60000000012 */
[----:B------:R-:W-:Y:S02]  /*4a760*/  IMAD.WIDE R6, R7, 0x2, R158 ;  /* 0x0000000207067825 */ /* 0x000fe400078e029e */
[----:B------:R-:W0:Y:S02]  /*4a770*/  LDC R16, c[0x0][0x228] ;  /* 0x00008a00ff107b82 */ /* 0x000e240000000800 */
[----:B------:R-:W-:-:S06]  /*4a780*/  VIADD R11, R3, 0xde ;  /* 0x000000de030b7836 */ /* 0x000fcc0000000000 */
[----:B------:R-:W0:Y:S01]  /*4a790*/  LDC R2, c[0x0][0x248] ;  /* 0x00009200ff027b82 */ /* 0x000e220000000800 */
[----:B------:R4:W-:Y:S01]  /*4a7a0*/  @P3 STG.E.U16 desc[UR60][R4.64], R210 ;  /* 0x000000d204003986 */ /* 0x0009e2000c10153c */
[----:B------:R-:W-:-:S03]  /*4a7b0*/  VIADD R10, R3, 0xdf ;  /* 0x000000df030a7836 */ /* 0x000fc60000000000 */
[----:B------:R3:W-:Y:S01]  /*4a7c0*/  @P2 STG.E.U16 desc[UR60][R6.64], R18 ;  /* 0x0000001206002986 */ /* 0x0007e2000c10153c */
[----:B------:R-:W-:Y:S02]  /*4a7d0*/  ISETP.GE.AND P2, PT, R11, R12, PT ;  /* 0x0000000c0b00720c */ /* 0x000fe40003f46270 */
[----:B------:R-:W0:Y:S01]  /*4a7e0*/  LDC R14, c[0x0][0x22c] ;  /* 0x00008b00ff0e7b82 */ /* 0x000e220000000800 */
[----:B------:R-:W-:Y:S01]  /*4a7f0*/  IMAD.WIDE R8, R13, 0x2, R20 ;  /* 0x000000020d087825 */ /* 0x000fe200078e0214 */
[----:B--2---:R-:W-:Y:S02]  /*4a800*/  ISETP.LT.AND P3, PT, R156, R17, !P1 ;  /* 0x000000119c00720c */ /* 0x004fe40004f61270 */
[----:B-1----:R-:W-:-:S04]  /*4a810*/  ISETP.GE.AND P1, PT, R10, R15, PT ;  /* 0x0000000f0a00720c */ /* 0x002fc80003f26270 */
[----:B------:R-:W1:Y:S01]  /*4a820*/  LDC R12, c[0x0][0x22c] ;  /* 0x00008b00ff0c7b82 */ /* 0x000e620000000800 */
[----:B------:R0:W-:Y:S01]  /*4a830*/  @P5 STG.E.U16 desc[UR60][R8.64], R214 ;  /* 0x000000d608005986 */ /* 0x0001e2000c10153c */
[----:B----4-:R-:W-:Y:S01]  /*4a840*/  ISETP.LT.AND P5, PT, R23, R24, !P2 ;  /* 0x000000181700720c */ /* 0x010fe200057a1270 */
[----:B------:R-:W-:-:S05]  /*4a850*/  IMAD.WIDE R4, R13, 0x2, R158 ;  /* 0x000000020d047825 */ /* 0x000fca00078e029e */
[----:B------:R-:W2:Y:S01]  /*4a860*/  LDC R15, c[0x0][0x228] ;  /* 0x00008a00ff0f7b82 */ /* 0x000ea20000000800 */
[----:B---3--:R-:W-:Y:S02]  /*4a870*/  ISETP.LT.AND P2, PT, R156, R19, !P2 ;  /* 0x000000139c00720c */ /* 0x008fe40005741270 */
[----:B------:R-:W-:Y:S01]  /*4a880*/  PRMT R7, R214, 0x7632, R7 ;  /* 0x00007632d6077816 */ /* 0x000fe20000000007 */
[----:B0-----:R-:W-:-:S04]  /*4a890*/  IMAD.IADD R9, R13, 0x1, R0 ;  /* 0x000000010d097824 */ /* 0x001fc800078e0200 */
[----:B------:R-:W0:Y:S01]  /*4a8a0*/  LDC R18, c[0x0][0x228] ;  /* 0x00008a00ff127b82 */ /* 0x000e220000000800 */
[----:B------:R3:W-:Y:S07]  /*4a8b0*/  @P3 STG.E.U16 desc[UR60][R4.64], R7 ;  /* 0x0000000704003986 */ /* 0x0007ee000c10153c */
[----:B------:R-:W4:Y:S01]  /*4a8c0*/  LDC R17, c[0x0][0x228] ;  /* 0x00008a00ff117b82 */ /* 0x000f220000000800 */
[----:B------:R-:W-:-:S07]  /*4a8d0*/  ISETP.LT.AND P6, PT, R23, R16, !P1 ;  /* 0x000000101700720c */ /* 0x000fce0004fc1270 */
[----:B------:R-:W4:Y:S01]  /*4a8e0*/  LDC R24, c[0x0][0x228] ;  /* 0x00008a00ff187b82 */ /* 0x000f220000000800 */
[----:B---3--:R-:W-:-:S07]  /*4a8f0*/  IMAD.WIDE R6, R9, 0x2, R20 ;  /* 0x0000000209067825 */ /* 0x008fce00078e0214 */
[----:B------:R-:W3:Y:S01]  /*4a900*/  LDC R0, c[0x0][0x248] ;  /* 0x00009200ff007b82 */ /* 0x000ee20000000800 */
[----:B------:R-:W-:-:S07]  /*4a910*/  IMAD.IADD R11, R9, 0x1, R2 ;  /* 0x00000001090b7824 */ /* 0x000fce00078e0202 */
[----:B------:R-:W3:Y:S01]  /*4a920*/  LDC R13, c[0x0][0x228] ;  /* 0x00008a00ff0d7b82 */ /* 0x000ee20000000800 */
[----:B------:R-:W-:Y:S01]  /*4a930*/  IMAD.WIDE R8, R9, 0x2, R158 ;  /* 0x0000000209087825 */ /* 0x000fe200078e029e */
[----:B------:R-:W-:-:S06]  /*4a940*/  PRMT R16, R211, 0x7632, R16 ;  /* 0x00007632d3107816 */ /* 0x000fcc0000000010 */
[----:B------:R-:W3:Y:S01]  /*4a950*/  LDC R10, c[0x0][0x248] ;  /* 0x00009200ff0a7b82 */ /* 0x000ee20000000800 */
[C---:B------:R-:W-:Y:S01]  /*4a960*/  VIADD R25, R3.reuse, 0xe1 ;  /* 0x000000e103197836 */ /* 0x040fe20000000000 */
[----:B------:R-:W-:Y:S01]  /*4a970*/  @P5 STG.E.U16 desc[UR60][R6.64], R211 ;  /* 0x000000d306005986 */ /* 0x000fe2000c10153c */
[----:B------:R-:W-:-:S03]  /*4a980*/  VIADD R19, R3, 0xe0 ;  /* 0x000000e003137836 */ /* 0x000fc60000000000 */
[----:B------:R3:W-:Y:S01]  /*4a990*/  @P2 STG.E.U16 desc[UR60][R8.64], R16 ;  /* 0x0000001008002986 */ /* 0x0007e2000c10153c */
[----:B------:R-:W-:Y:S01]  /*4a9a0*/  ISETP.GE.AND P2, PT, R25, R14, PT ;  /* 0x0000000e1900720c */ /* 0x000fe20003f46270 */
[----:B------:R-:W3:Y:S01]  /*4a9b0*/  LDC R2, c[0x0][0x248] ;  /* 0x00009200ff027b82 */ /* 0x000ee20000000800 */
[----:B-1----:R-:W-:Y:S01]  /*4a9c0*/  ISETP.GE.AND P3, PT, R19, R12, PT ;  /* 0x0000000c1300720c */ /* 0x002fe20003f66270 */
[----:B------:R-:W-:Y:S01]  /*4a9d0*/  IMAD.WIDE R4, R11, 0x2, R20 ;  /* 0x000000020b047825 */ /* 0x000fe200078e0214 */
[----:B--2---:R-:W-:-:S05]  /*4a9e0*/  ISETP.LT.AND P1, PT, R156, R15, !P1 ;  /* 0x0000000f9c00720c */ /* 0x004fca0004f21270 */
[----:B------:R-:W1:Y:S01]  /*4a9f0*/  LDC R14, c[0x0][0x22c] ;  /* 0x00008b00ff0e7b82 */ /* 0x000e620000000800 */
[----:B0-----:R-:W-:Y:S01]  /*4aa00*/  ISETP.LT.AND P5, PT, R23, R18, !P3 ;  /* 0x000000121700720c */ /* 0x001fe20005fa1270 */
[----:B------:R0:W-:Y:S01]  /*4aa10*/  @P6 STG.E.U16 desc[UR60][R4.64], R215 ;  /* 0x000000d704006986 */ /* 0x0001e2000c10153c */
[----:B----4-:R-:W-:Y:S01]  /*4aa20*/  ISETP.LT.AND P3, PT, R156, R17, !P3 ;  /* 0x000000119c00720c */ /* 0x010fe20005f61270 */
[----:B---3--:R-:W-:Y:S01]  /*4aa30*/  IMAD.IADD R9, R11, 0x1, R0 ;  /* 0x000000010b097824 */ /* 0x008fe200078e0200 */
[----:B------:R-:W-:-:S03]  /*4aa40*/  ISETP.LT.AND P6, PT, R23, R24, !P2 ;  /* 0x000000181700720c */ /* 0x000fc600057c1270 */
[----:B------:R-:W2:Y:S01]  /*4aa50*/  LDC R18, c[0x0][0x228] ;  /* 0x00008a00ff127b82 */ /* 0x000ea20000000800 */
[----:B------:R-:W-:Y:S01]  /*4aa60*/  ISETP.LT.AND P2, PT, R156, R13, !P2 ;  /* 0x0000000d9c00720c */ /* 0x000fe20005741270 */
[----:B------:R-:W-:Y:S01]  /*4aa70*/  IMAD.IADD R15, R9, 0x1, R10 ;  /* 0x00000001090f7824 */ /* 0x000fe200078e020a */
[----:B------:R-:W-:-:S05]  /*4aa80*/  PRMT R26, R215, 0x7632, R26 ;  /* 0x00007632d71a7816 */ /* 0x000fca000000001a */
[----:B------:R-:W3:Y:S01]  /*4aa90*/  LDC R19, c[0x0][0x228] ;  /* 0x00008a00ff137b82 */ /* 0x000ee20000000800 */
[----:B0-----:R-:W-:Y:S01]  /*4aaa0*/  IMAD.WIDE R4, R11, 0x2, R158 ;  /* 0x000000020b047825 */ /* 0x001fe200078e029e */
[----:B------:R-:W-:-:S06]  /*4aab0*/  PRMT R28, R216, 0x7632, R28 ;  /* 0x00007632d81c7816 */ /* 0x000fcc000000001c */
[----:B------:R-:W0:Y:S01]  /*4aac0*/  LDC R16, c[0x0][0x22c] ;  /* 0x00008b00ff107b82 */ /* 0x000e220000000800 */
[C---:B------:R-:W-:Y:S01]  /*4aad0*/  IMAD.WIDE R6, R9.reuse, 0x2, R20 ;  /* 0x0000000209067825 */ /* 0x040fe200078e0214 */
[----:B------:R4:W-:Y:S03]  /*4aae0*/  @P1 STG.E.U16 desc[UR60][R4.64], R26 ;  /* 0x0000001a04001986 */ /* 0x0009e6000c10153c */
[----:B------:R-:W-:-:S03]  /*4aaf0*/  IMAD.WIDE R8, R9, 0x2, R158 ;  /* 0x0000000209087825 */ /* 0x000fc600078e029e */
[----:B------:R-:W0:Y:S01]  /*4ab00*/  LDC R0, c[0x0][0x248] ;  /* 0x00009200ff007b82 */ /* 0x000e220000000800 */
[C---:B------:R-:W-:Y:S01]  /*4ab10*/  IMAD.WIDE R10, R15.reuse, 0x2, R20 ;  /* 0x000000020f0a7825 */ /* 0x040fe200078e0214 */
[----:B------:R3:W-:Y:S03]  /*4ab20*/  @P5 STG.E.U16 desc[UR60][R6.64], R216 ;  /* 0x000000d806005986 */ /* 0x0007e6000c10153c */
[----:B------:R-:W-:Y:S01]  /*4ab30*/  IMAD.WIDE R12, R15, 0x2, R158 ;  /* 0x000000020f0c7825 */ /* 0x000fe200078e029e */
[----:B----4-:R-:W-:Y:S02]  /*4ab40*/  PRMT R5, R220, 0x7632, R5 ;  /* 0x00007632dc057816 */ /* 0x010fe40000000005 */
[----:B------:R-:W4:Y:S01]  /*4ab50*/  LDC R24, c[0x0][0x228] ;  /* 0x00008a00ff187b82 */ /* 0x000f220000000800 */
[----:B------:R-:W-:Y:S01]  /*4ab60*/  VIADD R27, R3, 0xe2 ;  /* 0x000000e2031b7836 */ /* 0x000fe20000000000 */
[----:B------:R-:W-:Y:S06]  /*4ab70*/  @P3 STG.E.U16 desc[UR60][R8.64], R28 ;  /* 0x0000001c08003986 */ /* 0x000fec000c10153c */
[----:B------:R-:W4:Y:S01]  /*4ab80*/  LDC R17, c[0x0][0x22c] ;  /* 0x00008b00ff117b82 */ /* 0x000f220000000800 */
[----:B------:R-:W-:Y:S04]  /*4ab90*/  @P6 STG.E.U16 desc[UR60][R10.64], R220 ;  /* 0x000000dc0a006986 */ /* 0x000fe8000c10153c */
[----:B------:R0:W-:Y:S03]  /*4aba0*/  @P2 STG.E.U16 desc[UR60][R12.64], R5 ;  /* 0x000000050c002986 */ /* 0x0001e6000c10153c */
[----:B------:R-:W4:Y:S01]  /*4abb0*/  LDC R25, c[0x0][0x228] ;  /* 0x00008a00ff197b82 */ /* 0x000f220000000800 */
[----:B-1----:R-:W-:-:S07]  /*4abc0*/  ISETP.GE.AND P2, PT, R27, R14, PT ;  /* 0x0000000e1b00720c */ /* 0x002fce0003f46270 */
[----:B------:R-:W1:Y:S01]  /*4abd0*/  LDC R26, c[0x0][0x228] ;  /* 0x00008a00ff1a7b82 */ /* 0x000e620000000800 */
[----:B------:R-:W-:Y:S01]  /*4abe0*/  VIADD R29, R3, 0xe3 ;  /* 0x000000e3031d7836 */ /* 0x000fe20000000000 */
[----:B--2---:R-:W-:-:S06]  /*4abf0*/  ISETP.LT.AND P6, PT, R23, R18, !P2 ;  /* 0x000000121700720c */ /* 0x004fcc00057c1270 */
[----:B------:R-:W2:Y:S01]  /*4ac00*/  LDC R14, c[0x0][0x248] ;  /* 0x00009200ff0e7b82 */ /* 0x000ea20000000800 */
[----:B---3--:R-:W-:Y:S01]  /*4ac10*/  ISETP.LT.AND P2, PT, R156, R19, !P2 ;  /* 0x000000139c00720c */ /* 0x008fe20005741270 */
[----:B------:R-:W-:Y:S01]  /*4ac20*/  IMAD.IADD R7, R15, 0x1, R2 ;  /* 0x000000010f077824 */ /* 0x000fe200078e0202 */
[----:B0-----:R-:W-:Y:S01]  /*4ac30*/  ISETP.GE.AND P3, PT, R29, R16, PT ;  /* 0x000000101d00720c */ /* 0x001fe20003f66270 */
[----:B------:R-:W-:-:S04]  /*4ac40*/  VIADD R2, R3, 0xe4 ;  /* 0x000000e403027836 */ /* 0x000fc80000000000 */
[----:B------:R-:W0:Y:S01]  /*4ac50*/  LDC R19, c[0x0][0x228] ;  /* 0x00008a00ff137b82 */ /* 0x000e220000000800 */
[----:B------:R-:W-:Y:S01]  /*4ac60*/  IMAD.WIDE R4, R7, 0x2, R20 ;  /* 0x0000000207047825 */ /* 0x000fe200078e0214 */
[----:B------:R-:W-:-:S03]  /*4ac70*/  PRMT R9, R217, 0x7632, R9 ;  /* 0x00007632d9097816 */ /* 0x000fc60000000009 */
[----:B------:R-:W-:-:S03]  /*4ac80*/  IMAD.IADD R11, R7, 0x1, R0 ;  /* 0x00000001070b7824 */ /* 0x000fc600078e0200 */
[----:B------:R-:W3:Y:S01]  /*4ac90*/  LDC R16, c[0x0][0x22c] ;  /* 0x00008b00ff107b82 */ /* 0x000ee20000000800 */
[----:B------:R-:W-:Y:S01]  /*4aca0*/  IMAD.WIDE R6, R7, 0x2, R158 ;  /* 0x0000000207067825 */ /* 0x000fe200078e029e */
[----:B----4-:R-:W-:-:S06]  /*4acb0*/  ISETP.LT.AND P5, PT, R23, R24, !P3 ;  /* 0x000000181700720c */ /* 0x010fcc0005fa1270 */
[----:B------:R-:W4:Y:S01]  /*4acc0*/  LDC R18, c[0x0][0x22c] ;  /* 0x00008b00ff127b82 */ /* 0x000f220000000800 */
[----:B------:R-:W-:Y:S01]  /*4acd0*/  ISETP.GE.AND P1, PT, R2, R17, PT ;  /* 0x000000110200720c */ /* 0x000fe20003f26270 */
[----:B------:R-:W-:Y:S01]  /*4ace0*/  @P6 STG.E.U16 desc[UR60][R4.64], R217 ;  /* 0x000000d904006986 */ /* 0x000fe2000c10153c */
[----:B------:R-:W-:-:S05]  /*4acf0*/  ISETP.LT.AND P3, PT, R156, R25, !P3 ;  /* 0x000000199c00720c */ /* 0x000fca0005f61270 */
[----:B------:R-:W4:Y:S01]  /*4ad00*/  LDC R0, c[0x0][0x248] ;  /* 0x00009200ff007b82 */ /* 0x000f220000000800 */
[----:B------:R0:W-:Y:S01]  /*4ad10*/  @P2 STG.E.U16 desc[UR60][R6.64], R9 ;  /* 0x0000000906002986 */ /* 0x0001e2000c10153c */
[----:B-1----:R-:W-:-:S06]  /*4ad20*/  ISETP.LT.AND P2, PT, R23, R26, !P1 ;  /* 0x0000001a1700720c */ /* 0x002fcc0004f41270 */
[----:B------:R-:W1:Y:S01]  /*4ad30*/  LDC R24, c[0x0][0x228] ;  /* 0x00008a00ff187b82 */ /* 0x000e620000000800 */
[----:B--2---:R-:W-:-:S07]  /*4ad40*/  IMAD.IADD R15, R11, 0x1, R14 ;  /* 0x000000010b0f7824 */ /* 0x004fce00078e020e */
[----:B------:R-:W2:Y:S01]  /*4ad50*/  LDC R27, c[0x0][0x228] ;  /* 0x00008a00ff1b7b82 */ /* 0x000ea20000000800 */
[----:B0-----:R-:W-:Y:S01]  /*4ad60*/  IMAD.WIDE R8, R11, 0x2, R20 ;  /* 0x000000020b087825 */ /* 0x001fe200078e0214 */
[----:B------:R-:W-:-:S03]  /*4ad70*/  PRMT R7, R221, 0x7632, R7 ;  /* 0x00007632dd077816 */ /* 0x000fc60000000007 */
[----:B------:R-:W-:-:S03]  /*4ad80*/  IMAD.WIDE R10, R11, 0x2, R158 ;  /* 0x000000020b0a7825 */ /* 0x000fc600078e029e */
[----:B------:R-:W0:Y:S01]  /*4ad90*/  LDC R2, c[0x0][0x248] ;  /* 0x00009200ff027b82 */ /* 0x000e220000000800 */
[----:B------:R-:W-:Y:S01]  /*4ada0*/  IMAD.WIDE R12, R15, 0x2, R20 ;  /* 0x000000020f0c7825 */ /* 0x000fe200078e0214 */
[----:B------:R4:W-:Y:S01]  /*4adb0*/  @P5 STG.E.U16 desc[UR60][R8.64], R221 ;  /* 0x000000dd08005986 */ /* 0x0009e2000c10153c */
[C---:B------:R-:W-:Y:S02]  /*4adc0*/  IADD3 R5, R3.reuse, 0xe6, RZ ;  /* 0x000000e603057810 */ /* 0x040fe40007ffe0ff */
[----:B------:R-:W-:-:S03]  /*4add0*/  VIADD R17, R3, 0xe5 ;  /* 0x000000e503117836 */ /* 0x000fc60000000000 */
[----:B------:R-:W0:Y:S01]  /*4ade0*/  LDC R28, c[0x0][0x228] ;  /* 0x00008a00ff1c7b82 */ /* 0x000e220000000800 */
[----:B------:R-:W-:Y:S01]  /*4adf0*/  @P3 STG.E.U16 desc[UR60][R10.64], R7 ;  /* 0x000000070a003986 */ /* 0x000fe2000c10153c */
[----:B---3--:R-:W-:-:S03]  /*4ae00*/  ISETP.GE.AND P3, PT, R17, R16, PT ;  /* 0x000000101100720c */ /* 0x008fc60003f66270 */
[----:B------:R3:W-:Y:S01]  /*4ae10*/  @P2 STG.E.U16 desc[UR60][R12.64], R218 ;  /* 0x000000da0c002986 */ /* 0x0007e2000c10153c */
[----:B------:R-:W-:Y:S02]  /*4ae20*/  ISETP.LT.AND P2, PT, R156, R19, !P1 ;  /* 0x000000139c00720c */ /* 0x000fe40004f41270 */
[----:B------:R-:W0:Y:S01]  /*4ae30*/  LDC R14, c[0x0][0x22c] ;  /* 0x00008b00ff0e7b82 */ /* 0x000e220000000800 */
[----:B----4-:R-:W-:Y:S01]  /*4ae40*/  ISETP.GE.AND P1, PT, R5, R18, PT ;  /* 0x000000120500720c */ /* 0x010fe20003f26270 */
[----:B------:R-:W-:-:S06]  /*4ae50*/  IMAD.IADD R9, R15, 0x1, R0 ;  /* 0x000000010f097824 */ /* 0x000fcc00078e0200 */
[----:B------:R-:W4:Y:S01]  /*4ae60*/  LDC R17, c[0x0][0x228] ;  /* 0x00008a00ff117b82 */ /* 0x000f220000000800 */
[----:B-1----:R-:W-:-:S07]  /*4ae70*/  ISETP.LT.AND P5, PT, R23, R24, !P3 ;  /* 0x000000181700720c */ /* 0x002fce0005fa1270 */
[----:B------:R-:W1:Y:S01]  /*4ae80*/  LDC R18, c[0x0][0x228] ;  /* 0x00008a00ff127b82 */ /* 0x000e620000000800 */
[----:B--2---:R-:W-:-:S07]  /*4ae90*/  ISETP.LT.AND P3, PT, R156, R27, !P3 ;  /* 0x0000001b9c00720c */ /* 0x004fce0005f61270 */
[----:B------:R-:W2:Y:S08]  /*4aea0*/  LDC R19, c[0x0][0x228] ;  /* 0x00008a00ff137b82 */ /* 0x000eb00000000800 */
[----:B------:R-:W2:Y:S08]  /*4aeb0*/  LDC R16, c[0x0][0x22c] ;  /* 0x00008b00ff107b82 */ /* 0x000eb00000000800 */
[----:B------:R-:W2:Y:S01]  /*4aec0*/  LDC R0, c[0x0][0x248] ;  /* 0x00009200ff007b82 */ /* 0x000ea20000000800 */
[----:B---3--:R-:W-:Y:S01]  /*4aed0*/  PRMT R218, R218, 0x7632, R218 ;  /* 0x00007632dada7816 */ /* 0x008fe200000000da */
[----:B------:R-:W-:-:S06]  /*4aee0*/  IMAD.WIDE R4, R15, 0x2, R158 ;  /* 0x000000020f047825 */ /* 0x000fcc00078e029e */
[----:B------:R-:W3:Y:S01]  /*4aef0*/  LDC R24, c[0x0][0x228] ;  /* 0x00008a00ff187b82 */ /* 0x000ee20000000800 */
[----:B------:R-:W-:-:S07]  /*4af00*/  IMAD.WIDE R6, R9, 0x2, R20 ;  /* 0x0000000209067825 */ /* 0x000fce00078e0214 */
[----:B------:R-:W3:Y:S01]  /*4af10*/  LDC R25, c[0x0][0x228] ;  /* 0x00008a00ff197b82 */ /* 0x000ee20000000800 */
[--C-:B0-----:R-:W-:Y:S01]  /*4af20*/  IMAD.IADD R13, R9, 0x1, R2.reuse ;  /* 0x00000001090d7824 */ /* 0x101fe200078e0202 */
[----:B------:R-:W-:-:S06]  /*4af30*/  PRMT R2, R222, 0x7632, R2 ;  /* 0x00007632de027816 */ /* 0x000fcc0000000002 */
[----:B------:R-:W0:Y:S01]  /*4af40*/  LDC R12, c[0x0][0x248] ;  /* 0x00009200ff0c7b82 */ /* 0x000e220000000800 */
[----:B------:R-:W-:Y:S01]  /*4af50*/  IMAD.WIDE R8, R9, 0x2, R158 ;  /* 0x0000000209087825 */ /* 0x000fe200078e029e */
[----:B------:R-:W-:Y:S01]  /*4af60*/  ISETP.LT.AND P6, PT, R23, R28, !P1 ;  /* 0x0000001c1700720c */ /* 0x000fe20004fc1270 */
[----:B------:R-:W-:Y:S02]  /*4af70*/  @P2 STG.E.U16 desc[UR60][R4.64], R218 ;  /* 0x000000da04002986 */ /* 0x000fe4000c10153c */
[C---:B------:R-:W-:Y:S02]  /*4af80*/  VIADD R15, R3.reuse, 0xe7 ;  /* 0x000000e7030f7836 */ /* 0x040fe40000000000 */
[----:B------:R-:W-:Y:S01]  /*4af90*/  @P5 STG.E.U16 desc[UR60][R6.64], R222 ;  /* 0x000000de06005986 */ /* 0x000fe2000c10153c */
[----:B------:R-:W-:Y:S01]  /*4afa0*/  VIADD R27, R3, 0xe8 ;  /* 0x000000e8031b7836 */ /* 0x000fe20000000000 */
[----:B------:R-:W0:Y:S02]  /*4afb0*/  LDC R26, c[0x0][0x228] ;  /* 0x00008a00ff1a7b82 */ /* 0x000e240000000800 */
[----:B------:R2:W-:Y:S01]  /*4afc0*/  @P3 STG.E.U16 desc[UR60][R8.64], R2 ;  /* 0x0000000208003986 */ /* 0x0005e2000c10153c */
[----:B------:R-:W-:Y:S01]  /*4afd0*/  ISETP.GE.AND P3, PT, R15, R14, PT ;  /* 0x0000000e0f00720c */ /* 0x000fe20003f66270 */
[----:B------:R-:W-:Y:S01]  /*4afe0*/  IMAD.WIDE R10, R13, 0x2, R20 ;  /* 0x000000020d0a7825 */ /* 0x000fe200078e0214 */
[----:B----4-:R-:W-:-:S03]  /*4aff0*/  ISETP.LT.AND P1, PT, R156, R17, !P1 ;  /* 0x000000119c00720c */ /* 0x010fc60004f21270 */
[----:B------:R-:W4:Y:S01]  /*4b000*/  LDC R14, c[0x0][0x22c] ;  /* 0x00008b00ff0e7b82 */ /* 0x000f220000000800 */
[----:B-1----:R-:W-:Y:S02]  /*4b010*/  ISETP.LT.AND P5, PT, R23, R18, !P3 ;  /* 0x000000121700720c */ /* 0x002fe40005fa1270 */
[----:B--2---:R-:W-:Y:S02]  /*4b020*/  ISETP.LT.AND P3, PT, R156, R19, !P3 ;  /* 0x000000139c00720c */ /* 0x004fe40005f61270 */
[----:B------:R-:W-:-:S03]  /*4b030*/  ISETP.GE.AND P2, PT, R27, R16, PT ;  /* 0x000000101b00720c */ /* 0x000fc60003f46270 */
[----:B------:R-:W1:Y:S01]  /*4b040*/  LDC R18, c[0x0][0x228] ;  /* 0x00008a00ff127b82 */ /* 0x000e620000000800 */
[----:B------:R-:W-:Y:S01]  /*4b050*/  IMAD.IADD R9, R13, 0x1, R0 ;  /* 0x000000010d097824 */ /* 0x000fe200078e0200 */
[----:B------:R2:W-:Y:S01]  /*4b060*/  @P6 STG.E.U16 desc[UR60][R10.64], R219 ;  /* 0x000000db0a006986 */ /* 0x0005e2000c10153c */
[----:B---3--:R-:W-:-:S05]  /*4b070*/  ISETP.LT.AND P6, PT, R23, R24, !P2 ;  /* 0x000000181700720c */ /* 0x008fca00057c1270 */
[----:B------:R-:W3:Y:S01]  /*4b080*/  LDC R19, c[0x0][0x228] ;  /* 0x00008a00ff137b82 */ /* 0x000ee20000000800 */
[----:B------:R-:W-:Y:S01]  /*4b090*/  PRMT R28, R219, 0x7632, R28 ;  /* 0x00007632db1c7816 */ /* 0x000fe2000000001c */
[----:B------:R-:W-:Y:S01]  /*4b0a0*/  IMAD.WIDE R4, R13, 0x2, R158 ;  /* 0x000000020d047825 */ /* 0x000fe200078e029e */
[----:B------:R-:W-:-:S05]  /*4b0b0*/  ISETP.LT.AND P2, PT, R156, R25, !P2 ;  /* 0x000000199c00720c */ /* 0x000fca0005741270 */
[----:B------:R-:W3:Y:S01]  /*4b0c0*/  LDC R2, c[0x0][0x248] ;  /* 0x00009200ff027b82 */ /* 0x000ee20000000800 */
[----:B0-----:R-:W-:Y:S01]  /*4b0d0*/  IMAD.IADD R15, R9, 0x1, R12 ;  /* 0x00000001090f7824 */ /* 0x001fe200078e020c */
[----:B------:R-:W-:Y:S01]  /*4b0e0*/  PRMT R13, R223, 0x7632, R13 ;  /* 0x00007632df0d7816 */ /* 0x000fe2000000000d */
[----:B------:R-:W-:-:S05]  /*4b0f0*/  IMAD.WIDE R6, R9, 0x2, R20 ;  /* 0x0000000209067825 */ /* 0x000fca00078e0214 */
[----:B------:R-:W0:Y:S01]  /*4b100*/  LDC R16, c[0x0][0x22c] ;  /* 0x00008b00ff107b82 */ /* 0x000e220000000800 */
[----:B------:R-:W-:Y:S01]  /*4b110*/  IMAD.WIDE R8, R9, 0x2, R158 ;  /* 0x0000000209087825 */ /* 0x000fe200078e029e */
[----:B------:R4:W-:Y:S06]  /*4b120*/  @P1 STG.E.U16 desc[UR60][R4.64], R28 ;  /* 0x0000001c04001986 */ /* 0x0009ec000c10153c */
[----:B------:R-:W0:Y:S01]  /*4b130*/  LDC R0, c[0x0][0x248] ;  /* 0x00009200ff007b82 */ /* 0x000e220000000800 */
[----:B------:R-:W-:Y:S01]  /*4b140*/  @P5 STG.E.U16 desc[UR60][R6.64], R223 ;  /* 0x000000df06005986 */ /* 0x000fe2000c10153c */
[----:B--2---:R-:W-:-:S06]  /*4b150*/  IMAD.WIDE R10, R15, 0x2, R20 ;  /* 0x000000020f0a7825 */ /* 0x004fcc00078e0214 */
[----:B------:R-:W2:Y:S01]  /*4b160*/  LDC R24, c[0x0][0x228] ;  /* 0x00008a00ff187b82 */ /* 0x000ea20000000800 */
[----:B------:R1:W-:Y:S01]  /*4b170*/  @P3 STG.E.U16 desc[UR60][R8.64], R13 ;  /* 0x0000000d08003986 */ /* 0x0003e2000c10153c */
[----:B----4-:R-:W-:Y:S01]  /*4b180*/  PRMT R5, R224, 0x7632, R5 ;  /* 0x00007632e0057816 */ /* 0x010fe20000000005 */
[----:B------:R-:W-:Y:S02]  /*4b190*/  VIADD R27, R3, 0xe9 ;  /* 0x000000e9031b7836 */ /* 0x000fe40000000000 */
[----:B------:R4:W-:Y:S03]  /*4b1a0*/  @P6 STG.E.U16 desc[UR60][R10.64], R224 ;  /* 0x000000e00a006986 */ /* 0x0009e6000c10153c */
[----:B------:R-:W2:Y:S01]  /*4b1b0*/  LDC R25, c[0x0][0x228] ;  /* 0x00008a00ff197b82 */ /* 0x000ea20000000800 */
[----:B-1----:R-:W-:-:S07]  /*4b1c0*/  IMAD.WIDE R12, R15, 0x2, R158 ;  /* 0x000000020f0c7825 */ /* 0x002fce00078e029e */
[----:B------:R-:W1:Y:S01]  /*4b1d0*/  LDC R17, c[0x0][0x22c] ;  /* 0x00008b00ff117b82 */ /* 0x000e620000000800 */
[----:B------:R2:W-:Y:S01]  /*4b1e0*/  @P2 STG.E.U16 desc[UR60][R12.64], R5 ;  /* 0x000000050c002986 */ /* 0x0005e2000c10153c */
[----:B------:R-:W-:Y:S01]  /*4b1f0*/  ISETP.GE.AND P2, PT, R27, R14, PT ;  /* 0x0000000e1b00720c */ /* 0x000fe20003f46270 */
[----:B------:R-:W-:-:S03]  /*4b200*/  VIADD R29, R3, 0xea ;  /* 0x000000ea031d7836 */ /* 0x000fc60000000000 */
[----:B------:R-:W-:Y:S02]  /*4b210*/  ISETP.LT.AND P5, PT, R23, R18, !P2 ;  /* 0x000000121700720c */ /* 0x000fe400057a1270 */
[----:B------:R-:W1:Y:S01]  /*4b220*/  LDC R14, c[0x0][0x22c] ;  /* 0x00008b00ff0e7b82 */ /* 0x000e620000000800 */
[----:B---3--:R-:W-:Y:S01]  /*4b230*/  ISETP.LT.AND P3, PT, R156, R19, !P2 ;  /* 0x000000139c00720c */ /* 0x008fe20005761270 */
[----:B------:R-:W-:Y:S01]  /*4b240*/  IMAD.IADD R7, R15, 0x1, R2 ;  /* 0x000000010f077824 */ /* 0x000fe200078e0202 */
[----:B0-----:R-:W-:-:S05]  /*4b250*/  ISETP.GE.AND P1, PT, R29, R16, PT ;  /* 0x000000101d00720c */ /* 0x001fca0003f26270 */
[----:B----4-:R-:W0:Y:S01]  /*4b260*/  LDC R10, c[0x0][0x248] ;  /* 0x00009200ff0a7b82 */ /* 0x010e220000000800 */
[----:B------:R-:W-:Y:S01]  /*4b270*/  IMAD.IADD R11, R7, 0x1, R0 ;  /* 0x00000001070b7824 */ /* 0x000fe200078e0200 */
[----:B--2---:R-:W-:Y:S01]  /*4b280*/  ISETP.LT.AND P6, PT, R23, R24, !P1 ;  /* 0x000000181700720c */ /* 0x004fe20004fc1270 */
[----:B------:R-:W-:-:S05]  /*4b290*/  IMAD.WIDE R4, R7, 0x2, R20 ;  /* 0x0000000207047825 */ /* 0x000fca00078e0214 */
[----:B------:R-:W2:Y:S01]  /*4b2a0*/  LDC R15, c[0x0][0x228] ;  /* 0x00008a00ff0f7b82 */ /* 0x000ea20000000800 */
[----:B------:R-:W-:Y:S01]  /*4b2b0*/  IMAD.WIDE R6, R7, 0x2, R158 ;  /* 0x0000000207067825 */ /* 0x000fe200078e029e */
[----:B------:R-:W-:-:S06]  /*4b2c0*/  PRMT R27, R228, 0x7632, R27 ;  /* 0x00007632e41b7816 */ /* 0x000fcc000000001b */
[----:B------:R-:W3:Y:S01]  /*4b2d0*/  LDC R18, c[0x0][0x228] ;  /* 0x00008a00ff127b82 */ /* 0x000ee20000000800 */
[----:B------:R-:W-:Y:S01]  /*4b2e0*/  VIADD R2, R3, 0xeb ;  /* 0x000000eb03027836 */ /* 0x000fe20000000000 */
[----:B------:R4:W-:Y:S06]  /*4b2f0*/  @P5 STG.E.U16 desc[UR60][R4.64], R228 ;  /* 0x000000e404005986 */ /* 0x0009ec000c10153c */
[----:B------:R-:W3:Y:S01]  /*4b300*/  LDC R0, c[0x0][0x248] ;  /* 0x00009200ff007b82 */ /* 0x000ee20000000800 */
[----:B------:R-:W-:Y:S01]  /*4b310*/  @P3 STG.E.U16 desc[UR60][R6.64], R27 ;  /* 0x0000001b06003986 */ /* 0x000fe2000c10153c */
[----:B------:R-:W-:Y:S01]  /*4b320*/  ISETP.LT.AND P3, PT, R156, R25, !P1 ;  /* 0x000000199c00720c */ /* 0x000fe20004f61270 */
[----:B------:R-:W-:Y:S01]  /*4b330*/  IMAD.WIDE R8, R11, 0x2, R20 ;  /* 0x000000020b087825 */ /* 0x000fe200078e0214 */
[----:B-1----:R-:W-:-:S03]  /*4b340*/  ISETP.GE.AND P2, PT, R2, R17, PT ;  /* 0x000000110200720c */ /* 0x002fc60003f46270 */
[----:B------:R-:W-:Y:S01]  /*4b350*/  VIADD R19, R3, 0xec ;  /* 0x000000ec03137836 */ /* 0x000fe20000000000 */
[----:B------:R-:W1:Y:S01]  /*4b360*/  LDC R17, c[0x0][0x228] ;  /* 0x00008a00ff117b82 */ /* 0x000e620000000800 */
[----:B------:R0:W-:Y:S01]  /*4b370*/  @P6 STG.E.U16 desc[UR60][R8.64], R225 ;  /* 0x000000e108006986 */ /* 0x0001e2000c10153c */
[----:B------:R-:W-:Y:S01]  /*4b380*/  ISETP.LT.AND P5, PT, R23, R26, !P2 ;  /* 0x0000001a1700720c */ /* 0x000fe200057a1270 */
[----:B----4-:R-:W-:Y:S01]  /*4b390*/  IMAD.WIDE R4, R11, 0x2, R158 ;  /* 0x000000020b047825 */ /* 0x010fe200078e029e */
[----:B------:R-:W-:-:S04]  /*4b3a0*/  ISETP.GE.AND P1, PT, R19, R14, PT ;  /* 0x0000000e1300720c */ /* 0x000fc80003f26270 */
[----:B------:R-:W4:Y:S01]  /*4b3b0*/  LDC R12, c[0x0][0x22c] ;  /* 0x00008b00ff0c7b82 */ /* 0x000f220000000800 */
[----:B0-----:R-:W-:Y:S01]  /*4b3c0*/  IMAD.IADD R13, R11, 0x1, R10 ;  /* 0x000000010b0d7824 */ /* 0x001fe200078e020a */
[----:B------:R-:W-:-:S06]  /*4b3d0*/  PRMT R9, R225, 0x7632, R9 ;  /* 0x00007632e1097816 */ /* 0x000fcc0000000009 */
[----:B------:R-:W0:Y:S01]  /*4b3e0*/  LDC R2, c[0x0][0x248] ;  /* 0x00009200ff027b82 */ /* 0x000e220000000800 */
[----:B--2---:R-:W-:Y:S01]  /*4b3f0*/  ISETP.LT.AND P2, PT, R156, R15, !P2 ;  /* 0x0000000f9c00720c */ /* 0x004fe20005741270 */
[----:B------:R2:W-:Y:S01]  /*4b400*/  @P3 STG.E.U16 desc[UR60][R4.64], R9 ;  /* 0x0000000904003986 */ /* 0x0005e2000c10153c */
[----:B---3--:R-:W-:Y:S01]  /*4b410*/  ISETP.LT.AND P3, PT, R23, R18, !P1 ;  /* 0x000000121700720c */ /* 0x008fe20004f61270 */
[----:B------:R-:W-:-:S04]  /*4b420*/  IMAD.WIDE R6, R13, 0x2, R20 ;  /* 0x000000020d067825 */ /* 0x000fc800078e0214 */
[----:B------:R-:W3:Y:S01]  /*4b430*/  LDC R16, c[0x0][0x22c] ;  /* 0x00008b00ff107b82 */ /* 0x000ee20000000800 */
[----:B------:R-:W-:-:S07]  /*4b440*/  IMAD.IADD R15, R13, 0x1, R0 ;  /* 0x000000010d0f7824 */ /* 0x000fce00078e0200 */
[----:B------:R-:W3:Y:S01]  /*4b450*/  LDC R24, c[0x0][0x228] ;  /* 0x00008a00ff187b82 */ /* 0x000ee20000000800 */
[----:B------:R1:W-:Y:S01]  /*4b460*/  @P5 STG.E.U16 desc[UR60][R6.64], R229 ;  /* 0x000000e506005986 */ /* 0x0003e2000c10153c */
[----:B--2---:R-:W-:-:S06]  /*4b470*/  IMAD.WIDE R8, R13, 0x2, R158 ;  /* 0x000000020d087825 */ /* 0x004fcc00078e029e */
[----:B------:R-:W2:Y:S01]  /*4b480*/  LDC R19, c[0x0][0x228] ;  /* 0x00008a00ff137b82 */ /* 0x000ea20000000800 */
[----:B------:R-:W-:Y:S01]  /*4b490*/  IMAD.WIDE R10, R15, 0x2, R20 ;  /* 0x000000020f0a7825 */ /* 0x000fe200078e0214 */
[----:B-1----:R-:W-:-:S06]  /*4b4a0*/  PRMT R7, R229, 0x7632, R7 ;  /* 0x00007632e5077816 */ /* 0x002fcc0000000007 */
[----:B------:R-:W1:Y:S01]  /*4b4b0*/  LDC R18, c[0x0][0x228] ;  /* 0x00008a00ff127b82 */ /* 0x000e620000000800 */
[C---:B------:R-:W-:Y:S01]  /*4b4c0*/  VIADD R27, R3.reuse, 0xed ;  /* 0x000000ed031b7836 */ /* 0x040fe20000000000 */
[----:B------:R3:W-:Y:S06]  /*4b4d0*/  @P2 STG.E.U16 desc[UR60][R8.64], R7 ;  /* 0x0000000708002986 */ /* 0x0007ec000c10153c */
[----:B------:R-:W1:Y:S01]  /*4b4e0*/  LDC R0, c[0x0][0x248] ;  /* 0x00009200ff007b82 */ /* 0x000e620000000800 */
[----:B------:R-:W-:Y:S01]  /*4b4f0*/  @P3 STG.E.U16 desc[UR60][R10.64], R226 ;  /* 0x000000e20a003986 */ /* 0x000fe2000c10153c */
[----:B------:R-:W-:Y:S01]  /*4b500*/  ISETP.LT.AND P3, PT, R156, R17, !P1 ;  /* 0x000000119c00720c */ /* 0x000fe20004f61270 */
[----:B------:R-:W-:-:S05]  /*4b510*/  VIADD R5, R3, 0xee ;  /* 0x000000ee03057836 */ /* 0x000fca0000000000 */
[----:B------:R-:W1:Y:S01]  /*4b520*/  LDC R25, c[0x0][0x228] ;  /* 0x00008a00ff197b82 */ /* 0x000e620000000800 */
[----:B----4-:R-:W-:Y:S01]  /*4b530*/  ISETP.GE.AND P2, PT, R27, R12, PT ;  /* 0x0000000c1b00720c */ /* 0x010fe20003f46270 */
[----:B0-----:R-:W-:Y:S01]  /*4b540*/  IMAD.IADD R13, R15, 0x1, R2 ;  /* 0x000000010f0d7824 */ /* 0x001fe200078e0202 */
[----:B---3--:R-:W-:Y:S01]  /*4b550*/  ISETP.GE.AND P1, PT, R5, R16, PT ;  /* 0x000000100500720c */ /* 0x008fe20003f26270 */
[----:B------:R-:W-:-:S04]  /*4b560*/  IMAD.WIDE R4, R15, 0x2, R158 ;  /* 0x000000020f047825 */ /* 0x000fc800078e029e */
[----:B------:R-:W0:Y:S01]  /*4b570*/  LDC R14, c[0x0][0x22c] ;  /* 0x00008b00ff0e7b82 */ /* 0x000e220000000800 */
[----:B------:R-:W-:Y:S02]  /*4b580*/  PRMT R9, R226, 0x7632, R9 ;  /* 0x00007632e2097816 */ /* 0x000fe40000000009 */
[----:B------:R-:W-:-:S05]  /*4b590*/  ISETP.LT.AND P5, PT, R23, R24, !P2 ;  /* 0x000000181700720c */ /* 0x000fca00057a1270 */
[----:B------:R-:W3:Y:S08]  /*4b5a0*/  LDC R12, c[0x0][0x248] ;  /* 0x00009200ff0c7b82 */ /* 0x000ef00000000800 */
[----:B------:R-:W4:Y:S01]  /*4b5b0*/  LDC R2, c[0x0][0x22c] ;  /* 0x00008b00ff027b82 */ /* 0x000f220000000800 */
[----:B------:R1:W-:Y:S01]  /*4b5c0*/  @P3 STG.E.U16 desc[UR60][R4.64], R9 ;  /* 0x0000000904003986 */ /* 0x0003e2000c10153c */
[----:B--2---:R-:W-:-:S06]  /*4b5d0*/  ISETP.LT.AND P2, PT, R156, R19, !P2 ;  /* 0x000000139c00720c */ /* 0x004fcc0005741270 */
[----:B------:R-:W2:Y:S01]  /*4b5e0*/  LDC R16, c[0x0][0x228] ;  /* 0x00008a00ff107b82 */ /* 0x000ea20000000800 */
[----:B-1----:R-:W-:Y:S01]  /*4b5f0*/  ISETP.LT.AND P3, PT, R23, R18, !P1 ;  /* 0x000000121700720c */ /* 0x002fe20004f61270 */
[----:B------:R-:W-:-:S06]  /*4b600*/  IMAD.WIDE R6, R13, 0x2, R20 ;  /* 0x000000020d067825 */ /* 0x000fcc00078e0214 */
[----:B------:R-:W1:Y:S01]  /*4b610*/  LDC R17, c[0x0][0x228] ;  /* 0x00008a00ff117b82 */ /* 0x000e620000000800 */
[C---:B------:R-:W-:Y:S01]  /*4b620*/  IMAD.IADD R15, R13.reuse, 0x1, R0 ;  /* 0x000000010d0f7824 */ /* 0x040fe200078e0200 */
[----:B------:R-:W-:Y:S01]  /*4b630*/  PRMT R18, R230, 0x7632, R18 ;  /* 0x00007632e6127816 */ /* 0x000fe20000000012 */
[----:B------:R-:W-:Y:S01]  /*4b640*/  IMAD.WIDE R8, R13, 0x2, R158 ;  /* 0x000000020d087825 */ /* 0x000fe200078e029e */
[----:B------:R0:W-:Y:S01]  /*4b650*/  @P5 STG.E.U16 desc[UR60][R6.64], R230 ;  /* 0x000000e606005986 */ /* 0x0001e2000c10153c */
[----:B------:R-:W-:-:S03]  /*4b660*/  ISETP.LT.AND P1, PT, R156, R25, !P1 ;  /* 0x000000199c00720c */ /* 0x000fc60004f21270 */
[----:B------:R-:W1:Y:S01]  /*4b670*/  LDC R24, c[0x0][0x228] ;  /* 0x00008a00ff187b82 */ /* 0x000e620000000800 */
[----:B------:R-:W-:Y:S01]  /*4b680*/  IMAD.WIDE R4, R15, 0x2, R20 ;  /* 0x000000020f047825 */ /* 0x000fe200078e0214 */
[----:B------:R-:W-:Y:S06]  /*4b690*/  @P2 STG.E.U16 desc[UR60][R8.64], R18 ;  /* 0x0000001208002986 */ /* 0x000fec000c10153c */
[----:B------:R-:W1:Y:S01]  /*4b6a0*/  LDC R0, c[0x0][0x248] ;  /* 0x00009200ff007b82 */ /* 0x000e620000000800 */
[C---:B0-----:R-:W-:Y:S02]  /*4b6b0*/  VIADD R7, R3.reuse, 0xf0 ;  /* 0x000000f003077836 */ /* 0x041fe40000000000 */
[----:B------:R-:W-:Y:S01]  /*4b6c0*/  VIADD R25, R3, 0xef ;  /* 0x000000ef03197836 */ /* 0x000fe20000000000 */
[----:B------:R0:W-:Y:S04]  /*4b6d0*/  @P3 STG.E.U16 desc[UR60][R4.64], R227 ;  /* 0x000000e304003986 */ /* 0x0001e8000c10153c */
[----:B------:R-:W0:Y:S01]  /*4b6e0*/  LDC R19, c[0x0][0x228] ;  /* 0x00008a00ff137b82 */ /* 0x000e220000000800 */
[----:B------:R-:W-:Y:S01]  /*4b6f0*/  ISETP.GE.AND P3, PT, R7, R14, PT ;  /* 0x0000000e0700720c */ /* 0x000fe20003f66270 */
[----:B---3--:R-:W-:Y:S01]  /*4b700*/  IMAD.IADD R7, R15, 0x1, R12 ;  /* 0x000000010f077824 */ /* 0x008fe200078e020c */
[----:B----4-:R-:W-:-:S05]  /*4b710*/  ISETP.GE.AND P2, PT, R25, R2, PT ;  /* 0x000000021900720c */ /* 0x010fca0003f46270 */
[----:B------:R-:W3:Y:S01]  /*4b720*/  LDC R12, c[0x0][0x22c] ;  /* 0x00008b00ff0c7b82 */ /* 0x000ee20000000800 */
[----:B--2---:R-:W-:Y:S02]  /*4b730*/  ISETP.LT.AND P5, PT, R23, R16, !P2 ;  /* 0x000000101700720c */ /* 0x004fe400057a1270 */
[----:B-1----:R-:W-:-:S05]  /*4b740*/  ISETP.LT.AND P2, PT, R156, R17, !P2 ;  /* 0x000000119c00720c */ /* 0x002fca0005741270 */
[----:B------:R-:W1:Y:S01]  /*4b750*/  LDC R16, c[0x0][0x228] ;  /* 0x00008a00ff107b82 */ /* 0x000e620000000800 */
[----:B------:R-:W-:Y:S01]  /*4b760*/  IMAD.WIDE R10, R15, 0x2, R158 ;  /* 0x000000020f0a7825 */ /* 0x000fe200078e029e */
[----:B------:R-:W-:-:S06]  /*4b770*/  PRMT R6, R227, 0x7632, R6 ;  /* 0x00007632e3067816 */ /* 0x000fcc0000000006 */
[----:B------:R-:W2:Y:S01]  /*4b780*/  LDC R14, c[0x0][0x22c] ;  /* 0x00008b00ff0e7b82 */ /* 0x000ea20000000800 */
[----:B------:R-:W-:Y:S01]  /*4b790*/  ISETP.LT.AND P6, PT, R23, R24, !P3 ;  /* 0x000000181700720c */ /* 0x000fe20005fc1270 */
[----:B------:R-:W-:-:S06]  /*4b7a0*/  IMAD.IADD R13, R7, 0x1, R0 ;  /* 0x00000001070d7824 */ /* 0x000fcc00078e0200 */
[----:B------:R-:W4:Y:S01]  /*4b7b0*/  LDC R2, c[0x0][0x248] ;  /* 0x00009200ff027b82 */ /* 0x000f220000000800 */
[----:B------:R3:W-:Y:S01]  /*4b7c0*/  @P1 STG.E.U16 desc[UR60][R10.64], R6 ;  /* 0x000000060a001986 */ /* 0x0007e2000c10153c */
[----:B0-----:R-:W-:-:S06]  /*4b7d0*/  IMAD.WIDE R4, R7, 0x2, R20 ;  /* 0x0000000207047825 */ /* 0x001fcc00078e0214 */
[----:B------:R-:W0:Y:S01]  /*4b7e0*/  LDC R17, c[0x0][0x228] ;  /* 0x00008a00ff117b82 */ /* 0x000e220000000800 */
[----:B------:R-:W-:Y:S01]  /*4b7f0*/  VIADD R8, R3, 0xf5 ;  /* 0x000000f503087836 */ /* 0x000fe20000000000 */
[----:B------:R-:W-:-:S06]  /*4b800*/  PRMT R9, R231, 0x7632, R9 ;  /* 0x00007632e7097816 */ /* 0x000fcc0000000009 */
[----:B------:R-:W0:Y:S01]  /*4b810*/  LDC R18, c[0x0][0x228] ;  /* 0x00008a00ff127b82 */ /* 0x000e220000000800 */
[--C-:B---3--:R-:W-:Y:S01]  /*4b820*/  IMAD.WIDE R6, R7, 0x2, R158.reuse ;  /* 0x0000000207067825 */ /* 0x108fe200078e029e */
[----:B------:R-:W-:Y:S01]  /*4b830*/  ISETP.LT.AND P3, PT, R156, R19, !P3 ;  /* 0x000000139c00720c */ /* 0x000fe20005f61270 */
[----:B------:R3:W-:Y:S05]  /*4b840*/  @P5 STG.E.U16 desc[UR60][R4.64], R231 ;  /* 0x000000e704005986 */ /* 0x0007ea000c10153c */
[----:B------:R-:W0:Y:S01]  /*4b850*/  LDC R0, c[0x0][0x248] ;  /* 0x00009200ff007b82 */ /* 0x000e220000000800 */
[----:B------:R-:W-:Y:S01]  /*4b860*/  VIADD R25, R3, 0xf1 ;  /* 0x000000f103197836 */ /* 0x000fe20000000000 */
[----:B------:R-:W-:Y:S01]  /*4b870*/  ISETP.GE.AND P1, PT, R8, R234, PT ;  /* 0x000000ea0800720c */ /* 0x000fe20003f26270 */
[----:B------:R1:W-:Y:S01]  /*4b880*/  @P2 STG.E.U16 desc[UR60][R6.64], R9 ;  /* 0x0000000906002986 */ /* 0x0003e2000c10153c */
[----:B------:R-:W-:-:S02]  /*4b890*/  IMAD.WIDE R10, R13, 0x2, R158 ;  /* 0x000000020d0a7825 */ /* 0x000fc400078e029e */
[----:B------:R-:W-:Y:S01]  /*4b8a0*/  ISETP.GE.AND P2, PT, R25, R12, PT ;  /* 0x0000000c1900720c */ /* 0x000fe20003f46270 */
[----:B------:R-:W4:Y:S01]  /*4b8b0*/  LDL.LU R234, [R1+0x18bc] ;  /* 0x0018bc0001ea7983 */ /* 0x000f220000300800 */
[----:B------:R-:W0:Y:S01]  /*4b8c0*/  LDC R19, c[0x0][0x228] ;  /* 0x00008a00ff137b82 */ /* 0x000e220000000800 */
[----:B---3--:R-:W-:Y:S01]  /*4b8d0*/  PRMT R5, R232, 0x7632, R5 ;  /* 0x00007632e8057816 */ /* 0x008fe20000000005 */
[----:B------:R-:W-:Y:S02]  /*4b8e0*/  VIADD R27, R3, 0xf2 ;  /* 0x000000f2031b7836 */ /* 0x000fe40000000000 */
[----:B-1----:R-:W-:-:S04]  /*4b8f0*/  IMAD.WIDE R8, R13, 0x2, R20 ;  /* 0x000000020d087825 */ /* 0x002fc800078e0214 */
[----:B------:R-:W1:Y:S01]  /*4b900*/  LDC R15, c[0x0][0x22c] ;  /* 0x00008b00ff0f7b82 */ /* 0x000e620000000800 */
[----:B------:R-:W-:Y:S01]  /*4b910*/  @P6 STG.E.U16 desc[UR60][R8.64], R232 ;  /* 0x000000e808006986 */ /* 0x000fe2000c10153c */
[----:B------:R-:W-:-:S06]  /*4b920*/  ISETP.LT.AND P6, PT, R23, R16, !P2 ;  /* 0x000000101700720c */ /* 0x000fcc00057c1270 */
[----:B------:R-:W3:Y:S01]  /*4b930*/  LDC R16, c[0x0][0x228] ;  /* 0x00008a00ff107b82 */ /* 0x000ee20000000800 */
[----:B------:R0:W-:Y:S01]  /*4b940*/  @P3 STG.E.U16 desc[UR60][R10.64], R5 ;  /* 0x000000050a003986 */ /* 0x0001e2000c10153c */
[----:B--2---:R-:W-:Y:S01]  /*4b950*/  ISETP.GE.AND P3, PT, R27, R14, PT ;  /* 0x0000000e1b00720c */ /* 0x004fe20003f66270 */
[----:B----4-:R-:W-:Y:S01]  /*4b960*/  IMAD.IADD R7, R13, 0x1, R2 ;  /* 0x000000010d077824 */ /* 0x010fe200078e0202 */
[----:B0-----:R-:W-:Y:S02]  /*4b970*/  ISETP.LT.AND P2, PT, R156, R17, !P2 ;  /* 0x000000119c00720c */ /* 0x001fe40005741270 */
[----:B------:R-:W-:Y:S02]  /*4b980*/  ISETP.LT.AND P5, PT, R23, R18, !P3 ;  /* 0x000000121700720c */ /* 0x000fe40005fa1270 */
[----:B------:R-:W0:Y:S01]  /*4b990*/  LDC R2, c[0x0][0x248] ;  /* 0x00009200ff027b82 */ /* 0x000e220000000800 */
[----:B------:R-:W-:-:S07]  /*4b9a0*/  IMAD.IADD R13, R7, 0x1, R0 ;  /* 0x00000001070d7824 */ /* 0x000fce00078e0200 */
[----:B------:R-:W2:Y:S01]  /*4b9b0*/  LDC R14, c[0x0][0x22c] ;  /* 0x00008b00ff0e7b82 */ /* 0x000ea20000000800 */
[----:B------:R-:W-:Y:S01]  /*4b9c0*/  IMAD.WIDE R4, R7, 0x2, R20 ;  /* 0x0000000207047825 */ /* 0x000fe200078e0214 */
[----:B------:R-:W-:-:S03]  /*4b9d0*/  PRMT R11, R236, 0x7632, R11 ;  /* 0x00007632ec0b7816 */ /* 0x000fc6000000000b */
[----:B------:R-:W-:Y:S01]  /*4b9e0*/  IMAD.WIDE R6, R7, 0x2, R158 ;  /* 0x0000000207067825 */ /* 0x000fe200078e029e */
[----:B------:R4:W-:Y:S02]  /*4b9f0*/  @P6 STG.E.U16 desc[UR60][R4.64], R236 ;  /* 0x000000ec04006986 */ /* 0x0009e4000c10153c */
[----:B------:R-:W2:Y:S01]  /*4ba00*/  LDC R24, c[0x0][0x228] ;  /* 0x00008a00ff187b82 */ /* 0x000ea20000000800 */
[----:B------:R-:W-:Y:S01]  /*4ba10*/  IMAD.WIDE R8, R13, 0x2, R20 ;  /* 0x000000020d087825 */ /* 0x000fe200078e0214 */
[----:B------:R-:W-:-:S03]  /*4ba20*/  ISETP.LT.AND P3, PT, R156, R19, !P3 ;  /* 0x000000139c00720c */ /* 0x000fc60005f61270 */
[C---:B------:R-:W-:Y:S01]  /*4ba30*/  VIADD R10, R3.reuse, 0xf3 ;  /* 0x000000f3030a7836 */ /* 0x040fe20000000000 */
[----:B------:R3:W-:Y:S02]  /*4ba40*/  @P2 STG.E.U16 desc[UR60][R6.64], R11 ;  /* 0x0000000b06002986 */ /* 0x0007e4000c10153c */
[----:B------:R-:W2:Y:S02]  /*4ba50*/  LDC R17, c[0x0][0x228] ;  /* 0x00008a00ff117b82 */ /* 0x000ea40000000800 */
[----:B------:R-:W-:Y:S01]  /*4ba60*/  @P5 STG.E.U16 desc[UR60][R8.64], R233 ;  /* 0x000000e908005986 */ /* 0x000fe2000c10153c */
[----:B-1----:R-:W-:Y:S01]  /*4ba70*/  ISETP.GE.AND P5, PT, R10, R15, PT ;  /* 0x0000000f0a00720c */ /* 0x002fe20003fa6270 */
[----:B------:R-:W-:Y:S01]  /*4ba80*/  VIADD R25, R3, 0xf4 ;  /* 0x000000f403197836 */ /* 0x000fe20000000000 */
[----:B----4-:R-:W-:Y:S02]  /*4ba90*/  PRMT R5, R233, 0x7632, R5 ;  /* 0x00007632e9057816 */ /* 0x010fe40000000005 */
[----:B---3--:R-:W-:Y:S01]  /*4baa0*/  ISETP.LT.AND P6, PT, R23, R16, !P5 ;  /* 0x000000101700720c */ /* 0x008fe20006fc1270 */
[----:B------:R-:W1:Y:S01]  /*4bab0*/  LDC R0, c[0x0][0x248] ;  /* 0x00009200ff007b82 */ /* 0x000e620000000800 */
[----:B------:R-:W-:-:S04]  /*4bac0*/  IMAD.WIDE R10, R13, 0x2, R158 ;  /* 0x000000020d0a7825 */ /* 0x000fc800078e029e */
[----:B0-----:R-:W-:Y:S01]  /*4bad0*/  IMAD.IADD R7, R13, 0x1, R2 ;  /* 0x000000010d077824 */ /* 0x001fe200078e0202 */
[----:B------:R0:W-:Y:S01]  /*4bae0*/  @P3 STG.E.U16 desc[UR60][R10.64], R5 ;  /* 0x000000050a003986 */ /* 0x0001e2000c10153c */
[----:B--2---:R-:W-:Y:S01]  /*4baf0*/  ISETP.GE.AND P2, PT, R25, R14, PT ;  /* 0x0000000e1900720c */ /* 0x004fe20003f46270 */
[----:B------:R-:W-:Y:S01]  /*4bb00*/  VIADD R14, R3, 0xf6 ;  /* 0x000000f6030e7836 */ /* 0x000fe20000000000 */
[----:B------:R-:W2:Y:S08]  /*4bb10*/  LDC R18, c[0x0][0x228] ;  /* 0x00008a00ff127b82 */ /* 0x000eb00000000800 */
[----:B------:R-:W3:Y:S01]  /*4bb20*/  LDC R15, c[0x0][0x228] ;  /* 0x00008a00ff0f7b82 */ /* 0x000ee20000000800 */
[----:B0-----:R-:W-:-:S05]  /*4bb30*/  IMAD.WIDE R4, R7, 0x2, R20 ;  /* 0x0000000207047825 */ /* 0x001fca00078e0214 */
[----:B------:R0:W-:Y:S01]  /*4bb40*/  @P6 STG.E.U16 desc[UR60][R4.64], R237 ;  /* 0x000000ed04006986 */ /* 0x0001e2000c10153c */
[----:B------:R-:W-:Y:S01]  /*4bb50*/  ISETP.GE.AND P6, PT, R14, R238, PT ;  /* 0x000000ee0e00720c */ /* 0x000fe20003fc6270 */
[C---:B-1----:R-:W-:Y:S01]  /*4bb60*/  IMAD.IADD R13, R7.reuse, 0x1, R0 ;  /* 0x00000001070d7824 */ /* 0x042fe200078e0200 */
[----:B------:R-:W-:Y:S01]  /*4bb70*/  ISETP.LT.AND P3, PT, R156, R17, !P5 ;  /* 0x000000119c00720c */ /* 0x000fe20006f61270 */
[----:B------:R-:W4:Y:S01]  /*4bb80*/  LDL.LU R238, [R1+0x18b8] ;  /* 0x0018b80001ee7983 */ /* 0x000f220000300800 */
[----:B------:R-:W-:Y:S01]  /*4bb90*/  IMAD.WIDE R6, R7, 0x2, R158 ;  /* 0x0000000207067825 */ /* 0x000fe200078e029e */
[----:B------:R-:W-:Y:S01]  /*4bba0*/  PRMT R11, R237, 0x7632, R11 ;  /* 0x00007632ed0b7816 */ /* 0x000fe2000000000b */
[----:B------:R-:W1:Y:S02]  /*4bbb0*/  LDC R19, c[0x0][0x228] ;  /* 0x00008a00ff137b82 */ /* 0x000e640000000800 */
[----:B0-----:R-:W-:-:S06]  /*4bbc0*/  VIADD R4, R3, 0xf7 ;  /* 0x000000f703047836 */ /* 0x001fcc0000000000 */
[----:B------:R-:W0:Y:S01]  /*4bbd0*/  LDC R12, c[0x0][0x248] ;  /* 0x00009200ff0c7b82 */ /* 0x000e220000000800 */
[----:B------:R3:W-:Y:S01]  /*4bbe0*/  @P3 STG.E.U16 desc[UR60][R6.64], R11 ;  /* 0x0000000b06003986 */ /* 0x0007e2000c10153c */
[----:B------:R-:W-:-:S03]  /*4bbf0*/  ISETP.GE.AND P3, PT, R4, R235, PT ;  /* 0x000000eb0400720c */ /* 0x000fc60003f66270 */
[----:B------:R-:W4:Y:S01]  /*4bc00*/  LDL.LU R235, [R1+0x18b4] ;  /* 0x0018b40001eb7983 */ /* 0x000f220000300800 */
[----:B--2---:R-:W-:Y:S02]  /*4bc10*/  ISETP.LT.AND P5, PT, R23, R18, !P2 ;  /* 0x000000121700720c */ /* 0x004fe400057a1270 */
[----:B------:R-:W2:Y:S01]  /*4bc20*/  LDC R16, c[0x0][0x228] ;  /* 0x00008a00ff107b82 */ /* 0x000ea20000000800 */
[C---:B------:R-:W-:Y:S01]  /*4bc30*/  IMAD.WIDE R8, R13.reuse, 0x2, R20 ;  /* 0x000000020d087825 */ /* 0x040fe200078e0214 */
[----:B---3--:R-:W-:Y:S01]  /*4bc40*/  ISETP.LT.AND P2, PT, R156, R15, !P2 ;  /* 0x0000000f9c00720c */ /* 0x008fe20005741270 */
[----:B------:R-:W3:Y:S05]  /*4bc50*/  LDL.LU R251, [R1+0x44] ;  /* 0x0000440001fb7983 */ /* 0x000eea0000300800 */
[----:B------:R-:W1:Y:S01]  /*4bc60*/  LDC R2, c[0x0][0x248] ;  /* 0x00009200ff027b82 */ /* 0x000e620000000800 */
[C---:B------:R-:W-:Y:S01]  /*4bc70*/  IMAD.WIDE R10, R13.reuse, 0x2, R158 ;  /* 0x000000020d0a7825 */ /* 0x040fe200078e029e */
[----:B------:R2:W2:Y:S03]  /*4bc80*/  LDS.128 R4, [R22] ;  /* 0x0000000016047984 */ /* 0x0004a60000000c00 */
[----:B0-----:R-:W-:-:S03]  /*4bc90*/  IMAD.IADD R17, R13, 0x1, R12 ;  /* 0x000000010d117824 */ /* 0x001fc600078e020c */
[----:B------:R-:W0:Y:S01]  /*4bca0*/  LDC R25, c[0x0][0x228] ;  /* 0x00008a00ff197b82 */ /* 0x000e220000000800 */
[----:B------:R-:W-:-:S04]  /*4bcb0*/  IMAD.WIDE R12, R17, 0x2, R20 ;  /* 0x00000002110c7825 */ /* 0x000fc800078e0214 */
[----:B------:R-:W-:-:S03]  /*4bcc0*/  IMAD.WIDE R14, R17, 0x2, R158 ;  /* 0x00000002110e7825 */ /* 0x000fc600078e029e */
[----:B------:R-:W0:Y:S01]  /*4bcd0*/  LDC R18, c[0x0][0x228] ;  /* 0x00008a00ff127b82 */ /* 0x000e220000000800 */
[----:B-1----:R-:W-:-:S07]  /*4bce0*/  IMAD.IADD R17, R17, 0x1, R2 ;  /* 0x0000000111117824 */ /* 0x002fce00078e0202 */
[----:B------:R-:W1:Y:S08]  /*4bcf0*/  LDC R0, c[0x0][0x248] ;  /* 0x00009200ff007b82 */ /* 0x000e700000000800 */
[----:B------:R-:W1:Y:S08]  /*4bd00*/  LDC R2, c[0x0][0x248] ;  /* 0x00009200ff027b82 */ /* 0x000e700000000800 */
[----:B------:R-:W3:Y:S08]  /*4bd10*/  LDC R27, c[0x0][0x228] ;  /* 0x00008a00ff1b7b82 */ /* 0x000ef00000000800 */
[----:B--2---:R-:W2:Y:S08]  /*4bd20*/  LDC R22, c[0x0][0x228] ;  /* 0x00008a00ff167b82 */ /* 0x004eb00000000800 */
[----:B------:R-:W2:Y:S01]  /*4bd30*/  LDC R29, c[0x0][0x228] ;  /* 0x00008a00ff1d7b82 */ /* 0x000ea20000000800 */
[----:B------:R0:W-:Y:S01]  /*4bd40*/  @P5 STG.E.U16 desc[UR60][R8.64], R234 ;  /* 0x000000ea08005986 */ /* 0x0001e2000c10153c */
[----:B------:R-:W-:-:S02]  /*4bd50*/  ISETP.LT.AND P5, PT, R23, R24, !P1 ;  /* 0x000000181700720c */ /* 0x000fc40004fa1270 */
[----:B------:R-:W-:Y:S01]  /*4bd60*/  ISETP.LT.AND P1, PT, R156, R19, !P1 ;  /* 0x000000139c00720c */ /* 0x000fe20004f21270 */
[----:B------:R-:W-:-:S03]  /*4bd70*/  VIADD R24, R3, 0xf8 ;  /* 0x000000f803187836 */ /* 0x000fc60000000000 */
[----:B------:R-:W1:Y:S01]  /*4bd80*/  LDC R19, c[0x0][0x228] ;  /* 0x00008a00ff137b82 */ /* 0x000e620000000800 */
[----:B0-----:R-:W-:-:S05]  /*4bd90*/  PRMT R9, R234, 0x7632, R9 ;  /* 0x00007632ea097816 */ /* 0x001fca0000000009 */
[----:B------:R-:W-:Y:S01]  /*4bda0*/  @P2 STG.E.U16 desc[UR60][R10.64], R9 ;  /* 0x000000090a002986 */ /* 0x000fe2000c10153c */
[----:B------:R-:W-:Y:S02]  /*4bdb0*/  ISETP.GE.AND P2, PT, R24, R239, PT ;  /* 0x000000ef1800720c */ /* 0x000fe40003f46270 */
[----:B------:R-:W-:Y:S01]  /*4bdc0*/  PRMT R26, R4, 0x7632, R26 ;  /* 0x00007632041a7816 */ /* 0x000fe2000000001a */
[----:B------:R-:W2:Y:S01]  /*4bdd0*/  LDL.LU R239, [R1+0x18b0] ;  /* 0x0018b00001ef7983 */ /* 0x000ea20000300800 */
[----:B------:R-:W0:Y:S01]  /*4bde0*/  LDC R24, c[0x0][0x228] ;  /* 0x00008a00ff187b82 */ /* 0x000e220000000800 */
[----:B----4-:R-:W-:Y:S02]  /*4bdf0*/  PRMT R8, R238, 0x7632, R8 ;  /* 0x00007632ee087816 */ /* 0x010fe40000000008 */
[----:B------:R4:W-:Y:S04]  /*4be00*/  @P5 STG.E.U16 desc[UR60][R12.64], R238 ;  /* 0x000000ee0c005986 */ /* 0x0009e8000c10153c */
[----:B------:R1:W-:Y:S01]  /*4be10*/  @P1 STG.E.U16 desc[UR60][R14.64], R8 ;  /* 0x000000080e001986 */ /* 0x0003e2000c10153c */
[----:B------:R-:W-:-:S02]  /*4be20*/  ISETP.LT.AND P1, PT, R23, R16, !P6 ;  /* 0x000000101700720c */ /* 0x000fc40007721270 */
[----:B------:R-:W0:Y:S01]  /*4be30*/  LDC R16, c[0x0][0x228] ;  /* 0x00008a00ff107b82 */ /* 0x000e220000000800 */
[----:B----4-:R-:W-:Y:S02]  /*4be40*/  VIADD R12, R3, 0xf9 ;  /* 0x000000f9030c7836 */ /* 0x010fe40000000000 */
[----:B-1----:R-:W-:Y:S01]  /*4be50*/  IMAD.WIDE R8, R17, 0x2, R20 ;  /* 0x0000000211087825 */ /* 0x002fe200078e0214 */
[----:B------:R-:W-:-:S04]  /*4be60*/  ISETP.LT.AND P5, PT, R23, R18, !P3 ;  /* 0x000000121700720c */ /* 0x000fc80005fa1270 */
[----:B------:R-:W1:Y:S03]  /*4be70*/  LDC R14, c[0x0][0x248] ;  /* 0x00009200ff0e7b82 */ /* 0x000e660000000800 */
[----:B------:R4:W-:Y:S01]  /*4be80*/  @P1 STG.E.U16 desc[UR60][R8.64], R235 ;  /* 0x000000eb08001986 */ /* 0x0009e2000c10153c */
[----:B------:R-:W-:-:S03]  /*4be90*/  ISETP.GE.AND P1, PT, R12, R240, PT ;  /* 0x000000f00c00720c */ /* 0x000fc60003f26270 */
[----:B------:R-:W3:Y:S01]  /*4bea0*/  LDL.LU R240, [R1+0x18ac] ;  /* 0x0018ac0001f07983 */ /* 0x000ee20000300800 */
[C---:B------:R-:W-:Y:S01]  /*4beb0*/  ISETP.LT.AND P6, PT, R156.reuse, R25, !P6 ;  /* 0x000000199c00720c */ /* 0x040fe200077c1270 */
[----:B------:R-:W-:Y:S01]  /*4bec0*/  IMAD.WIDE R10, R17, 0x2, R158 ;  /* 0x00000002110a7825 */ /* 0x000fe200078e029e */
[----:B------:R-:W-:Y:S01]  /*4bed0*/  PRMT R13, R235, 0x7632, R13 ;  /* 0x00007632eb0d7816 */ /* 0x000fe2000000000d */
[----:B------:R-:W3:Y:S01]  /*4bee0*/  LDL.LU R252, [R1+0x34] ;  /* 0x0000340001fc7983 */ /* 0x000ee20000300800 */
[----:B------:R-:W-:Y:S01]  /*4bef0*/  ISETP.LT.AND P3, PT, R156, R19, !P3 ;  /* 0x000000139c00720c */ /* 0x000fe20005f61270 */
[----:B------:R-:W-:Y:S01]  /*4bf00*/  IMAD.IADD R17, R17, 0x1, R0 ;  /* 0x0000000111117824 */ /* 0x000fe200078e0200 */
[----:B------:R-:W1:Y:S07]  /*4bf10*/  LDC R25, c[0x0][0x228] ;  /* 0x00008a00ff197b82 */ /* 0x000e6e0000000800 */
[----:B------:R0:W-:Y:S01]  /*4bf20*/  @P6 STG.E.U16 desc[UR60][R10.64], R13 ;  /* 0x0000000d0a006986 */ /* 0x0001e2000c10153c */
[C---:B----4-:R-:W-:Y:S01]  /*4bf30*/  IMAD.WIDE R8, R17.reuse, 0x2, R158 ;  /* 0x0000000211087825 */ /* 0x050fe200078e029e */
[----:B------:R-:W4:Y:S08]  /*4bf40*/  LDC R18, c[0x0][0x228] ;  /* 0x00008a00ff127b82 */ /* 0x000f300000000800 */
[----:B------:R-:W3:Y:S01]  /*4bf50*/  LDC R0, c[0x0][0x248] ;  /* 0x00009200ff007b82 */ /* 0x000ee20000000800 */
[----:B0-----:R-:W-:-:S04]  /*4bf60*/  IMAD.WIDE R12, R17, 0x2, R20 ;  /* 0x00000002110c7825 */ /* 0x001fc800078e0214 */
[----:B------:R-:W-:Y:S02]  /*4bf70*/  IMAD.IADD R17, R17, 0x1, R2 ;  /* 0x0000000111117824 */ /* 0x000fe400078e0202 */
[----:B------:R-:W-:Y:S01]  /*4bf80*/  VIADD R2, R3, 0xfa ;  /* 0x000000fa03027836 */ /* 0x000fe20000000000 */
[----:B--2---:R0:W-:Y:S01]  /*4bf90*/  @P5 STG.E.U16 desc[UR60][R12.64], R239 ;  /* 0x000000ef0c005986 */ /* 0x0041e2000c10153c */
[----:B------:R-:W-:Y:S02]  /*4bfa0*/  ISETP.LT.AND P5, PT, R23, R16, !P2 ;  /* 0x000000101700720c */ /* 0x000fe400057a1270 */
[----:B------:R-:W-:Y:S02]  /*4bfb0*/  PRMT R11, R239, 0x7632, R11 ;  /* 0x00007632ef0b7816 */ /* 0x000fe4000000000b */
[----:B----4-:R-:W-:Y:S01]  /*4bfc0*/  ISETP.LT.AND P6, PT, R23, R18, !P1 ;  /* 0x000000121700720c */ /* 0x010fe20004fc1270 */
[----:B-1----:R-:W-:Y:S01]  /*4bfd0*/  IMAD.IADD R19, R17, 0x1, R14 ;  /* 0x0000000111137824 */ /* 0x002fe200078e020e */
[----:B------:R-:W-:Y:S01]  /*4bfe0*/  ISETP.LT.AND P2, PT, R156, R25, !P2 ;  /* 0x000000199c00720c */ /* 0x000fe20005741270 */
[----:B------:R1:W-:Y:S01]  /*4bff0*/  @P3 STG.E.U16 desc[UR60][R8.64], R11 ;  /* 0x0000000b08003986 */ /* 0x0003e2000c10153c */
[----:B---3--:R-:W-:Y:S01]  /*4c000*/  ISETP.GE.AND P3, PT, R2, R251, PT ;  /* 0x000000fb0200720c */ /* 0x008fe20003f66270 */
[----:B------:R-:W-:Y:S01]  /*4c010*/  VIADD R2, R3, 0xfb ;  /* 0x000000fb03027836 */ /* 0x000fe20000000000 */
[----:B------:R-:W2:Y:S01]  /*4c020*/  LDC R16, c[0x0][0x228] ;  /* 0x00008a00ff107b82 */ /* 0x000ea20000000800 */
[----:B0-----:R-:W-:-:S04]  /*4c030*/  IMAD.WIDE R12, R17, 0x2, R158 ;  /* 0x00000002110c7825 */ /* 0x001fc800078e029e */
[----:B------:R-:W-:-:S03]  /*4c040*/  IMAD.WIDE R14, R19, 0x2, R20 ;  /* 0x00000002130e7825 */ /* 0x000fc600078e0214 */
[----:B------:R-:W0:Y:S01]  /*4c050*/  LDC R25, c[0x0][0x228] ;  /* 0x00008a00ff197b82 */ /* 0x000e220000000800 */
[----:B-1----:R-:W-:-:S07]  /*4c060*/  IMAD.WIDE R10, R17, 0x2, R20 ;  /* 0x00000002110a7825 */ /* 0x002fce00078e0214 */
[----:B------:R-:W1:Y:S01]  /*4c070*/  LDC R18, c[0x0][0x228] ;  /* 0x00008a00ff127b82 */ /* 0x000e620000000800 */
[----:B------:R3:W-:Y:S01]  /*4c080*/  @P5 STG.E.U16 desc[UR60][R10.64], R240 ;  /* 0x000000f00a005986 */ /* 0x0007e2000c10153c */
[----:B------:R-:W-:Y:S02]  /*4c090*/  ISETP.GE.AND P5, PT, R2, R241, PT ;  /* 0x000000f10200720c */ /* 0x000fe40003fa6270 */
[----:B------:R-:W-:Y:S01]  /*4c0a0*/  PRMT R9, R240, 0x7632, R9 ;  /* 0x00007632f0097816 */ /* 0x000fe20000000009 */
[----:B------:R-:W4:Y:S03]  /*4c0b0*/  LDL.LU R241, [R1+0x18a8] ;  /* 0x0018a80001f17983 */ /* 0x000f260000300800 */
[----:B------:R-:W2:Y:S01]  /*4c0c0*/  LDC R2, c[0x0][0x248] ;  /* 0x00009200ff027b82 */ /* 0x000ea20000000800 */
[----:B------:R-:W-:Y:S01]  /*4c0d0*/  IMAD.IADD R17, R19, 0x1, R0 ;  /* 0x0000000113117824 */ /* 0x000fe200078e0200 */
[----:B------:R0:W-:Y:S01]  /*4c0e0*/  @P2 STG.E.U16 desc[UR60][R12.64], R9 ;  /* 0x000000090c002986 */ /* 0x0001e2000c10153c */
[----:B------:R-:W-:-:S03]  /*4c0f0*/  ISETP.LT.AND P2, PT, R156, R27, !P1 ;  /* 0x0000001b9c00720c */ /* 0x000fc60004f41270 */
[----:B------:R1:W-:Y:S02]  /*4c100*/  @P6 STG.E.U16 desc[UR60][R14.64], R4 ;  /* 0x000000040e006986 */ /* 0x0003e4000c10153c */
[----:B------:R-:W4:Y:S01]  /*4c110*/  LDC R0, c[0x0][0x248] ;  /* 0x00009200ff007b82 */ /* 0x000f220000000800 */
[----:B------:R-:W-:Y:S02]  /*4c120*/  ISETP.LT.AND P6, PT, R23, R22, !P3 ;  /* 0x000000161700720c */ /* 0x000fe40005fc1270 */
[----:B------:R-:W-:Y:S01]  /*4c130*/  ISETP.LT.AND P3, PT, R156, R29, !P3 ;  /* 0x0000001d9c00720c */ /* 0x000fe20005f61270 */
[----:B---3--:R-:W-:-:S04]  /*4c140*/  IMAD.WIDE R10, R17, 0x2, R20 ;  /* 0x00000002110a7825 */ /* 0x008fc800078e0214 */
[--C-:B0-----:R-:W-:Y:S01]  /*4c150*/  IMAD.WIDE R8, R19, 0x2, R158.reuse ;  /* 0x0000000213087825 */ /* 0x101fe200078e029e */
[----:B------:R-:W0:Y:S03]  /*4c160*/  LDC R27, c[0x0][0x228] ;  /* 0x00008a00ff1b7b82 */ /* 0x000e260000000800 */
[----:B------:R-:W-:Y:S01]  /*4c170*/  IMAD.WIDE R12, R17, 0x2, R158 ;  /* 0x00000002110c7825 */ /* 0x000fe200078e029e */
[----:B------:R2:W-:Y:S03]  /*4c180*/  @P2 STG.E.U16 desc[UR60][R8.64], R26 ;  /* 0x0000001a08002986 */ /* 0x0005e6000c10153c */
[----:B------:R-:W-:Y:S01]  /*4c190*/  VIADD R22, R3, 0xfc ;  /* 0x000000fc03167836 */ /* 0x000fe20000000000 */
[----:B-1----:R-:W1:Y:S01]  /*4c1a0*/  LDC R15, c[0x0][0x228] ;  /* 0x00008a00ff0f7b82 */ /* 0x002e620000000800 */
[----:B--2---:R-:W-:-:S07]  /*4c1b0*/  IMAD.IADD R9, R17, 0x1, R2 ;  /* 0x0000000111097824 */ /* 0x004fce00078e0202 */
[----:B------:R-:W2:Y:S08]  /*4c1c0*/  LDC R4, c[0x0][0x248] ;  /* 0x00009200ff047b82 */ /* 0x000eb00000000800 */
[----:B------:R-:W3:Y:S08]  /*4c1d0*/  LDC R19, c[0x0][0x228] ;  /* 0x00008a00ff137b82 */ /* 0x000ef00000000800 */
[----:B------:R-:W0:Y:S01]  /*4c1e0*/  LDC R14, c[0x0][0x248] ;  /* 0x00009200ff0e7b82 */ /* 0x000e220000000800 */
[----:B----4-:R-:W-:Y:S01]  /*4c1f0*/  PRMT R28, R241, 0x7632, R28 ;  /* 0x00007632f11c7816 */ /* 0x010fe2000000001c */
[----:B------:R-:W-:Y:S04]  /*4c200*/  @P6 STG.E.U16 desc[UR60][R10.64], R241 ;  /* 0x000000f10a006986 */ /* 0x000fe8000c10153c */
[----:B------:R4:W-:Y:S01]  /*4c210*/  @P3 STG.E.U16 desc[UR60][R12.64], R28 ;  /* 0x0000001c0c003986 */ /* 0x0009e2000c10153c */
[----:B------:R-:W-:Y:S01]  /*4c220*/  ISETP.LT.AND P3, PT, R23, R16, !P5 ;  /* 0x000000101700720c */ /* 0x000fe20006f61270 */
[----:B------:R-:W-:-:S05]  /*4c230*/  VIADD R16, R3, 0xfd ;  /* 0x000000fd03107836 */ /* 0x000fca0000000000 */
[----:B------:R-:W-:Y:S02]  /*4c240*/  ISETP.GE.AND P2, PT, R16, R242, PT ;  /* 0x000000f21000720c */ /* 0x000fe40003f46270 */
[----:B------:R-:W3:Y:S01]  /*4c250*/  LDL.LU R242, [R1+0x18a4] ;  /* 0x0018a40001f27983 */ /* 0x000ee20000300800 */
[----:B------:R-:W-:Y:S01]  /*4c260*/  ISETP.GE.AND P1, PT, R22, R252, PT ;  /* 0x000000fc1600720c */ /* 0x000fe20003f26270 */
[----:B------:R-:W0:Y:S01]  /*4c270*/  LDC R16, c[0x0][0x248] ;  /* 0x00009200ff107b82 */ /* 0x000e220000000800 */
[----:B----4-:R-:W-:Y:S02]  /*4c280*/  IMAD.IADD R13, R9, 0x1, R0 ;  /* 0x00000001090d7824 */ /* 0x010fe400078e0200 */
[----:B------:R-:W-:Y:S02]  /*4c290*/  VIADD R0, R3, 0xfe ;  /* 0x000000fe03007836 */ /* 0x000fe40000000000 */
[----:B------:R-:W-:-:S03]  /*4c2a0*/  IMAD.WIDE R2, R9, 0x2, R20 ;  /* 0x0000000209027825 */ /* 0x000fc600078e0214 */
[----:B------:R-:W4:Y:S02]  /*4c2b0*/  LDC R22, c[0x0][0x228] ;  /* 0x00008a00ff167b82 */ /* 0x000f240000000800 */
[----:B------:R0:W-:Y:S01]  /*4c2c0*/  @P3 STG.E.U16 desc[UR60][R2.64], R5 ;  /* 0x0000000502003986 */ /* 0x0001e2000c10153c */
[----:B------:R-:W-:-:S03]  /*4c2d0*/  ISETP.GE.AND P3, PT, R0, R243, PT ;  /* 0x000000f30000720c */ /* 0x000fc60003f66270 */
[----:B------:R-:W3:Y:S01]  /*4c2e0*/  LDL.LU R243, [R1+0x18a0] ;  /* 0x0018a00001f37983 */ /* 0x000ee20000300800 */
[C---:B------:R-:W-:Y:S02]  /*4c2f0*/  ISETP.LT.AND P5, PT, R156.reuse, R25, !P5 ;  /* 0x000000199c00720c */ /* 0x040fe40006fa1270 */
[----:B------:R-:W-:Y:S01]  /*4c300*/  ISETP.LT.AND P6, PT, R23, R18, !P1 ;  /* 0x000000121700720c */ /* 0x000fe20004fc1270 */
[----:B------:R-:W-:Y:S01]  /*4c310*/  IMAD.WIDE R8, R9, 0x2, R158 ;  /* 0x0000000209087825 */ /* 0x000fe200078e029e */
[----:B------:R-:W-:Y:S02]  /*4c320*/  PRMT R18, R5, 0x7632, R18 ;  /* 0x0000763205127816 */ /* 0x000fe40000000012 */
[----:B-1----:R-:W-:Y:S01]  /*4c330*/  ISETP.LT.AND P1, PT, R156, R15, !P1 ;  /* 0x0000000f9c00720c */ /* 0x002fe20004f21270 */
[----:B------:R-:W-:-:S04]  /*4c340*/  IMAD.WIDE R10, R13, 0x2, R20 ;  /* 0x000000020d0a7825 */ /* 0x000fc800078e0214 */
[C---:B--2---:R-:W-:Y:S02]  /*4c350*/  IMAD.IADD R15, R13.reuse, 0x1, R4 ;  /* 0x000000010d0f7824 */ /* 0x044fe400078e0204 */
[----:B------:R1:W-:Y:S01]  /*4c360*/  @P5 STG.E.U16 desc[UR60][R8.64], R18 ;  /* 0x0000001208005986 */ /* 0x0003e2000c10153c */
[----:B------:R-:W-:Y:S01]  /*4c370*/  IMAD.WIDE R12, R13, 0x2, R158 ;  /* 0x000000020d0c7825 */ /* 0x000fe200078e029e */
[----:B----4-:R-:W-:Y:S02]  /*4c380*/  ISETP.LT.AND P5, PT, R23, R22, !P2 ;  /* 0x000000161700720c */ /* 0x010fe400057a1270 */
[----:B---3--:R-:W-:Y:S01]  /*4c390*/  ISETP.LT.AND P2, PT, R156, R19, !P2 ;  /* 0x000000139c00720c */ /* 0x008fe20005741270 */
[C---:B0-----:R-:W-:Y:S02]  /*4c3a0*/  IMAD.IADD R17, R15.reuse, 0x1, R14 ;  /* 0x000000010f117824 */ /* 0x041fe400078e020e */
[----:B------:R-:W-:-:S04]  /*4c3b0*/  IMAD.WIDE R2, R15, 0x2, R20 ;  /* 0x000000020f027825 */ /* 0x000fc800078e0214 */
[----:B------:R-:W-:-:S04]  /*4c3c0*/  IMAD.WIDE R4, R15, 0x2, R158 ;  /* 0x000000020f047825 */ /* 0x000fc800078e029e */
[C---:B------:R-:W-:Y:S02]  /*4c3d0*/  IMAD.IADD R15, R17.reuse, 0x1, R16 ;  /* 0x00000001110f7824 */ /* 0x040fe400078e0210 */
[----:B-1----:R-:W-:-:S04]  /*4c3e0*/  IMAD.WIDE R8, R17, 0x2, R20 ;  /* 0x0000000211087825 */ /* 0x002fc800078e0214 */
[----:B------:R-:W-:Y:S01]  /*4c3f0*/  IMAD.WIDE R20, R15, 0x2, R20 ;  /* 0x000000020f147825 */ /* 0x000fe200078e0214 */
[----:B------:R0:W-:Y:S01]  /*4c400*/  @P6 STG.E.U16 desc[UR60][R10.64], R242 ;  /* 0x000000f20a006986 */ /* 0x0001e2000c10153c */
[----:B------:R-:W-:Y:S02]  /*4c410*/  ISETP.LT.AND P6, PT, R23, R24, !P3 ;  /* 0x000000181700720c */ /* 0x000fe40005fc1270 */
[----:B------:R-:W-:Y:S02]  /*4c420*/  PRMT R0, R242, 0x7632, R0 ;  /* 0x00007632f2007816 */ /* 0x000fe40000000000 */
[----:B------:R-:W-:-:S03]  /*4c430*/  ISETP.LT.AND P3, PT, R156, R27, !P3 ;  /* 0x0000001b9c00720c */ /* 0x000fc60005f61270 */
[----:B------:R1:W-:Y:S01]  /*4c440*/  @P1 STG.E.U16 desc[UR60][R12.64], R0 ;  /* 0x000000000c001986 */ /* 0x0003e2000c10153c */
[----:B0-----:R-:W-:-:S03]  /*4c450*/  IMAD.WIDE R10, R17, 0x2, R158 ;  /* 0x00000002110a7825 */ /* 0x001fc600078e029e */
[----:B------:R0:W-:Y:S01]  /*4c460*/  @P5 STG.E.U16 desc[UR60][R2.64], R6 ;  /* 0x0000000602005986 */ /* 0x0001e2000c10153c */
[----:B------:R-:W-:Y:S02]  /*4c470*/  PRMT R14, R243, 0x7632, R14 ;  /* 0x00007632f30e7816 */ /* 0x000fe4000000000e */
[----:B-1----:R-:W-:-:S05]  /*4c480*/  PRMT R13, R6, 0x7632, R13 ;  /* 0x00007632060d7816 */ /* 0x002fca000000000d */
[----:B------:R0:W-:Y:S04]  /*4c490*/  @P2 STG.E.U16 desc[UR60][R4.64], R13 ;  /* 0x0000000d04002986 */ /* 0x0001e8000c10153c */
[----:B------:R0:W-:Y:S04]  /*4c4a0*/  @P6 STG.E.U16 desc[UR60][R8.64], R243 ;  /* 0x000000f308006986 */ /* 0x0001e8000c10153c */
[----:B------:R0:W-:Y:S01]  /*4c4b0*/  @P3 STG.E.U16 desc[UR60][R10.64], R14 ;  /* 0x0000000e0a003986 */ /* 0x0001e2000c10153c */
[----:B------:R-:W-:-:S03]  /*4c4c0*/  IMAD.WIDE R158, R15, 0x2, R158 ;  /* 0x000000020f9e7825 */ /* 0x000fc600078e029e */
[----:B------:R0:W-:Y:S01]  /*4c4d0*/  @P4 STG.E.U16 desc[UR60][R20.64], R7 ;  /* 0x0000000714004986 */ /* 0x0001e2000c10153c */
[----:B------:R-:W-:Y:S05]  /*4c4e0*/  @!P0 EXIT ;  /* 0x000000000000894d */ /* 0x000fea0003800000 */
[----:B------:R-:W-:-:S05]  /*4c4f0*/  PRMT R79, R7, 0x7632, R79 ;  /* 0x00007632074f7816 */ /* 0x000fca000000004f */
[----:B------:R-:W-:Y:S01]  /*4c500*/  STG.E.U16 desc[UR60][R158.64], R79 ;  /* 0x0000004f9e007986 */ /* 0x000fe2000c10153c */
[----:B------:R-:W-:Y:S05]  /*4c510*/  EXIT ;  /* 0x000000000000794d */ /* 0x000fea0003800000 */
.L_x_2:
[----:B------:R-:W-:-:S00]  /*4c520*/  BRA `(.L_x_2) ;  /* 0xfffffffc00fc7947 */ /* 0x000fc0000383ffff */
[----:B------:R-:W-:-:S00]  /*4c530*/  NOP ;  /* 0x0000000000007918 */ /* 0x000fc00000000000 */
        /* <DEDUP_REMOVED lines=12> */
.L_x_3:


//--------------------- .nv.shared.matmul_kernel  --------------------------
	.section	.nv.shared.matmul_kernel,"aw",@nobits
	.sectionflags	@""
	.align	16
	.zero		1024


//--------------------- .nv.shared.reserved.0     --------------------------
	.section	.nv.shared.reserved.0,"aw",@nobits
	.weak		__nv_reservedSMEM_offset_0_alias
	.size		__nv_reservedSMEM_offset_0_alias, 0, 0
	.other		__nv_reservedSMEM_offset_0_alias,@"STO_CUDA_RESERVED_SHARED STV_DEFAULT"
__nv_reservedSMEM_offset_0_alias:
	.zero		0


//--------------------- .nv.constant0.matmul_kernel --------------------------
	.section	.nv.constant0.matmul_kernel,"a",@progbits
	.sectionflags	@""
	.align	4
.nv.constant0.matmul_kernel:
	.zero		608


//--------------------- SYMBOLS --------------------------

	.type		.nv.reservedSmem.offset0,@object
	.size		.nv.reservedSmem.offset0,0x4
